def matmul_kernel(
    a_ptr,
    b_ptr,
    c_ptr,
    M,
    N,
    K,
    stride_am,
    stride_ak,
    stride_bk,
    stride_bn,
    stride_cm,
    stride_cn,
    BLOCK_M: tl.constexpr,
    BLOCK_N: tl.constexpr,
    BLOCK_K: tl.constexpr,
    GROUP_M: tl.constexpr,
):
    pid = tl.program_id(axis=0)
    num_pid_m = tl.cdiv(M, BLOCK_M)
    num_pid_n = tl.cdiv(N, BLOCK_N)
    num_pid_in_group = GROUP_M * num_pid_n
    group_id = pid // num_pid_in_group
    first_pid_m = group_id * GROUP_M
    group_size_m = min(num_pid_m - first_pid_m, GROUP_M)
    pid_m = first_pid_m + ((pid % num_pid_in_group) % group_size_m)
    pid_n = (pid % num_pid_in_group) // group_size_m

    offs_am = (pid_m * BLOCK_M + tl.arange(0, BLOCK_M)) % M
    offs_bn = (pid_n * BLOCK_N + tl.arange(0, BLOCK_N)) % N
    offs_k = tl.arange(0, BLOCK_K)
    a_ptrs = a_ptr + offs_am[:, None] * stride_am + offs_k[None, :] * stride_ak
    b_ptrs = b_ptr + offs_k[:, None] * stride_bk + offs_bn[None, :] * stride_bn

    acc = tl.zeros((BLOCK_M, BLOCK_N), dtype=tl.float32)
    for kk in range(0, tl.cdiv(K, BLOCK_K)):
        a = tl.load(a_ptrs, mask=offs_k[None, :] < K - kk * BLOCK_K, other=0.0)
        b = tl.load(b_ptrs, mask=offs_k[:, None] < K - kk * BLOCK_K, other=0.0)
        acc = tl.dot(a, b, acc)
        a_ptrs += BLOCK_K * stride_ak
        b_ptrs += BLOCK_K * stride_bk

    c = acc.to(c_ptr.dtype.element_ty)
    offs_cm = pid_m * BLOCK_M + tl.arange(0, BLOCK_M)
    offs_cn = pid_n * BLOCK_N + tl.arange(0, BLOCK_N)
    c_ptrs = c_ptr + offs_cm[:, None] * stride_cm + offs_cn[None, :] * stride_cn
    mask = (offs_cm[:, None] < M) & (offs_cn[None, :] < N)
    tl.store(c_ptrs, c, mask=mask)

# config = {"BLOCK_K": 128, "BLOCK_M": 64, "BLOCK_N": 256, "GROUP_M": 8, "arch": "sm_80", "dtype": "bf16", "num_ctas": 1, "num_stages": 3, "num_warps": 1}
# arch = sm_80


// ===== COMPILED SASS (sm_80) =====

	.target	sm_80

	.elftype	@"ET_EXEC"


//--------------------- .note.nv.tkinfo           --------------------------
	.section	.note.nv.tkinfo,"",@"SHT_NOTE"
	.sectionflags	@"SHF_NOTE_NV_TKINFO"
	.tkinfo
        /*0018*/ 	.word	0x00000002
        /*0030*/ 	.string	""
        /*0030*/ 	.string	"ptxas"
        /*0030*/ 	.string	"Cuda compilation tools, release 13.0, V13.0.88"
        /*0030*/ 	.string	"Build cuda_13.0.r13.0/compiler.36424714_0"
        /*0030*/ 	.string	"-v  -suppress-debug-info  -lineinfo  -arch sm_80 "



//--------------------- .note.nv.cuinfo           --------------------------
	.section	.note.nv.cuinfo,"",@"SHT_NOTE"
	.sectionflags	@"SHF_NOTE_NV_CUINFO"
        /*0018*/ 	.short	0x0002
        /*001a*/ 	.short	0x0050
        /*001c*/ 	.short	0x0082
	.zero		2


//--------------------- .nv.info                  --------------------------
	.section	.nv.info,"",@"SHT_CUDA_INFO"
	.align	4


	//----- nvinfo : EIATTR_REGCOUNT
	.align		4
        /*0000*/ 	.byte	0x04, 0x2f
        /*0002*/ 	.short	(.L_1 - .L_0)
	.align		4
.L_0:
        /*0004*/ 	.word	index@(matmul_kernel)
        /*0008*/ 	.word	0x00000040


	//----- nvinfo : EIATTR_FRAME_SIZE
	.align		4
.L_1:
        /*000c*/ 	.byte	0x04, 0x11
        /*000e*/ 	.short	(.L_3 - .L_2)
	.align		4
.L_2:
        /*0010*/ 	.word	index@(matmul_kernel)
        /*0014*/ 	.word	0x000075a8


	//----- nvinfo : EIATTR_MIN_STACK_SIZE
	.align		4
.L_3:
        /*0018*/ 	.byte	0x04, 0x12
        /*001a*/ 	.short	(.L_5 - .L_4)
	.align		4
.L_4:
        /*001c*/ 	.word	index@(matmul_kernel)
        /*0020*/ 	.word	0x000075a8
.L_5:


//--------------------- .nv.info.matmul_kernel    --------------------------
	.section	.nv.info.matmul_kernel,"",@"SHT_CUDA_INFO"
	.sectionflags	@""
	.align	4


	//----- nvinfo : EIATTR_CUDA_API_VERSION
	.align		4
        /*0000*/ 	.byte	0x04, 0x37
        /*0002*/ 	.short	(.L_7 - .L_6)
.L_6:
        /*0004*/ 	.word	0x00000082


	//----- nvinfo : EIATTR_SW2861232_WAR
	.align		4
.L_7:
        /*0008*/ 	.byte	0x01, 0x35
	.zero		2


	//----- nvinfo : EIATTR_PARAM_CBANK
	.align		4
        /*000c*/ 	.byte	0x04, 0x0a
        /*000e*/ 	.short	(.L_9 - .L_8)
	.align		4
.L_8:
        /*0010*/ 	.word	index@(.nv.constant0.matmul_kernel)
        /*0014*/ 	.short	0x0160
        /*0016*/ 	.short	0x0050


	//----- nvinfo : EIATTR_CBANK_PARAM_SIZE
	.align		4
.L_9:
        /*0018*/ 	.byte	0x03, 0x19
        /*001a*/ 	.short	0x0050


	//----- nvinfo : EIATTR_KPARAM_INFO
	.align		4
        /*001c*/ 	.byte	0x04, 0x17
        /*001e*/ 	.short	(.L_11 - .L_10)
.L_10:
        /*0020*/ 	.word	0x00000000
        /*0024*/ 	.short	0x000d
        /*0026*/ 	.short	0x0048
        /*0028*/ 	.byte	0x00, 0xf4, 0x21, 0x00


	//----- nvinfo : EIATTR_KPARAM_INFO
	.align		4
.L_11:
        /*002c*/ 	.byte	0x04, 0x17
        /*002e*/ 	.short	(.L_13 - .L_12)
.L_12:
        /*0030*/ 	.word	0x00000000
        /*0034*/ 	.short	0x000c
        /*0036*/ 	.short	0x0040
        /*0038*/ 	.byte	0x00, 0xf4, 0x21, 0x00


	//----- nvinfo : EIATTR_KPARAM_INFO
	.align		4
.L_13:
        /*003c*/ 	.byte	0x04, 0x17
        /*003e*/ 	.short	(.L_15 - .L_14)
.L_14:
        /*0040*/ 	.word	0x00000000
        /*0044*/ 	.short	0x000b
        /*0046*/ 	.short	0x0038
        /*0048*/ 	.byte	0x00, 0xf0, 0x11, 0x00


	//----- nvinfo : EIATTR_KPARAM_INFO
	.align		4
.L_15:
        /*004c*/ 	.byte	0x04, 0x17
        /*004e*/ 	.short	(.L_17 - .L_16)
.L_16:
        /*0050*/ 	.word	0x00000000
        /*0054*/ 	.short	0x000a
        /*0056*/ 	.short	0x0034
        /*0058*/ 	.byte	0x00, 0xf0, 0x11, 0x00


	//----- nvinfo : EIATTR_KPARAM_INFO
	.align		4
.L_17:
        /*005c*/ 	.byte	0x04, 0x17
        /*005e*/ 	.short	(.L_19 - .L_18)
.L_18:
        /*0060*/ 	.word	0x00000000
        /*0064*/ 	.short	0x0009
        /*0066*/ 	.short	0x0030
        /*0068*/ 	.byte	0x00, 0xf0, 0x11, 0x00


	//----- nvinfo : EIATTR_KPARAM_INFO
	.align		4
.L_19:
        /*006c*/ 	.byte	0x04, 0x17
        /*006e*/ 	.short	(.L_21 - .L_20)
.L_20:
        /*0070*/ 	.word	0x00000000
        /*0074*/ 	.short	0x0008
        /*0076*/ 	.short	0x002c
        /*0078*/ 	.byte	0x00, 0xf0, 0x11, 0x00


	//----- nvinfo : EIATTR_KPARAM_INFO
	.align		4
.L_21:
        /*007c*/ 	.byte	0x04, 0x17
        /*007e*/ 	.short	(.L_23 - .L_22)
.L_22:
        /*0080*/ 	.word	0x00000000
        /*0084*/ 	.short	0x0007
        /*0086*/ 	.short	0x0028
        /*0088*/ 	.byte	0x00, 0xf0, 0x11, 0x00


	//----- nvinfo : EIATTR_KPARAM_INFO
	.align		4
.L_23:
        /*008c*/ 	.byte	0x04, 0x17
        /*008e*/ 	.short	(.L_25 - .L_24)
.L_24:
        /*0090*/ 	.word	0x00000000
        /*0094*/ 	.short	0x0006
        /*0096*/ 	.short	0x0024
        /*0098*/ 	.byte	0x00, 0xf0, 0x11, 0x00


	//----- nvinfo : EIATTR_KPARAM_INFO
	.align		4
.L_25:
        /*009c*/ 	.byte	0x04, 0x17
        /*009e*/ 	.short	(.L_27 - .L_26)
.L_26:
        /*00a0*/ 	.word	0x00000000
        /*00a4*/ 	.short	0x0005
        /*00a6*/ 	.short	0x0020
        /*00a8*/ 	.byte	0x00, 0xf0, 0x11, 0x00


	//----- nvinfo : EIATTR_KPARAM_INFO
	.align		4
.L_27:
        /*00ac*/ 	.byte	0x04, 0x17
        /*00ae*/ 	.short	(.L_29 - .L_28)
.L_28:
        /*00b0*/ 	.word	0x00000000
        /*00b4*/ 	.short	0x0004
        /*00b6*/ 	.short	0x001c
        /*00b8*/ 	.byte	0x00, 0xf0, 0x11, 0x00


	//----- nvinfo : EIATTR_KPARAM_INFO
	.align		4
.L_29:
        /*00bc*/ 	.byte	0x04, 0x17
        /*00be*/ 	.short	(.L_31 - .L_30)
.L_30:
        /*00c0*/ 	.word	0x00000000
        /*00c4*/ 	.short	0x0003
        /*00c6*/ 	.short	0x0018
        /*00c8*/ 	.byte	0x00, 0xf0, 0x11, 0x00


	//----- nvinfo : EIATTR_KPARAM_INFO
	.align		4
.L_31:
        /*00cc*/ 	.byte	0x04, 0x17
        /*00ce*/ 	.short	(.L_33 - .L_32)
.L_32:
        /*00d0*/ 	.word	0x00000000
        /*00d4*/ 	.short	0x0002
        /*00d6*/ 	.short	0x0010
        /*00d8*/ 	.byte	0x00, 0xf4, 0x21, 0x00


	//----- nvinfo : EIATTR_KPARAM_INFO
	.align		4
.L_33:
        /*00dc*/ 	.byte	0x04, 0x17
        /*00de*/ 	.short	(.L_35 - .L_34)
.L_34:
        /*00e0*/ 	.word	0x00000000
        /*00e4*/ 	.short	0x0001
        /*00e6*/ 	.short	0x0008
        /*00e8*/ 	.byte	0x00, 0xf4, 0x21, 0x00


	//----- nvinfo : EIATTR_KPARAM_INFO
	.align		4
.L_35:
        /*00ec*/ 	.byte	0x04, 0x17
        /*00ee*/ 	.short	(.L_37 - .L_36)
.L_36:
        /*00f0*/ 	.word	0x00000000
        /*00f4*/ 	.short	0x0000
        /*00f6*/ 	.short	0x0000
        /*00f8*/ 	.byte	0x00, 0xf4, 0x21, 0x00


	//----- nvinfo : EIATTR_MAXREG_COUNT
	.align		4
.L_37:
        /*00fc*/ 	.byte	0x03, 0x1b
        /*00fe*/ 	.short	0x00ff


	//----- nvinfo : EIATTR_NUM_BARRIERS
	.align		4
        /*0100*/ 	.byte	0x02, 0x4c
        /*0102*/ 	.byte	0x01
	.zero		1


	//----- nvinfo : EIATTR_ANNOTATIONS
	.align		4
        /*0104*/ 	.byte	0x04, 0x55
        /*0106*/ 	.short	(.L_39 - .L_38)


	//   ....[0]....
.L_38:
        /*0108*/ 	.word	0x00000001
        /*010c*/ 	.byte	0x10, 0x05, 0x00, 0x00, 0x01, 0x00, 0x00, 0x00, 0x50, 0x05, 0x00, 0x00, 0x01, 0x00, 0x00, 0x00
        /* <DEDUP_REMOVED lines=4062> */
        /*fefc*/ 	.byte	0x60, 0x62, 0x03, 0x00


	//----- nvinfo : EIATTR_MERCURY_ISA_VERSION
	.align		4
.L_39:
        /*ff00*/ 	.byte	0x03, 0x5f
        /*ff02*/ 	.short	0x0000


	//----- nvinfo : EIATTR_COOP_GROUP_MASK_REGIDS
	.align		4
        /*ff04*/ 	.byte	0x04, 0x29
        /*ff06*/ 	.short	(.L_41 - .L_40)


	//   ....[0]....
.L_40:
        /*ff08*/ 	.word	0xffffffff


	//   ....[1]....
        /*ff0c*/ 	.word	0xffffffff


	//   ....[2]....
        /*ff10*/ 	.word	0xffffffff


	//   ....[3]....
        /*ff14*/ 	.word	0xffffffff


	//   ....[4]....
        /*ff18*/ 	.word	0xffffffff


	//   ....[5]....
        /*ff1c*/ 	.word	0xffffffff


	//   ....[6]....
        /*ff20*/ 	.word	0xffffffff


	//   ....[7]....
        /*ff24*/ 	.word	0xffffffff


	//   ....[8]....
        /*ff28*/ 	.word	0xffffffff


	//   ....[9]....
        /*ff2c*/ 	.word	0xffffffff


	//   ....[10]....
        /*ff30*/ 	.word	0xffffffff


	//   ....[11]....
        /*ff34*/ 	.word	0xffffffff


	//   ....[12]....
        /*ff38*/ 	.word	0xffffffff


	//   ....[13]....
        /*ff3c*/ 	.word	0xffffffff


	//   ....[14]....
        /*ff40*/ 	.word	0xffffffff


	//   ....[15]....
        /*ff44*/ 	.word	0xffffffff


	//   ....[16]....
        /*ff48*/ 	.word	0xffffffff


	//   ....[17]....
        /*ff4c*/ 	.word	0xffffffff


	//   ....[18]....
        /*ff50*/ 	.word	0xffffffff


	//   ....[19]....
        /*ff54*/ 	.word	0xffffffff


	//   ....[20]....
        /*ff58*/ 	.word	0xffffffff


	//   ....[21]....
        /*ff5c*/ 	.word	0xffffffff


	//   ....[22]....
        /*ff60*/ 	.word	0xffffffff


	//   ....[23]....
        /*ff64*/ 	.word	0xffffffff


	//   ....[24]....
        /*ff68*/ 	.word	0xffffffff


	//   ....[25]....
        /*ff6c*/ 	.word	0xffffffff


	//   ....[26]....
        /*ff70*/ 	.word	0xffffffff


	//   ....[27]....
        /*ff74*/ 	.word	0xffffffff


	//   ....[28]....
        /*ff78*/ 	.word	0xffffffff


	//   ....[29]....
        /*ff7c*/ 	.word	0xffffffff


	//   ....[30]....
        /*ff80*/ 	.word	0xffffffff


	//----- nvinfo : EIATTR_COOP_GROUP_INSTR_OFFSETS
	.align		4
.L_41:
        /*ff84*/ 	.byte	0x04, 0x28
        /*ff86*/ 	.short	(.L_43 - .L_42)


	//   ....[0]....
.L_42:
        /*ff88*/ 	.word	0x000cc050


	//   ....[1]....
        /*ff8c*/ 	.word	0x000cc120


	//   ....[2]....
        /*ff90*/ 	.word	0x000cc260


	//   ....[3]....
        /*ff94*/ 	.word	0x000cc350


	//   ....[4]....
        /*ff98*/ 	.word	0x000cc3a0


	//   ....[5]....
        /*ff9c*/ 	.word	0x000cc460


	//   ....[6]....
        /*ffa0*/ 	.word	0x000cc510


	//   ....[7]....
        /*ffa4*/ 	.word	0x000cc880


	//   ....[8]....
        /*ffa8*/ 	.word	0x000cc9f0


	//   ....[9]....
        /*ffac*/ 	.word	0x000cca60


	//   ....[10]....
        /*ffb0*/ 	.word	0x000ccaf0


	//   ....[11]....
        /*ffb4*/ 	.word	0x000ccb80


	//   ....[12]....
        /*ffb8*/ 	.word	0x000ccf70


	//   ....[13]....
        /*ffbc*/ 	.word	0x000cd000


	//   ....[14]....
        /*ffc0*/ 	.word	0x000cd050


	//   ....[15]....
        /*ffc4*/ 	.word	0x000cd100


	//   ....[16]....
        /*ffc8*/ 	.word	0x000cd190


	//   ....[17]....
        /*ffcc*/ 	.word	0x000cd220


	//   ....[18]....
        /*ffd0*/ 	.word	0x000cd610


	//   ....[19]....
        /*ffd4*/ 	.word	0x000cd6c0


	//   ....[20]....
        /*ffd8*/ 	.word	0x000cd710


	//   ....[21]....
        /*ffdc*/ 	.word	0x000cd7b0


	//   ....[22]....
        /*ffe0*/ 	.word	0x000cd840


	//   ....[23]....
        /*ffe4*/ 	.word	0x000cd8d0


	//   ....[24]....
        /*ffe8*/ 	.word	0x000cd960


	//   ....[25]....
        /*ffec*/ 	.word	0x000cdc50


	//   ....[26]....
        /*fff0*/ 	.word	0x000cdda0


	//   ....[27]....
        /*fff4*/ 	.word	0x000cddf0


	//   ....[28]....
        /*fff8*/ 	.word	0x000cde40


	//   ....[29]....
        /*fffc*/ 	.word	0x000cded0


	//   ....[30]....
        /*10000*/ 	.word	0x000ce080


	//----- nvinfo : EIATTR_EXIT_INSTR_OFFSETS
	.align		4
.L_43:
        /*10004*/ 	.byte	0x04, 0x1c
        /*10006*/ 	.short	(.L_45 - .L_44)


	//   ....[0]....
.L_44:
        /*10008*/ 	.word	0x000d8ea0


	//   ....[1]....
        /*1000c*/ 	.word	0x000d8ed0


	//----- nvinfo : EIATTR_REQNTID
	.align		4
.L_45:
        /*10010*/ 	.byte	0x04, 0x10
        /*10012*/ 	.short	(.L_47 - .L_46)
.L_46:
        /*10014*/ 	.word	0x00000020
        /*10018*/ 	.word	0x00000001
        /*1001c*/ 	.word	0x00000001
.L_47:


//--------------------- .nv.callgraph             --------------------------
	.section	.nv.callgraph,"",@"SHT_CUDA_CALLGRAPH"
	.align	4
	.sectionentsize	8
	.align		4
        /*0000*/ 	.word	0x00000000
	.align		4
        /*0004*/ 	.word	0xffffffff
	.align		4
        /*0008*/ 	.word	0x00000000
	.align		4
        /*000c*/ 	.word	0xfffffffe
	.align		4
        /*0010*/ 	.word	0x00000000
	.align		4
        /*0014*/ 	.word	0xfffffffd
	.align		4
        /*0018*/ 	.word	0x00000000
	.align		4
        /*001c*/ 	.word	0xfffffffc


//--------------------- .nv.rel.action            --------------------------
	.section	.nv.rel.action,"",@"SHT_CUDA_RELOCINFO"
	.align	8
	.sectionentsize	8
        /*0000*/ 	.byte	0x73, 0x00, 0x00, 0x00, 0x00, 0x00, 0x00, 0x00, 0x00, 0x00, 0x00, 0x11, 0x25, 0x00, 0x05, 0x36


//--------------------- .nv.constant0.matmul_kernel --------------------------
	.section	.nv.constant0.matmul_kernel,"a",@progbits
	.sectionflags	@""
	.align	4
.nv.constant0.matmul_kernel:
	.zero		432


//--------------------- .text.matmul_kernel       --------------------------
	.section	.text.matmul_kernel,"ax",@progbits
	.sectioninfo	@"SHI_REGISTERS=64"
	.align	128
        .global         matmul_kernel
        .type           matmul_kernel,@function
        .size           matmul_kernel,(.L_x_5 - matmul_kernel)
        .other          matmul_kernel,@"STO_CUDA_ENTRY STV_DEFAULT"
matmul_kernel:
.text.matmul_kernel:
[----:B------:R-:W-:-:S03]  /*0000*/  IMAD.MOV.U32 R1, RZ, RZ, c[0x0][0x28] ;  /* 0x00000a00ff017624 */ /* 0x000fc600078e00ff */
[----:B------:R-:W-:Y:S01]  /*0010*/  IMAD.MOV.U32 R0, RZ, RZ, c[0x0][0x17c] ;  /* 0x00005f00ff007624 */ /* 0x000fe200078e00ff */
[----:B------:R-:W0:Y:S01]  /*0020*/  S2R R5, SR_CTAID.X ;  /* 0x0000000000057919 */ /* 0x000e220000002500 */
[----:B------:R-:W-:Y:S01]  /*0030*/  IADD3 R1, R1, -0x75a8, RZ ;  /* 0xffff8a5801017810 */ /* 0x000fe20007ffe0ff */
[----:B------:R-:W-:Y:S02]  /*0040*/  ULDC.64 UR4, c[0x0][0x118] ;  /* 0x0000460000047ab9 */ /* 0x000fe40000000a00 */
[----:B------:R-:W-:Y:S01]  /*0050*/  IADD3 R0, R0, 0xff, RZ ;  /* 0x000000ff00007810 */ /* 0x000fe20007ffe0ff */
[----:B------:R-:W1:Y:S03]  /*0060*/  S2R R12, SR_TID.X ;  /* 0x00000000000c7919 */ /* 0x000e660000002100 */
[----:B------:R-:W-:-:S04]  /*0070*/  SHF.R.S32.HI R3, RZ, 0x1f, R0 ;  /* 0x0000001fff037819 */ /* 0x000fc80000011400 */
[----:B------:R-:W-:-:S04]  /*0080*/  LEA.HI R3, R3, R0, RZ, 0x8 ;  /* 0x0000000003037211 */ /* 0x000fc800078f40ff */
[----:B------:R-:W-:-:S05]  /*0090*/  SHF.R.S32.HI R3, RZ, 0x8, R3 ;  /* 0x00000008ff037819 */ /* 0x000fca0000011403 */
[----:B------:R-:W-:Y:S01]  /*00a0*/  IMAD.SHL.U32 R4, R3, 0x8, RZ ;  /* 0x0000000803047824 */ /* 0x000fe200078e00ff */
[----:B0-----:R-:W-:-:S04]  /*00b0*/  IABS R8, R5 ;  /* 0x0000000500087213 */ /* 0x001fc80000000000 */
[-C--:B------:R-:W-:Y:S02]  /*00c0*/  IABS R7, R4.reuse ;  /* 0x0000000400077213 */ /* 0x080fe40000000000 */
[----:B------:R-:W-:Y:S02]  /*00d0*/  IABS R10, R4 ;  /* 0x00000004000a7213 */ /* 0x000fe40000000000 */
[----:B------:R-:W0:Y:S01]  /*00e0*/  I2F.RP R0, R7 ;  /* 0x0000000700007306 */ /* 0x000e220000209400 */
[----:B-1----:R-:W-:-:S07]  /*00f0*/  LOP3.LUT R14, R12, 0x1f, RZ, 0xc0, !PT ;  /* 0x0000001f0c0e7812 */ /* 0x002fce00078ec0ff */
[----:B0-----:R-:W0:Y:S02]  /*0100*/  MUFU.RCP R0, R0 ;  /* 0x0000000000007308 */ /* 0x001e240000001000 */
[----:B0-----:R-:W-:Y:S01]  /*0110*/  IADD3 R2, R0, 0xffffffe, RZ ;  /* 0x0ffffffe00027810 */ /* 0x001fe20007ffe0ff */
[----:B------:R-:W-:-:S05]  /*0120*/  IMAD.MOV R0, RZ, RZ, -R10 ;  /* 0x000000ffff007224 */ /* 0x000fca00078e0a0a */
[----:B------:R0:W1:Y:S02]  /*0130*/  F2I.FTZ.U32.TRUNC.NTZ R3, R2 ;  /* 0x0000000200037305 */ /* 0x000064000021f000 */
[----:B0-----:R-:W-:Y:S02]  /*0140*/  IMAD.MOV.U32 R2, RZ, RZ, RZ ;  /* 0x000000ffff027224 */ /* 0x001fe400078e00ff */
[----:B-1----:R-:W-:-:S04]  /*0150*/  IMAD.MOV R6, RZ, RZ, -R3 ;  /* 0x000000ffff067224 */ /* 0x002fc800078e0a03 */
[----:B------:R-:W-:Y:S02]  /*0160*/  IMAD R9, R6, R7, RZ ;  /* 0x0000000706097224 */ /* 0x000fe400078e02ff */
[----:B------:R-:W-:Y:S02]  /*0170*/  IMAD.MOV.U32 R6, RZ, RZ, R8 ;  /* 0x000000ffff067224 */ /* 0x000fe400078e0008 */
[----:B------:R-:W-:-:S06]  /*0180*/  IMAD.HI.U32 R3, R3, R9, R2 ;  /* 0x0000000903037227 */ /* 0x000fcc00078e0002 */
[----:B------:R-:W-:-:S04]  /*0190*/  IMAD.HI.U32 R3, R3, R6, RZ ;  /* 0x0000000603037227 */ /* 0x000fc800078e00ff */
[----:B------:R-:W-:-:S05]  /*01a0*/  IMAD R0, R3, R0, R6 ;  /* 0x0000000003007224 */ /* 0x000fca00078e0206 */
[----:B------:R-:W-:-:S13]  /*01b0*/  ISETP.GT.U32.AND P1, PT, R7, R0, PT ;  /* 0x000000000700720c */ /* 0x000fda0003f24070 */
[----:B------:R-:W-:Y:S01]  /*01c0*/  @!P1 IMAD.IADD R0, R0, 0x1, -R7 ;  /* 0x0000000100009824 */ /* 0x000fe200078e0a07 */
[----:B------:R-:W-:Y:S02]  /*01d0*/  @!P1 IADD3 R3, R3, 0x1, RZ ;  /* 0x0000000103039810 */ /* 0x000fe40007ffe0ff */
[----:B------:R-:W-:Y:S02]  /*01e0*/  ISETP.NE.AND P1, PT, R4, RZ, PT ;  /* 0x000000ff0400720c */ /* 0x000fe40003f25270 */
[----:B------:R-:W-:Y:S02]  /*01f0*/  ISETP.GE.U32.AND P0, PT, R0, R7, PT ;  /* 0x000000070000720c */ /* 0x000fe40003f06070 */
[----:B------:R-:W-:-:S04]  /*0200*/  LOP3.LUT R0, R5, R4, RZ, 0x3c, !PT ;  /* 0x0000000405007212 */ /* 0x000fc800078e3cff */
[----:B------:R-:W-:Y:S01]  /*0210*/  ISETP.GE.AND P2, PT, R0, RZ, PT ;  /* 0x000000ff0000720c */ /* 0x000fe20003f46270 */
[----:B------:R-:W-:-:S05]  /*0220*/  IMAD.MOV.U32 R0, RZ, RZ, c[0x0][0x178] ;  /* 0x00005e00ff007624 */ /* 0x000fca00078e00ff */
[----:B------:R-:W-:Y:S02]  /*0230*/  IADD3 R0, R0, 0x3f, RZ ;  /* 0x0000003f00007810 */ /* 0x000fe40007ffe0ff */
[----:B------:R-:W-:-:S05]  /*0240*/  @P0 IADD3 R3, R3, 0x1, RZ ;  /* 0x0000000103030810 */ /* 0x000fca0007ffe0ff */
[----:B------:R-:W-:Y:S01]  /*0250*/  IMAD.MOV.U32 R2, RZ, RZ, R3 ;  /* 0x000000ffff027224 */ /* 0x000fe200078e0003 */
[----:B------:R-:W-:-:S03]  /*0260*/  SHF.R.S32.HI R3, RZ, 0x1f, R0 ;  /* 0x0000001fff037819 */ /* 0x000fc60000011400 */
[----:B------:R-:W-:Y:S01]  /*0270*/  @!P2 IMAD.MOV R2, RZ, RZ, -R2 ;  /* 0x000000ffff02a224 */ /* 0x000fe200078e0a02 */
[----:B------:R-:W-:Y:S02]  /*0280*/  @!P1 LOP3.LUT R2, RZ, R4, RZ, 0x33, !PT ;  /* 0x00000004ff029212 */ /* 0x000fe400078e33ff */
[----:B------:R-:W-:-:S03]  /*0290*/  LEA.HI R3, R3, R0, RZ, 0x6 ;  /* 0x0000000003037211 */ /* 0x000fc600078f30ff */
[----:B------:R-:W-:Y:S02]  /*02a0*/  IMAD.SHL.U32 R6, R2, 0x8, RZ ;  /* 0x0000000802067824 */ /* 0x000fe400078e00ff */
[----:B------:R-:W-:-:S03]  /*02b0*/  IMAD.MOV R2, RZ, RZ, -R2 ;  /* 0x000000ffff027224 */ /* 0x000fc600078e0a02 */
[----:B------:R-:W-:Y:S01]  /*02c0*/  LEA.HI.SX32 R3, R3, -R6, 0x1a ;  /* 0x8000000603037211 */ /* 0x000fe200078fd2ff */
[----:B------:R-:W-:-:S03]  /*02d0*/  IMAD R11, R4, R2, R5 ;  /* 0x00000002040b7224 */ /* 0x000fc600078e0205 */
[----:B------:R-:W-:-:S04]  /*02e0*/  IMNMX R8, R3, 0x8, PT ;  /* 0x0000000803087817 */ /* 0x000fc80003800200 */
[-C--:B------:R-:W-:Y:S02]  /*02f0*/  IABS R7, R8.reuse ;  /* 0x0000000800077213 */ /* 0x080fe40000000000 */
[----:B------:R-:W-:Y:S02]  /*0300*/  IABS R4, R8 ;  /* 0x0000000800047213 */ /* 0x000fe40000000000 */
[----:B------:R-:W0:Y:S08]  /*0310*/  I2F.RP R0, R7 ;  /* 0x0000000700007306 */ /* 0x000e300000209400 */
[----:B0-----:R-:W0:Y:S02]  /*0320*/  MUFU.RCP R0, R0 ;  /* 0x0000000000007308 */ /* 0x001e240000001000 */
[----:B0-----:R-:W-:Y:S01]  /*0330*/  IADD3 R3, R0, 0xffffffe, RZ ;  /* 0x0ffffffe00037810 */ /* 0x001fe20007ffe0ff */
[----:B------:R-:W-:-:S05]  /*0340*/  IMAD.MOV R0, RZ, RZ, -R4 ;  /* 0x000000ffff007224 */ /* 0x000fca00078e0a04 */
[----:B------:R-:W0:Y:S02]  /*0350*/  F2I.FTZ.U32.TRUNC.NTZ R3, R3 ;  /* 0x0000000300037305 */ /* 0x000e24000021f000 */
[----:B0-----:R-:W-:-:S04]  /*0360*/  IMAD.MOV R9, RZ, RZ, -R3 ;  /* 0x000000ffff097224 */ /* 0x001fc800078e0a03 */
[----:B------:R-:W-:Y:S01]  /*0370*/  IMAD.MOV.U32 R2, RZ, RZ, R9 ;  /* 0x000000ffff027224 */ /* 0x000fe200078e0009 */
[----:B------:R-:W-:-:S03]  /*0380*/  IABS R9, R11 ;  /* 0x0000000b00097213 */ /* 0x000fc60000000000 */
[----:B------:R-:W-:Y:S02]  /*0390*/  IMAD R5, R2, R7, RZ ;  /* 0x0000000702057224 */ /* 0x000fe400078e02ff */
[----:B------:R-:W-:-:S04]  /*03a0*/  IMAD.MOV.U32 R2, RZ, RZ, RZ ;  /* 0x000000ffff027224 */ /* 0x000fc800078e00ff */
        /* <DEDUP_REMOVED lines=9> */
[----:B------:R-:W-:-:S07]  /*0440*/  ISETP.GE.AND P2, PT, R0, RZ, PT ;  /* 0x000000ff0000720c */ /* 0x000fce0003f46270 */
[----:B------:R-:W-:-:S05]  /*0450*/  @P0 IADD3 R2, R2, 0x1, RZ ;  /* 0x0000000102020810 */ /* 0x000fca0007ffe0ff */
[----:B------:R-:W-:Y:S02]  /*0460*/  IMAD.MOV.U32 R0, RZ, RZ, R2 ;  /* 0x000000ffff007224 */ /* 0x000fe400078e0002 */
[----:B------:R-:W-:Y:S02]  /*0470*/  IMAD.MOV.U32 R2, RZ, RZ, 0x7f ;  /* 0x0000007fff027424 */ /* 0x000fe400078e00ff */
[----:B------:R-:W-:Y:S01]  /*0480*/  @!P2 IMAD.MOV R0, RZ, RZ, -R0 ;  /* 0x000000ffff00a224 */ /* 0x000fe200078e0a00 */
[----:B------:R-:W-:Y:S02]  /*0490*/  @!P1 LOP3.LUT R0, RZ, R8, RZ, 0x33, !PT ;  /* 0x00000008ff009212 */ /* 0x000fe400078e33ff */
[----:B------:R-:W-:-:S03]  /*04a0*/  IADD3 R2, R2, c[0x0][0x180], RZ ;  /* 0x0000600002027a10 */ /* 0x000fc60007ffe0ff */
[----:B------:R-:W-:Y:S01]  /*04b0*/  IMAD.SHL.U32 R13, R0, 0x100, RZ ;  /* 0x00000100000d7824 */ /* 0x000fe200078e00ff */
[----:B------:R-:W-:Y:S01]  /*04c0*/  ISETP.GT.AND P0, PT, R2, 0x7f, PT ;  /* 0x0000007f0200780c */ /* 0x000fe20003f04270 */
[----:B------:R-:W-:-:S03]  /*04d0*/  IMAD.MOV R3, RZ, RZ, -R0 ;  /* 0x000000ffff037224 */ /* 0x000fc600078e0a00 */
[C---:B------:R-:W-:Y:S01]  /*04e0*/  IADD3 R5, R13.reuse, 0x2, RZ ;  /* 0x000000020d057810 */ /* 0x040fe20007ffe0ff */
[----:B------:R-:W-:Y:S01]  /*04f0*/  IMAD R3, R8, R3, R11 ;  /* 0x0000000308037224 */ /* 0x000fe200078e020b */
[C---:B------:R-:W-:Y:S01]  /*0500*/  IADD3 R60, R13.reuse, 0x1, RZ ;  /* 0x000000010d3c7810 */ /* 0x040fe20007ffe0ff */
[----:B------:R-:W-:Y:S01]  /*0510*/  STL [R1+0x944], R13 ;  /* 0x0009440d01007387 */ /* 0x000fe20000100800 */
[C---:B------:R-:W-:Y:S01]  /*0520*/  IADD3 R4, R13.reuse, 0x3, RZ ;  /* 0x000000030d047810 */ /* 0x040fe20007ffe0ff */
[----:B------:R-:W-:Y:S01]  /*0530*/  IMAD.IADD R0, R6, 0x1, R3 ;  /* 0x0000000106007824 */ /* 0x000fe200078e0203 */
[C---:B------:R-:W-:Y:S01]  /*0540*/  IADD3 R3, R13.reuse, 0x4, RZ ;  /* 0x000000040d037810 */ /* 0x040fe20007ffe0ff */
[----:B------:R0:W-:Y:S01]  /*0550*/  STL [R1+0x3fa0], R5 ;  /* 0x003fa00501007387 */ /* 0x0001e20000100800 */
[C---:B------:R-:W-:Y:S01]  /*0560*/  IADD3 R61, R13.reuse, 0x34, RZ ;  /* 0x000000340d3d7810 */ /* 0x040fe20007ffe0ff */
[----:B------:R-:W-:Y:S01]  /*0570*/  IMAD.SHL.U32 R0, R0, 0x40, RZ ;  /* 0x0000004000007824 */ /* 0x000fe200078e00ff */
[C---:B------:R-:W-:Y:S01]  /*0580*/  IADD3 R6, R13.reuse, 0xe2, RZ ;  /* 0x000000e20d067810 */ /* 0x040fe20007ffe0ff */
[----:B------:R-:W-:Y:S04]  /*0590*/  STL [R1+0x3f9c], R60 ;  /* 0x003f9c3c01007387 */ /* 0x000fe80000100800 */
[----:B------:R1:W-:Y:S01]  /*05a0*/  STL [R1+0x3fa4], R4 ;  /* 0x003fa40401007387 */ /* 0x0003e20000100800 */
[----:B0-----:R-:W-:-:S03]  /*05b0*/  IADD3 R5, R13, 0x7, RZ ;  /* 0x000000070d057810 */ /* 0x001fc60007ffe0ff */
[----:B------:R0:W-:Y:S01]  /*05c0*/  STL [R1+0x3fa8], R3 ;  /* 0x003fa80301007387 */ /* 0x0001e20000100800 */
[C---:B-1----:R-:W-:Y:S02]  /*05d0*/  IADD3 R4, R13.reuse, 0x5, RZ ;  /* 0x000000050d047810 */ /* 0x042fe40007ffe0ff */
[----:B0-----:R-:W-:-:S03]  /*05e0*/  IADD3 R3, R13, 0x6, RZ ;  /* 0x000000060d037810 */ /* 0x001fc60007ffe0ff */
[----:B------:R0:W-:Y:S04]  /*05f0*/  STL [R1+0x3fac], R4 ;  /* 0x003fac0401007387 */ /* 0x0001e80000100800 */
[----:B------:R1:W-:Y:S04]  /*0600*/  STL [R1+0x3fb0], R3 ;  /* 0x003fb00301007387 */ /* 0x0003e80000100800 */
[----:B------:R2:W-:Y:S01]  /*0610*/  STL [R1+0x3fb4], R5 ;  /* 0x003fb40501007387 */ /* 0x0005e20000100800 */
[C---:B0-----:R-:W-:Y:S02]  /*0620*/  IADD3 R4, R13.reuse, 0x8, RZ ;  /* 0x000000080d047810 */ /* 0x041fe40007ffe0ff */
[----:B-1----:R-:W-:-:S03]  /*0630*/  IADD3 R3, R13, 0x9, RZ ;  /* 0x000000090d037810 */ /* 0x002fc60007ffe0ff */
[----:B------:R0:W-:Y:S01]  /*0640*/  STL [R1+0x3fb8], R4 ;  /* 0x003fb80401007387 */ /* 0x0001e20000100800 */
[----:B--2---:R-:W-:-:S03]  /*0650*/  IADD3 R5, R13, 0xa, RZ ;  /* 0x0000000a0d057810 */ /* 0x004fc60007ffe0ff */
        /* <DEDUP_REMOVED lines=86> */
[----:B0-----:R-:W-:-:S03]  /*0bc0*/  IADD3 R4, R13, 0x36, RZ ;  /* 0x000000360d047810 */ /* 0x001fc60007ffe0ff */
[----:B------:R-:W-:Y:S01]  /*0bd0*/  STL [R1+0x4064], R61 ;  /* 0x0040643d01007387 */ /* 0x000fe20000100800 */
[----:B-1----:R-:W-:-:S03]  /*0be0*/  IADD3 R3, R13, 0x37, RZ ;  /* 0x000000370d037810 */ /* 0x002fc60007ffe0ff */
[----:B------:R0:W-:Y:S01]  /*0bf0*/  STL [R1+0x406c], R4 ;  /* 0x00406c0401007387 */ /* 0x0001e20000100800 */
[----:B--2---:R-:W-:-:S03]  /*0c00*/  IADD3 R5, R13, 0x3a, RZ ;  /* 0x0000003a0d057810 */ /* 0x004fc60007ffe0ff */
[----:B------:R1:W-:Y:S01]  /*0c10*/  STL [R1+0x4078], R3 ;  /* 0x0040780301007387 */ /* 0x0003e20000100800 */
[C---:B0-----:R-:W-:Y:S02]  /*0c20*/  IADD3 R4, R13.reuse, 0x38, RZ ;  /* 0x000000380d047810 */ /* 0x041fe40007ffe0ff */
[----:B-1----:R-:W-:-:S03]  /*0c30*/  IADD3 R3, R13, 0x39, RZ ;  /* 0x000000390d037810 */ /* 0x002fc60007ffe0ff */
        /* <DEDUP_REMOVED lines=338> */
[----:B------:R-:W-:Y:S01]  /*2160*/  STL [R1+0x4324], R3 ;  /* 0x0043240301007387 */ /* 0x000fe20000100800 */
[----:B0-----:R-:W-:-:S03]  /*2170*/  IADD3 R4, R13, 0xe4, RZ ;  /* 0x000000e40d047810 */ /* 0x001fc60007ffe0ff */
[----:B------:R0:W-:Y:S01]  /*2180*/  STL [R1+0x4330], R5 ;  /* 0x0043300501007387 */ /* 0x0001e20000100800 */
[----:B-1----:R-:W-:-:S03]  /*2190*/  IADD3 R6, R13, 0xe6, RZ ;  /* 0x000000e60d067810 */ /* 0x002fc60007ffe0ff */
        /* <DEDUP_REMOVED lines=9> */
[----:B--2---:R-:W-:-:S05]  /*2230*/  IADD3 R4, R13, 0xe9, RZ ;  /* 0x000000e90d047810 */ /* 0x004fca0007ffe0ff */
[----:B------:R1:W-:Y:S01]  /*2240*/  STL [R1+0x4358], R4 ;  /* 0x0043580401007387 */ /* 0x0003e20000100800 */
[----:B0-----:R-:W-:-:S03]  /*2250*/  IADD3 R5, R13, 0xeb, RZ ;  /* 0x000000eb0d057810 */ /* 0x001fc60007ffe0ff */
[----:B------:R0:W-:Y:S04]  /*2260*/  STL [R1+0x4354], R6 ;  /* 0x0043540601007387 */ /* 0x0001e80000100800 */
[----:B------:R2:W-:Y:S01]  /*2270*/  STL [R1+0x4364], R5 ;  /* 0x0043640501007387 */ /* 0x0005e20000100800 */
[C---:B-1----:R-:W-:Y:S02]  /*2280*/  LOP3.LUT R4, R0.reuse, 0x1f, R12, 0xf8, !PT ;  /* 0x0000001f00047812 */ /* 0x042fe400078ef80c */
[----:B------:R-:W-:Y:S02]  /*2290*/  LOP3.LUT R0, R0, 0x20, R14, 0xfe, !PT ;  /* 0x0000002000007812 */ /* 0x000fe400078efe0e */
[C---:B0-----:R-:W-:Y:S01]  /*22a0*/  IADD3 R6, R13.reuse, 0xec, RZ ;  /* 0x000000ec0d067810 */ /* 0x041fe20007ffe0ff */
        /* <DEDUP_REMOVED lines=39> */
[----:B------:R2:W-:Y:S04]  /*2520*/  STL [R1+0x4328], R5 ;  /* 0x0043280501007387 */ /* 0x0005e80000100800 */
[----:B------:R2:W-:Y:S01]  /*2530*/  STL [R1+0x431c], R4 ;  /* 0x00431c0401007387 */ /* 0x0005e20000100800 */
[----:B------:R-:W-:Y:S05]  /*2540*/  @P0 BRA `(.L_x_0) ;  /* 0x00000e7000000947 */ /* 0x000fea0003800000 */
[----:B------:R-:W-:Y:S01]  /*2550*/  IMAD.SHL.U32 R0, R12, 0x40, RZ ;  /* 0x000000400c007824 */ /* 0x000fe200078e00ff */
[----:B------:R-:W-:Y:S01]  /*2560*/  CS2R R56, SRZ ;  /* 0x0000000000387805 */ /* 0x000fe2000001ff00 */
[----:B------:R-:W-:Y:S01]  /*2570*/  CS2R R58, SRZ ;  /* 0x00000000003a7805 */ /* 0x000fe2000001ff00 */
[----:B------:R-:W-:Y:S01]  /*2580*/  CS2R R52, SRZ ;  /* 0x0000000000347805 */ /* 0x000fe2000001ff00 */
[----:B------:R-:W-:Y:S01]  /*2590*/  CS2R R54, SRZ ;  /* 0x0000000000367805 */ /* 0x000fe2000001ff00 */
[----:B------:R0:W-:Y:S01]  /*25a0*/  STL [R1+0x3f98], R0 ;  /* 0x003f980001007387 */ /* 0x0001e20000100800 */
[----:B------:R-:W-:Y:S01]  /*25b0*/  CS2R R48, SRZ ;  /* 0x0000000000307805 */ /* 0x000fe2000001ff00 */
[----:B------:R-:W-:Y:S01]  /*25c0*/  CS2R R50, SRZ ;  /* 0x0000000000327805 */ /* 0x000fe2000001ff00 */
[----:B------:R-:W-:Y:S01]  /*25d0*/  CS2R R44, SRZ ;  /* 0x00000000002c7805 */ /* 0x000fe2000001ff00 */
[----:B------:R0:W-:Y:S01]  /*25e0*/  STL [R1], RZ ;  /* 0x000000ff01007387 */ /* 0x0001e20000100800 */
[----:B------:R-:W-:Y:S01]  /*25f0*/  CS2R R46, SRZ ;  /* 0x00000000002e7805 */ /* 0x000fe2000001ff00 */
[----:B------:R-:W-:Y:S01]  /*2600*/  CS2R R40, SRZ ;  /* 0x0000000000287805 */ /* 0x000fe2000001ff00 */
[----:B------:R-:W-:Y:S01]  /*2610*/  CS2R R42, SRZ ;  /* 0x00000000002a7805 */ /* 0x000fe2000001ff00 */
[----:B------:R0:W-:Y:S01]  /*2620*/  STL [R1+0x4], RZ ;  /* 0x000004ff01007387 */ /* 0x0001e20000100800 */
        /* <DEDUP_REMOVED lines=21> */
[----:B--2---:R-:W-:Y:S01]  /*2780*/  CS2R R4, SRZ ;  /* 0x0000000000047805 */ /* 0x004fe2000001ff00 */
[----:B------:R-:W-:Y:S01]  /*2790*/  CS2R R6, SRZ ;  /* 0x0000000000067805 */ /* 0x000fe2000001ff00 */
[----:B------:R0:W-:Y:S04]  /*27a0*/  STL [R1+0x1c], RZ ;  /* 0x00001cff01007387 */ /* 0x0001e80000100800 */
        /* <DEDUP_REMOVED lines=191> */
[----:B------:R0:W-:Y:S01]  /*33a0*/  STL [R1+0x31c], RZ ;  /* 0x00031cff01007387 */ /* 0x0001e20000100800 */
[----:B------:R-:W-:Y:S05]  /*33b0*/  BRA `(.L_x_1) ;  /* 0x000c8b3000007947 */ /* 0x000fea0003800000 */
.L_x_0:
[----:B------:R-:W3:Y:S04]  /*33c0*/  LDL R38, [R1+0x4340] ;  /* 0x0043400001267983 */ /* 0x000ee80000100800 */
[----:B------:R-:W4:Y:S04]  /*33d0*/  LDL R32, [R1+0x4358] ;  /* 0x0043580001207983 */ /* 0x000f280000100800 */
[----:B--2---:R-:W2:Y:S04]  /*33e0*/  LDL R35, [R1+0x4330] ;  /* 0x0043300001237983 */ /* 0x004ea80000100800 */
[----:B------:R-:W2:Y:S04]  /*33f0*/  LDL R30, [R1+0x4360] ;  /* 0x00436000011e7983 */ /* 0x000ea80000100800 */
        /* <DEDUP_REMOVED lines=25> */
[----:B------:R-:W-:Y:S01]  /*3590*/  STL [R1+0x46c4], R60 ;  /* 0x0046c43c01007387 */ /* 0x000fe20000100800 */
[----:B---3--:R-:W-:-:S02]  /*35a0*/  IMAD.MOV.U32 R36, RZ, RZ, R38 ;  /* 0x000000ffff247224 */ /* 0x008fc400078e0026 */
[----:B----4-:R-:W-:Y:S02]  /*35b0*/  IMAD.MOV.U32 R38, RZ, RZ, R32 ;  /* 0x000000ffff267224 */ /* 0x010fe400078e0020 */
[----:B--2---:R-:W-:Y:S02]  /*35c0*/  IMAD.MOV.U32 R32, RZ, RZ, R35 ;  /* 0x000000ffff207224 */ /* 0x004fe400078e0023 */
[----:B------:R-:W-:Y:S02]  /*35d0*/  IMAD.MOV.U32 R35, RZ, RZ, R30 ;  /* 0x000000ffff237224 */ /* 0x000fe400078e001e */
[----:B------:R-:W2:Y:S01]  /*35e0*/  LDL R30, [R1+0x4378] ;  /* 0x00437800011e7983 */ /* 0x000ea20000100800 */
[----:B------:R-:W-:Y:S01]  /*35f0*/  IABS R56, c[0x0][0x178] ;  /* 0x00005e0000387a13 */ /* 0x000fe20000000000 */
[----:B------:R-:W-:-:S03]  /*3600*/  IMAD.MOV.U32 R23, RZ, RZ, R3 ;  /* 0x000000ffff177224 */ /* 0x000fc600078e0003 */
[----:B------:R-:W0:Y:S01]  /*3610*/  I2F.RP R3, R56 ;  /* 0x0000003800037306 */ /* 0x000e220000209400 */
[----:B------:R-:W-:Y:S01]  /*3620*/  IABS R29, c[0x0][0x17c] ;  /* 0x00005f00001d7a13 */ /* 0x000fe20000000000 */
[----:B------:R-:W-:-:S06]  /*3630*/  IMAD.MOV.U32 R26, RZ, RZ, R0 ;  /* 0x000000ffff1a7224 */ /* 0x000fcc00078e0000 */
[----:B------:R-:W1:Y:S08]  /*3640*/  I2F.RP R0, R29 ;  /* 0x0000001d00007306 */ /* 0x000e700000209400 */
[----:B0-----:R-:W0:Y:S08]  /*3650*/  MUFU.RCP R3, R3 ;  /* 0x0000000300037308 */ /* 0x001e300000001000 */
[----:B-1----:R-:W1:Y:S01]  /*3660*/  MUFU.RCP R0, R0 ;  /* 0x0000000000007308 */ /* 0x002e620000001000 */
[----:B0-----:R-:W-:-:S07]  /*3670*/  IADD3 R3, R3, 0xffffffe, RZ ;  /* 0x0ffffffe03037810 */ /* 0x001fce0007ffe0ff */
[----:B------:R-:W0:Y:S01]  /*3680*/  F2I.FTZ.U32.TRUNC.NTZ R5, R3 ;  /* 0x0000000300057305 */ /* 0x000e22000021f000 */
[----:B-1----:R-:W-:-:S07]  /*3690*/  IADD3 R0, R0, 0xffffffe, RZ ;  /* 0x0ffffffe00007810 */ /* 0x002fce0007ffe0ff */
[----:B------:R0:W1:Y:S01]  /*36a0*/  F2I.FTZ.U32.TRUNC.NTZ R3, R0 ;  /* 0x0000000000037305 */ /* 0x000062000021f000 */
[----:B------:R-:W-:Y:S02]  /*36b0*/  IMAD.MOV.U32 R4, RZ, RZ, RZ ;  /* 0x000000ffff047224 */ /* 0x000fe400078e00ff */
[----:B0-----:R-:W-:-:S04]  /*36c0*/  IMAD.MOV R0, RZ, RZ, -R5 ;  /* 0x000000ffff007224 */ /* 0x001fc800078e0a05 */
[----:B------:R-:W-:Y:S02]  /*36d0*/  IMAD R0, R0, R56, RZ ;  /* 0x0000003800007224 */ /* 0x000fe400078e02ff */
[----:B------:R-:W-:Y:S02]  /*36e0*/  IMAD.MOV.U32 R37, RZ, RZ, R39 ;  /* 0x000000ffff257224 */ /* 0x000fe400078e0027 */
[----:B------:R-:W-:Y:S01]  /*36f0*/  IMAD.HI.U32 R5, R5, R0, R4 ;  /* 0x0000000005057227 */ /* 0x000fe200078e0004 */
[----:B------:R-:W-:-:S03]  /*3700*/  SHF.R.S32.HI R4, RZ, 0x1f, R2 ;  /* 0x0000001fff047819 */ /* 0x000fc60000011402 */
[----:B------:R-:W-:Y:S02]  /*3710*/  IMAD.MOV.U32 R39, RZ, RZ, R34 ;  /* 0x000000ffff277224 */ /* 0x000fe400078e0022 */
[----:B------:R-:W-:Y:S01]  /*3720*/  IMAD.MOV.U32 R34, RZ, RZ, R28 ;  /* 0x000000ffff227224 */ /* 0x000fe200078e001c */
[----:B------:R-:W-:Y:S01]  /*3730*/  LEA.HI R4, R4, R2, RZ, 0x7 ;  /* 0x0000000204047211 */ /* 0x000fe200078f38ff */
[----:B------:R-:W-:Y:S02]  /*3740*/  IMAD.MOV.U32 R43, RZ, RZ, R36 ;  /* 0x000000ffff2b7224 */ /* 0x000fe400078e0024 */
[----:B------:R-:W-:Y:S02]  /*3750*/  IMAD.MOV.U32 R36, RZ, RZ, R38 ;  /* 0x000000ffff247224 */ /* 0x000fe400078e0026 */
[----:B------:R-:W-:Y:S02]  /*3760*/  IMAD.MOV.U32 R38, RZ, RZ, R34 ;  /* 0x000000ffff267224 */ /* 0x000fe400078e0022 */
[----:B------:R-:W-:Y:S01]  /*3770*/  IMAD.MOV.U32 R34, RZ, RZ, R35 ;  /* 0x000000ffff227224 */ /* 0x000fe200078e0023 */
[----:B------:R0:W-:Y:S01]  /*3780*/  STL [R1+0x3f90], R4 ;  /* 0x003f900401007387 */ /* 0x0001e20000100800 */
[----:B------:R-:W-:-:S02]  /*3790*/  IMAD.MOV.U32 R42, RZ, RZ, R43 ;  /* 0x000000ffff2a7224 */ /* 0x000fc400078e002b */
[----:B------:R-:W-:Y:S01]  /*37a0*/  IMAD.MOV.U32 R43, RZ, RZ, R38 ;  /* 0x000000ffff2b7224 */ /* 0x000fe200078e0026 */
[----:B------:R-:W0:Y:S01]  /*37b0*/  LDL R41, [R1+0x433c] ;  /* 0x00433c0001297983 */ /* 0x000e220000100800 */
[----:B------:R-:W-:Y:S02]  /*37c0*/  IMAD.MOV.U32 R38, RZ, RZ, R34 ;  /* 0x000000ffff267224 */ /* 0x000fe400078e0022 */
[----:B--2---:R-:W-:Y:S02]  /*37d0*/  IMAD.MOV.U32 R35, RZ, RZ, R30 ;  /* 0x000000ffff237224 */ /* 0x004fe400078e001e */
[----:B------:R-:W-:Y:S02]  /*37e0*/  IMAD.MOV.U32 R30, RZ, RZ, R31 ;  /* 0x000000ffff1e7224 */ /* 0x000fe400078e001f */
[----:B------:R-:W-:Y:S02]  /*37f0*/  IMAD.MOV.U32 R31, RZ, RZ, R24 ;  /* 0x000000ffff1f7224 */ /* 0x000fe400078e0018 */
[----:B------:R-:W-:-:S02]  /*3800*/  IMAD.MOV.U32 R24, RZ, RZ, R22 ;  /* 0x000000ffff187224 */ /* 0x000fc400078e0016 */
[----:B------:R-:W-:Y:S01]  /*3810*/  IMAD.MOV.U32 R34, RZ, RZ, R35 ;  /* 0x000000ffff227224 */ /* 0x000fe200078e0023 */
[----:B------:R-:W-:Y:S01]  /*3820*/  IABS R27, R27 ;  /* 0x0000001b001b7213 */ /* 0x000fe20000000000 */
[----:B------:R-:W-:Y:S01]  /*3830*/  IMAD.MOV.U32 R35, RZ, RZ, R30 ;  /* 0x000000ffff237224 */ /* 0x000fe200078e001e */
[----:B------:R-:W-:Y:S01]  /*3840*/  IABS R26, R26 ;  /* 0x0000001a001a7213 */ /* 0x000fe20000000000 */
[----:B------:R-:W-:Y:S01]  /*3850*/  IMAD.MOV.U32 R30, RZ, RZ, R31 ;  /* 0x000000ffff1e7224 */ /* 0x000fe200078e001f */
[----:B------:R-:W2:Y:S01]  /*3860*/  LDL R22, [R1+0x4374] ;  /* 0x0043740001167983 */ /* 0x000ea20000100800 */
[----:B------:R-:W-:Y:S02]  /*3870*/  IMAD.MOV.U32 R31, RZ, RZ, R24 ;  /* 0x000000ffff1f7224 */ /* 0x000fe400078e0018 */
[----:B------:R-:W-:Y:S02]  /*3880*/  IMAD.MOV.U32 R24, RZ, RZ, R23 ;  /* 0x000000ffff187224 */ /* 0x000fe400078e0017 */
[----:B------:R-:W-:-:S02]  /*3890*/  IMAD.MOV.U32 R23, RZ, RZ, R8 ;  /* 0x000000ffff177224 */ /* 0x000fc400078e0008 */
[----:B------:R-:W-:Y:S02]  /*38a0*/  IMAD.MOV.U32 R8, RZ, RZ, R6 ;  /* 0x000000ffff087224 */ /* 0x000fe400078e0006 */
[----:B------:R-:W3:Y:S01]  /*38b0*/  LDL R6, [R1+0x4328] ;  /* 0x0043280001067983 */ /* 0x000ee20000100800 */
[----:B-1----:R-:W-:Y:S02]  /*38c0*/  IMAD.MOV R28, RZ, RZ, -R3 ;  /* 0x000000ffff1c7224 */ /* 0x002fe400078e0a03 */
[----:B------:R-:W-:-:S04]  /*38d0*/  IMAD.HI.U32 R0, R5, R27, RZ ;  /* 0x0000001b05007227 */ /* 0x000fc800078e00ff */
[----:B------:R-:W-:Y:S02]  /*38e0*/  IMAD R28, R28, R29, RZ ;  /* 0x0000001d1c1c7224 */ /* 0x000fe400078e02ff */
[----:B------:R-:W-:Y:S02]  /*38f0*/  IMAD.MOV R0, RZ, RZ, -R0 ;  /* 0x000000ffff007224 */ /* 0x000fe400078e0a00 */
[----:B------:R-:W-:Y:S02]  /*3900*/  IMAD.MOV.U32 R2, RZ, RZ, RZ ;  /* 0x000000ffff027224 */ /* 0x000fe400078e00ff */
[----:B------:R-:W-:Y:S02]  /*3910*/  IMAD R27, R56, R0, R27 ;  /* 0x00000000381b7224 */ /* 0x000fe400078e021b */
[----:B------:R-:W-:-:S04]  /*3920*/  IMAD.HI.U32 R28, R3, R28, R2 ;  /* 0x0000001c031c7227 */ /* 0x000fc800078e0002 */
[----:B------:R-:W-:-:S04]  /*3930*/  IMAD.HI.U32 R2, R5, R26, RZ ;  /* 0x0000001a05027227 */ /* 0x000fc800078e00ff */
[----:B------:R-:W-:-:S04]  /*3940*/  IMAD.MOV R2, RZ, RZ, -R2 ;  /* 0x000000ffff027224 */ /* 0x000fc800078e0a02 */
[----:B------:R-:W-:Y:S01]  /*3950*/  IMAD R26, R56, R2, R26 ;  /* 0x00000002381a7224 */ /* 0x000fe200078e021a */
[----:B0-----:R-:W-:Y:S01]  /*3960*/  IABS R4, R41 ;  /* 0x0000002900047213 */ /* 0x001fe20000000000 */
[----:B------:R-:W-:Y:S02]  /*3970*/  IMAD.MOV.U32 R41, RZ, RZ, R42 ;  /* 0x000000ffff297224 */ /* 0x000fe400078e002a */
[----:B------:R-:W-:Y:S02]  /*3980*/  IMAD.MOV.U32 R42, RZ, RZ, R38 ;  /* 0x000000ffff2a7224 */ /* 0x000fe400078e0026 */
[----:B------:R-:W-:Y:S02]  /*3990*/  IMAD.MOV.U32 R38, RZ, RZ, R34 ;  /* 0x000000ffff267224 */ /* 0x000fe400078e0022 */
[----:B------:R-:W-:Y:S02]  /*39a0*/  IMAD.MOV.U32 R34, RZ, RZ, R35 ;  /* 0x000000ffff227224 */ /* 0x000fe400078e0023 */
[----:B------:R-:W-:-:S02]  /*39b0*/  IMAD.MOV.U32 R35, RZ, RZ, R30 ;  /* 0x000000ffff237224 */ /* 0x000fc400078e001e */
[----:B------:R-:W-:Y:S01]  /*39c0*/  IMAD.MOV.U32 R30, RZ, RZ, R31 ;  /* 0x000000ffff1e7224 */ /* 0x000fe200078e001f */
[----:B------:R-:W-:Y:S01]  /*39d0*/  IABS R0, R41 ;  /* 0x0000002900007213 */ /* 0x000fe20000000000 */
[----:B------:R-:W-:Y:S02]  /*39e0*/  IMAD.MOV.U32 R31, RZ, RZ, R24 ;  /* 0x000000ffff1f7224 */ /* 0x000fe400078e0018 */
[----:B------:R-:W-:Y:S02]  /*39f0*/  IMAD.MOV.U32 R41, RZ, RZ, R38 ;  /* 0x000000ffff297224 */ /* 0x000fe400078e0026 */
[----:B------:R-:W-:Y:S02]  /*3a00*/  IMAD.MOV.U32 R38, RZ, RZ, R35 ;  /* 0x000000ffff267224 */ /* 0x000fe400078e0023 */
[----:B------:R-:W-:Y:S02]  /*3a10*/  IMAD.MOV.U32 R35, RZ, RZ, R31 ;  /* 0x000000ffff237224 */ /* 0x000fe400078e001f */
[----:B------:R-:W-:-:S02]  /*3a20*/  IMAD.MOV.U32 R31, RZ, RZ, R7 ;  /* 0x000000ffff1f7224 */ /* 0x000fc400078e0007 */
[----:B------:R-:W-:-:S04]  /*3a30*/  IMAD.HI.U32 R5, R28, R4, RZ ;  /* 0x000000041c057227 */ /* 0x000fc800078e00ff */
[----:B------:R-:W-:-:S04]  /*3a40*/  IMAD.HI.U32 R3, R28, R0, RZ ;  /* 0x000000001c037227 */ /* 0x000fc800078e00ff */
[----:B------:R-:W-:Y:S02]  /*3a50*/  IMAD.MOV.U32 R24, RZ, RZ, R23 ;  /* 0x000000ffff187224 */ /* 0x000fe400078e0017 */
[----:B------:R-:W-:Y:S02]  /*3a60*/  IMAD.MOV.U32 R23, RZ, RZ, R8 ;  /* 0x000000ffff177224 */ /* 0x000fe400078e0008 */
[----:B------:R-:W-:Y:S01]  /*3a70*/  IMAD.MOV R5, RZ, RZ, -R5 ;  /* 0x000000ffff057224 */ /* 0x000fe200078e0a05 */
[----:B------:R-:W4:Y:S01]  /*3a80*/  LDL R8, [R1+0x42dc] ;  /* 0x0042dc0001087983 */ /* 0x000f220000100800 */
[----:B------:R-:W-:Y:S02]  /*3a90*/  IMAD.MOV R3, RZ, RZ, -R3 ;  /* 0x000000ffff037224 */ /* 0x000fe400078e0a03 */
[----:B------:R-:W-:Y:S02]  /*3aa0*/  IMAD R4, R29, R5, R4 ;  /* 0x000000051d047224 */ /* 0x000fe400078e0204 */
[----:B------:R-:W-:-:S02]  /*3ab0*/  IMAD.MOV.U32 R47, RZ, RZ, R34 ;  /* 0x000000ffff2f7224 */ /* 0x000fc400078e0022 */
[----:B------:R-:W-:Y:S02]  /*3ac0*/  IMAD R0, R29, R3, R0 ;  /* 0x000000031d007224 */ /* 0x000fe400078e0200 */
[----:B------:R-:W-:Y:S02]  /*3ad0*/  IMAD.MOV.U32 R34, RZ, RZ, R24 ;  /* 0x000000ffff227224 */ /* 0x000fe400078e0018 */
[----:B------:R-:W2:Y:S01]  /*3ae0*/  LDL R24, [R1+0x42f0] ;  /* 0x0042f00001187983 */ /* 0x000ea20000100800 */
[----:B------:R-:W-:Y:S02]  /*3af0*/  IABS R2, R47 ;  /* 0x0000002f00027213 */ /* 0x000fe40000000000 */
[----:B---3--:R-:W-:-:S05]  /*3b00*/  IABS R6, R6 ;  /* 0x0000000600067213 */ /* 0x008fca0000000000 */
[----:B------:R-:W-:-:S04]  /*3b10*/  IMAD.HI.U32 R7, R28, R6, RZ ;  /* 0x000000061c077227 */ /* 0x000fc800078e00ff */
[----:B------:R-:W-:-:S04]  /*3b20*/  IMAD.MOV R7, RZ, RZ, -R7 ;  /* 0x000000ffff077224 */ /* 0x000fc800078e0a07 */
[----:B------:R-:W-:-:S05]  /*3b30*/  IMAD R6, R29, R7, R6 ;  /* 0x000000071d067224 */ /* 0x000fca00078e0206 */
[----:B------:R0:W-:Y:S04]  /*3b40*/  STL [R1+0xf4], R6 ;  /* 0x0000f40601007387 */ /* 0x0001e80000100800 */
[----:B------:R1:W-:Y:S04]  /*3b50*/  STL [R1+0xf0], R4 ;  /* 0x0000f00401007387 */ /* 0x0003e80000100800 */
[----:B------:R3:W-:Y:S04]  /*3b60*/  STL [R1+0xec], R0 ;  /* 0x0000ec0001007387 */ /* 0x0007e80000100800 */
[----:B------:R-:W2:Y:S01]  /*3b70*/  LDL R47, [R1+0x4348] ;  /* 0x00434800012f7983 */ /* 0x000ea20000100800 */
[----:B------:R-:W-:Y:S01]  /*3b80*/  IABS R33, R33 ;  /* 0x0000002100217213 */ /* 0x000fe20000000000 */
[----:B------:R-:W-:-:S02]  /*3b90*/  IMAD.MOV.U32 R40, RZ, RZ, R30 ;  /* 0x000000ffff287224 */ /* 0x000fc400078e001e */
[----:B----4-:R-:W-:Y:S02]  /*3ba0*/  IMAD.MOV.U32 R30, RZ, RZ, R8 ;  /* 0x000000ffff1e7224 */ /* 0x010fe400078e0008 */
[----:B------:R-:W-:-:S04]  /*3bb0*/  IMAD.HI.U32 R8, R28, R33, RZ ;  /* 0x000000211c087227 */ /* 0x000fc800078e00ff */
[----:B------:R-:W-:-:S04]  /*3bc0*/  IMAD.MOV R8, RZ, RZ, -R8 ;  /* 0x000000ffff087224 */ /* 0x000fc800078e0a08 */
[----:B------:R-:W-:Y:S01]  /*3bd0*/  IMAD R33, R29, R8, R33 ;  /* 0x000000081d217224 */ /* 0x000fe200078e0221 */
[----:B--2---:R-:W-:Y:S02]  /*3be0*/  IABS R8, R47 ;  /* 0x0000002f00087213 */ /* 0x004fe40000000000 */
[----:B------:R-:W0:Y:S02]  /*3bf0*/  LDL R47, [R1+0x435c] ;  /* 0x00435c00012f7983 */ /* 0x000e240000100800 */
[----:B0-----:R-:W-:Y:S02]  /*3c00*/  IABS R6, R47 ;  /* 0x0000002f00067213 */ /* 0x001fe40000000000 */
[----:B------:R-:W1:Y:S01]  /*3c10*/  LDL R47, [R1+0x4368] ;  /* 0x00436800012f7983 */ /* 0x000e620000100800 */
[----:B------:R-:W-:-:S04]  /*3c20*/  IMAD.HI.U32 R3, R28, R2, RZ ;  /* 0x000000021c037227 */ /* 0x000fc800078e00ff */
[----:B------:R-:W-:Y:S02]  /*3c30*/  IMAD.MOV R3, RZ, RZ, -R3 ;  /* 0x000000ffff037224 */ /* 0x000fe400078e0a03 */
[----:B------:R-:W-:-:S04]  /*3c40*/  IMAD.HI.U32 R7, R28, R6, RZ ;  /* 0x000000061c077227 */ /* 0x000fc800078e00ff */
[----:B------:R-:W-:Y:S02]  /*3c50*/  IMAD R2, R29, R3, R2 ;  /* 0x000000031d027224 */ /* 0x000fe400078e0202 */
[----:B------:R-:W-:-:S04]  /*3c60*/  IMAD.MOV R7, RZ, RZ, -R7 ;  /* 0x000000ffff077224 */ /* 0x000fc800078e0a07 */
[----:B------:R-:W-:Y:S01]  /*3c70*/  IMAD R6, R29, R7, R6 ;  /* 0x000000071d067224 */ /* 0x000fe200078e0206 */
[----:B-1----:R-:W-:Y:S01]  /*3c80*/  IABS R4, R47 ;  /* 0x0000002f00047213 */ /* 0x002fe20000000000 */
[----:B------:R-:W-:Y:S02]  /*3c90*/  IMAD.MOV.U32 R47, RZ, RZ, R40 ;  /* 0x000000ffff2f7224 */ /* 0x000fe400078e0028 */
[----:B------:R-:W-:Y:S02]  /*3ca0*/  IMAD.MOV.U32 R40, RZ, RZ, R41 ;  /* 0x000000ffff287224 */ /* 0x000fe400078e0029 */
[----:B------:R-:W-:Y:S01]  /*3cb0*/  IMAD.MOV.U32 R41, RZ, RZ, R43 ;  /* 0x000000ffff297224 */ /* 0x000fe200078e002b */
[----:B---3--:R-:W-:Y:S01]  /*3cc0*/  IABS R0, R47 ;  /* 0x0000002f00007213 */ /* 0x008fe20000000000 */
[----:B------:R-:W-:Y:S02]  /*3cd0*/  IMAD.MOV.U32 R47, RZ, RZ, R40 ;  /* 0x000000ffff2f7224 */ /* 0x000fe400078e0028 */
[----:B------:R-:W-:-:S02]  /*3ce0*/  IMAD.MOV.U32 R40, RZ, RZ, R41 ;  /* 0x000000ffff287224 */ /* 0x000fc400078e0029 */
[----:B------:R-:W-:Y:S02]  /*3cf0*/  IMAD.MOV.U32 R41, RZ, RZ, R9 ;  /* 0x000000ffff297224 */ /* 0x000fe400078e0009 */
[----:B------:R-:W-:-:S04]  /*3d00*/  IMAD.HI.U32 R9, R28, R8, RZ ;  /* 0x000000081c097227 */ /* 0x000fc800078e00ff */
[----:B------:R-:W-:-:S04]  /*3d10*/  IMAD.HI.U32 R5, R28, R4, RZ ;  /* 0x000000041c057227 */ /* 0x000fc800078e00ff */
[----:B------:R-:W-:-:S04]  /*3d20*/  IMAD.HI.U32 R3, R28, R0, RZ ;  /* 0x000000001c037227 */ /* 0x000fc800078e00ff */
[----:B------:R-:W-:Y:S02]  /*3d30*/  IMAD.MOV R9, RZ, RZ, -R9 ;  /* 0x000000ffff097224 */ /* 0x000fe400078e0a09 */
[----:B------:R-:W-:Y:S02]  /*3d40*/  IMAD.MOV.U32 R46, RZ, RZ, R47 ;  /* 0x000000ffff2e7224 */ /* 0x000fe400078e002f */
[----:B------:R-:W-:Y:S02]  /*3d50*/  IMAD.MOV.U32 R47, RZ, RZ, R40 ;  /* 0x000000ffff2f7224 */ /* 0x000fe400078e0028 */
[----:B------:R-:W-:Y:S02]  /*3d60*/  IMAD.MOV R5, RZ, RZ, -R5 ;  /* 0x000000ffff057224 */ /* 0x000fe400078e0a05 */
[----:B------:R-:W-:Y:S02]  /*3d70*/  IMAD.MOV.U32 R43, RZ, RZ, R37 ;  /* 0x000000ffff2b7224 */ /* 0x000fe400078e0025 */
[----:B------:R-:W-:-:S02]  /*3d80*/  IMAD.MOV.U32 R40, RZ, RZ, R41 ;  /* 0x000000ffff287224 */ /* 0x000fc400078e0029 */
[----:B------:R-:W-:Y:S02]  /*3d90*/  IMAD.MOV R3, RZ, RZ, -R3 ;  /* 0x000000ffff037224 */ /* 0x000fe400078e0a03 */
[----:B------:R-:W-:Y:S02]  /*3da0*/  IMAD.MOV.U32 R37, RZ, RZ, R25 ;  /* 0x000000ffff257224 */ /* 0x000fe400078e0019 */
[----:B------:R-:W-:Y:S02]  /*3db0*/  IMAD.MOV.U32 R41, RZ, RZ, R22 ;  /* 0x000000ffff297224 */ /* 0x000fe400078e0016 */
[----:B------:R-:W-:Y:S02]  /*3dc0*/  IMAD R8, R29, R9, R8 ;  /* 0x000000091d087224 */ /* 0x000fe400078e0208 */
[----:B------:R-:W-:Y:S02]  /*3dd0*/  IMAD.MOV.U32 R25, RZ, RZ, R20 ;  /* 0x000000ffff197224 */ /* 0x000fe400078e0014 */
[----:B------:R-:W-:Y:S01]  /*3de0*/  IMAD.MOV.U32 R22, RZ, RZ, R17 ;  /* 0x000000ffff167224 */ /* 0x000fe200078e0011 */
[----:B------:R-:W2:Y:S01]  /*3df0*/  LDL R20, [R1+0x4314] ;  /* 0x0043140001147983 */ /* 0x000ea20000100800 */
[----:B------:R-:W-:-:S02]  /*3e00*/  IMAD.MOV.U32 R17, RZ, RZ, R13 ;  /* 0x000000ffff117224 */ /* 0x000fc400078e000d */
[C---:B------:R-:W-:Y:S01]  /*3e10*/  IMAD R4, R29.reuse, R5, R4 ;  /* 0x000000051d047224 */ /* 0x040fe200078e0204 */
[----:B------:R0:W-:Y:S01]  /*3e20*/  STL [R1+0xe8], R2 ;  /* 0x0000e80201007387 */ /* 0x0001e20000100800 */
[----:B------:R-:W-:Y:S02]  /*3e30*/  IMAD.MOV.U32 R13, RZ, RZ, R11 ;  /* 0x000000ffff0d7224 */ /* 0x000fe400078e000b */
[----:B------:R-:W-:Y:S01]  /*3e40*/  IMAD R0, R29, R3, R0 ;  /* 0x000000031d007224 */ /* 0x000fe200078e0200 */
[----:B------:R-:W3:Y:S04]  /*3e50*/  LDL R11, [R1+0x42d0] ;  /* 0x0042d000010b7983 */ /* 0x000ee80000100800 */
[----:B------:R1:W-:Y:S01]  /*3e60*/  STL [R1+0xe4], R8 ;  /* 0x0000e40801007387 */ /* 0x0003e20000100800 */
[----:B0-----:R-:W-:-:S03]  /*3e70*/  IABS R2, R46 ;  /* 0x0000002e00027213 */ /* 0x001fc60000000000 */
[----:B------:R0:W-:Y:S04]  /*3e80*/  STL [R1+0xe0], R6 ;  /* 0x0000e00601007387 */ /* 0x0001e80000100800 */
[----:B------:R4:W-:Y:S04]  /*3e90*/  STL [R1+0xdc], R4 ;  /* 0x0000dc0401007387 */ /* 0x0009e80000100800 */
[----:B------:R0:W-:Y:S04]  /*3ea0*/  STL [R1+0xd8], R0 ;  /* 0x0000d80001007387 */ /* 0x0001e80000100800 */
[----:B------:R-:W1:Y:S02]  /*3eb0*/  LDL R46, [R1+0x437c] ;  /* 0x00437c00012e7983 */ /* 0x000e640000100800 */
[----:B-1----:R-:W-:-:S02]  /*3ec0*/  IABS R8, R46 ;  /* 0x0000002e00087213 */ /* 0x002fc40000000000 */
[----:B------:R-:W0:Y:S02]  /*3ed0*/  LDL R46, [R1+0x4388] ;  /* 0x00438800012e7983 */ /* 0x000e240000100800 */
[----:B0-----:R-:W-:Y:S02]  /*3ee0*/  IABS R6, R46 ;  /* 0x0000002e00067213 */ /* 0x001fe40000000000 */
[----:B------:R-:W4:Y:S01]  /*3ef0*/  LDL R46, [R1+0x438c] ;  /* 0x00438c00012e7983 */ /* 0x000f220000100800 */
[----:B------:R-:W-:-:S04]  /*3f00*/  IMAD.HI.U32 R3, R28, R2, RZ ;  /* 0x000000021c037227 */ /* 0x000fc800078e00ff */
[----:B------:R-:W-:Y:S02]  /*3f10*/  IMAD.MOV R3, RZ, RZ, -R3 ;  /* 0x000000ffff037224 */ /* 0x000fe400078e0a03 */
[----:B------:R-:W-:-:S04]  /*3f20*/  IMAD.HI.U32 R9, R28, R8, RZ ;  /* 0x000000081c097227 */ /* 0x000fc800078e00ff */
[----:B------:R-:W-:-:S04]  /*3f30*/  IMAD.HI.U32 R7, R28, R6, RZ ;  /* 0x000000061c077227 */ /* 0x000fc800078e00ff */
[C---:B------:R-:W-:Y:S02]  /*3f40*/  IMAD R2, R29.reuse, R3, R2 ;  /* 0x000000031d027224 */ /* 0x040fe400078e0202 */
[----:B------:R-:W-:Y:S02]  /*3f50*/  IMAD.MOV R9, RZ, RZ, -R9 ;  /* 0x000000ffff097224 */ /* 0x000fe400078e0a09 */
[----:B------:R-:W-:Y:S02]  /*3f60*/  IMAD.MOV R7, RZ, RZ, -R7 ;  /* 0x000000ffff077224 */ /* 0x000fe400078e0a07 */
[C---:B------:R-:W-:Y:S02]  /*3f70*/  IMAD R8, R29.reuse, R9, R8 ;  /* 0x000000091d087224 */ /* 0x040fe400078e0208 */
[----:B------:R-:W-:Y:S01]  /*3f80*/  IMAD R6, R29, R7, R6 ;  /* 0x000000071d067224 */ /* 0x000fe200078e0206 */
[----:B----4-:R-:W-:Y:S01]  /*3f90*/  IABS R4, R46 ;  /* 0x0000002e00047213 */ /* 0x010fe20000000000 */
[----:B------:R-:W-:-:S02]  /*3fa0*/  IMAD.MOV.U32 R46, RZ, RZ, R47 ;  /* 0x000000ffff2e7224 */ /* 0x000fc400078e002f */
[----:B------:R-:W-:-:S03]  /*3fb0*/  IMAD.MOV.U32 R47, RZ, RZ, R40 ;  /* 0x000000ffff2f7224 */ /* 0x000fc600078e0028 */
[----:B------:R-:W-:Y:S01]  /*3fc0*/  IABS R0, R46 ;  /* 0x0000002e00007213 */ /* 0x000fe20000000000 */
[----:B------:R-:W-:Y:S02]  /*3fd0*/  IMAD.MOV.U32 R40, RZ, RZ, R41 ;  /* 0x000000ffff287224 */ /* 0x000fe400078e0029 */
[----:B------:R-:W-:Y:S02]  /*3fe0*/  IMAD.MOV.U32 R41, RZ, RZ, R23 ;  /* 0x000000ffff297224 */ /* 0x000fe400078e0017 */
[C---:B------:R-:W-:Y:S01]  /*3ff0*/  IMAD.HI.U32 R5, R28.reuse, R4, RZ ;  /* 0x000000041c057227 */ /* 0x040fe200078e00ff */
[----:B------:R-:W4:Y:S03]  /*4000*/  LDL R23, [R1+0x4308] ;  /* 0x0043080001177983 */ /* 0x000f260000100800 */
[----:B------:R-:W-:Y:S02]  /*4010*/  IMAD.MOV.U32 R46, RZ, RZ, R47 ;  /* 0x000000ffff2e7224 */ /* 0x000fe400078e002f */
[----:B------:R-:W-:-:S04]  /*4020*/  IMAD.HI.U32 R3, R28, R0, RZ ;  /* 0x000000001c037227 */ /* 0x000fc800078e00ff */
[----:B------:R-:W-:Y:S02]  /*4030*/  IMAD.MOV.U32 R47, RZ, RZ, R40 ;  /* 0x000000ffff2f7224 */ /* 0x000fe400078e0028 */
[----:B------:R-:W-:Y:S02]  /*4040*/  IMAD.MOV.U32 R40, RZ, RZ, R41 ;  /* 0x000000ffff287224 */ /* 0x000fe400078e0029 */
[----:B------:R-:W-:Y:S02]  /*4050*/  IMAD.MOV.U32 R41, RZ, RZ, R42 ;  /* 0x000000ffff297224 */ /* 0x000fe400078e002a */
[----:B------:R-:W-:Y:S02]  /*4060*/  IMAD.MOV R5, RZ, RZ, -R5 ;  /* 0x000000ffff057224 */ /* 0x000fe400078e0a05 */
[----:B------:R-:W-:Y:S02]  /*4070*/  IMAD.MOV.U32 R42, RZ, RZ, R43 ;  /* 0x000000ffff2a7224 */ /* 0x000fe400078e002b */
[----:B------:R-:W-:-:S02]  /*4080*/  IMAD.MOV R3, RZ, RZ, -R3 ;  /* 0x000000ffff037224 */ /* 0x000fc400078e0a03 */
[----:B------:R-:W-:Y:S02]  /*4090*/  IMAD.MOV.U32 R43, RZ, RZ, R36 ;  /* 0x000000ffff2b7224 */ /* 0x000fe400078e0024 */
[----:B------:R-:W-:Y:S01]  /*40a0*/  IMAD.MOV.U32 R36, RZ, RZ, R39 ;  /* 0x000000ffff247224 */ /* 0x000fe200078e0027 */
[----:B------:R0:W-:Y:S01]  /*40b0*/  STL [R1+0xd4], R2 ;  /* 0x0000d40201007387 */ /* 0x0001e20000100800 */
[----:B------:R-:W-:Y:S02]  /*40c0*/  IMAD.MOV.U32 R39, RZ, RZ, R32 ;  /* 0x000000ffff277224 */ /* 0x000fe400078e0020 */
[C---:B------:R-:W-:Y:S02]  /*40d0*/  IMAD R4, R29.reuse, R5, R4 ;  /* 0x000000051d047224 */ /* 0x040fe400078e0204 */
[----:B------:R-:W-:Y:S02]  /*40e0*/  IMAD.MOV.U32 R32, RZ, RZ, R21 ;  /* 0x000000ffff207224 */ /* 0x000fe400078e0015 */
[----:B------:R-:W-:Y:S01]  /*40f0*/  IMAD R0, R29, R3, R0 ;  /* 0x000000031d007224 */ /* 0x000fe200078e0200 */
[----:B------:R-:W2:Y:S04]  /*4100*/  LDL R21, [R1+0x4310] ;  /* 0x0043100001157983 */ /* 0x000ea80000100800 */
        /* <DEDUP_REMOVED lines=9> */
[----:B------:R-:W2:Y:S01]  /*41a0*/  LDL R46, [R1+0x4370] ;  /* 0x00437000012e7983 */ /* 0x000ea20000100800 */
[----:B------:R-:W-:-:S04]  /*41b0*/  IMAD.HI.U32 R3, R28, R2, RZ ;  /* 0x000000021c037227 */ /* 0x000fc800078e00ff */
[----:B------:R-:W-:-:S04]  /*41c0*/  IMAD.MOV R3, RZ, RZ, -R3 ;  /* 0x000000ffff037224 */ /* 0x000fc800078e0a03 */
[----:B------:R-:W-:Y:S02]  /*41d0*/  IMAD R2, R29, R3, R2 ;  /* 0x000000031d027224 */ /* 0x000fe400078e0202 */
[----:B------:R-:W-:-:S04]  /*41e0*/  IMAD.HI.U32 R9, R28, R8, RZ ;  /* 0x000000081c097227 */ /* 0x000fc800078e00ff */
[----:B------:R-:W-:-:S04]  /*41f0*/  IMAD.HI.U32 R7, R28, R6, RZ ;  /* 0x000000061c077227 */ /* 0x000fc800078e00ff */
[----:B------:R-:W-:Y:S02]  /*4200*/  IMAD.MOV R9, RZ, RZ, -R9 ;  /* 0x000000ffff097224 */ /* 0x000fe400078e0a09 */
[----:B------:R-:W-:Y:S02]  /*4210*/  IMAD.MOV R7, RZ, RZ, -R7 ;  /* 0x000000ffff077224 */ /* 0x000fe400078e0a07 */
[C---:B------:R-:W-:Y:S02]  /*4220*/  IMAD R8, R29.reuse, R9, R8 ;  /* 0x000000091d087224 */ /* 0x040fe400078e0208 */
[----:B------:R-:W-:Y:S01]  /*4230*/  IMAD R6, R29, R7, R6 ;  /* 0x000000071d067224 */ /* 0x000fe200078e0206 */
[----:B--2---:R-:W-:Y:S01]  /*4240*/  IABS R4, R46 ;  /* 0x0000002e00047213 */ /* 0x004fe20000000000 */
[----:B------:R-:W-:Y:S02]  /*4250*/  IMAD.MOV.U32 R46, RZ, RZ, R47 ;  /* 0x000000ffff2e7224 */ /* 0x000fe400078e002f */
[----:B------:R-:W-:-:S02]  /*4260*/  IMAD.MOV.U32 R47, RZ, RZ, R40 ;  /* 0x000000ffff2f7224 */ /* 0x000fc400078e0028 */
[----:B------:R-:W-:Y:S02]  /*4270*/  IMAD.MOV.U32 R40, RZ, RZ, R41 ;  /* 0x000000ffff287224 */ /* 0x000fe400078e0029 */
[----:B------:R-:W-:Y:S01]  /*4280*/  IMAD.MOV.U32 R41, RZ, RZ, R42 ;  /* 0x000000ffff297224 */ /* 0x000fe200078e002a */
[----:B------:R-:W-:Y:S01]  /*4290*/  IABS R0, R46 ;  /* 0x0000002e00007213 */ /* 0x000fe20000000000 */
[----:B------:R-:W-:Y:S02]  /*42a0*/  IMAD.MOV.U32 R42, RZ, RZ, R43 ;  /* 0x000000ffff2a7224 */ /* 0x000fe400078e002b */
[----:B------:R-:W-:Y:S02]  /*42b0*/  IMAD.MOV.U32 R43, RZ, RZ, R36 ;  /* 0x000000ffff2b7224 */ /* 0x000fe400078e0024 */
[----:B------:R-:W-:Y:S02]  /*42c0*/  IMAD.MOV.U32 R36, RZ, RZ, R37 ;  /* 0x000000ffff247224 */ /* 0x000fe400078e0025 */
[----:B------:R-:W-:-:S02]  /*42d0*/  IMAD.MOV.U32 R46, RZ, RZ, R40 ;  /* 0x000000ffff2e7224 */ /* 0x000fc400078e0028 */
[----:B------:R-:W-:Y:S02]  /*42e0*/  IMAD.MOV.U32 R37, RZ, RZ, R38 ;  /* 0x000000ffff257224 */ /* 0x000fe400078e0026 */
[----:B------:R-:W-:Y:S02]  /*42f0*/  IMAD.MOV.U32 R40, RZ, RZ, R41 ;  /* 0x000000ffff287224 */ /* 0x000fe400078e0029 */
[----:B------:R-:W-:Y:S02]  /*4300*/  IMAD.MOV.U32 R38, RZ, RZ, R34 ;  /* 0x000000ffff267224 */ /* 0x000fe400078e0022 */
[----:B------:R-:W-:Y:S02]  /*4310*/  IMAD.MOV.U32 R41, RZ, RZ, R42 ;  /* 0x000000ffff297224 */ /* 0x000fe400078e002a */
[----:B------:R-:W-:Y:S02]  /*4320*/  IMAD.MOV.U32 R34, RZ, RZ, R14 ;  /* 0x000000ffff227224 */ /* 0x000fe400078e000e */
[----:B------:R-:W-:Y:S01]  /*4330*/  IMAD.MOV.U32 R42, RZ, RZ, R43 ;  /* 0x000000ffff2a7224 */ /* 0x000fe200078e002b */
[----:B------:R-:W2:Y:S01]  /*4340*/  LDL R14, [R1+0x42e4] ;  /* 0x0042e400010e7983 */ /* 0x000ea20000100800 */
[----:B------:R-:W-:-:S02]  /*4350*/  IMAD.MOV.U32 R43, RZ, RZ, R36 ;  /* 0x000000ffff2b7224 */ /* 0x000fc400078e0024 */
[----:B------:R-:W-:Y:S02]  /*4360*/  IMAD.MOV.U32 R36, RZ, RZ, R37 ;  /* 0x000000ffff247224 */ /* 0x000fe400078e0025 */
[----:B------:R-:W-:Y:S02]  /*4370*/  IMAD.MOV.U32 R37, RZ, RZ, R38 ;  /* 0x000000ffff257224 */ /* 0x000fe400078e0026 */
[----:B------:R-:W-:Y:S02]  /*4380*/  IMAD.MOV.U32 R38, RZ, RZ, R34 ;  /* 0x000000ffff267224 */ /* 0x000fe400078e0022 */
[----:B------:R-:W-:Y:S02]  /*4390*/  IMAD.MOV.U32 R34, RZ, RZ, R35 ;  /* 0x000000ffff227224 */ /* 0x000fe400078e0023 */
[----:B------:R-:W-:Y:S01]  /*43a0*/  IMAD.MOV.U32 R35, RZ, RZ, R30 ;  /* 0x000000ffff237224 */ /* 0x000fe200078e001e */
[----:B------:R0:W-:Y:S01]  /*43b0*/  STL [R1+0xc0], R2 ;  /* 0x0000c00201007387 */ /* 0x0001e20000100800 */
[----:B------:R-:W-:-:S02]  /*43c0*/  IMAD.MOV.U32 R30, RZ, RZ, R31 ;  /* 0x000000ffff1e7224 */ /* 0x000fc400078e001f */
[----:B------:R-:W-:Y:S02]  /*43d0*/  IMAD.MOV.U32 R31, RZ, RZ, R22 ;  /* 0x000000ffff1f7224 */ /* 0x000fe400078e0016 */
[----:B------:R-:W2:Y:S01]  /*43e0*/  LDL R22, [R1+0x430c] ;  /* 0x00430c0001167983 */ /* 0x000ea20000100800 */
[----:B------:R-:W-:-:S04]  /*43f0*/  IMAD.HI.U32 R5, R28, R4, RZ ;  /* 0x000000041c057227 */ /* 0x000fc800078e00ff */
[----:B------:R-:W-:Y:S02]  /*4400*/  IMAD.MOV R5, RZ, RZ, -R5 ;  /* 0x000000ffff057224 */ /* 0x000fe400078e0a05 */
[----:B------:R-:W-:Y:S01]  /*4410*/  IMAD.HI.U32 R3, R28, R0, RZ ;  /* 0x000000001c037227 */ /* 0x000fe200078e00ff */
[----:B0-----:R-:W-:-:S03]  /*4420*/  IABS R2, R46 ;  /* 0x0000002e00027213 */ /* 0x001fc60000000000 */
[----:B------:R-:W-:Y:S01]  /*4430*/  IMAD R4, R29, R5, R4 ;  /* 0x000000051d047224 */ /* 0x000fe200078e0204 */
[----:B------:R0:W-:Y:S01]  /*4440*/  STL [R1+0xbc], R8 ;  /* 0x0000bc0801007387 */ /* 0x0001e20000100800 */
[----:B------:R-:W-:-:S03]  /*4450*/  IMAD.MOV R3, RZ, RZ, -R3 ;  /* 0x000000ffff037224 */ /* 0x000fc600078e0a03 */
[----:B------:R1:W-:Y:S01]  /*4460*/  STL [R1+0xb8], R6 ;  /* 0x0000b80601007387 */ /* 0x0003e20000100800 */
[----:B------:R-:W-:-:S03]  /*4470*/  IMAD R0, R29, R3, R0 ;  /* 0x000000031d007224 */ /* 0x000fc600078e0200 */
[----:B------:R3:W-:Y:S01]  /*4480*/  STL [R1+0xb4], R4 ;  /* 0x0000b40401007387 */ /* 0x0007e20000100800 */
[----:B0-----:R-:W-:Y:S01]  /*4490*/  IABS R8, R47 ;  /* 0x0000002f00087213 */ /* 0x001fe20000000000 */
[----:B------:R-:W-:Y:S01]  /*44a0*/  IMAD.HI.U32 R3, R28, R2, RZ ;  /* 0x000000021c037227 */ /* 0x000fe200078e00ff */
[----:B-1----:R-:W-:-:S03]  /*44b0*/  IABS R6, R40 ;  /* 0x0000002800067213 */ /* 0x002fc60000000000 */
[----:B------:R-:W-:Y:S01]  /*44c0*/  IMAD.HI.U32 R9, R28, R8, RZ ;  /* 0x000000081c097227 */ /* 0x000fe200078e00ff */
[----:B---3--:R-:W-:-:S03]  /*44d0*/  IABS R4, R41 ;  /* 0x0000002900047213 */ /* 0x008fc60000000000 */
[C---:B------:R-:W-:Y:S01]  /*44e0*/  IMAD.HI.U32 R7, R28.reuse, R6, RZ ;  /* 0x000000061c077227 */ /* 0x040fe200078e00ff */
[----:B------:R0:W-:Y:S03]  /*44f0*/  STL [R1+0xb0], R0 ;  /* 0x0000b00001007387 */ /* 0x0001e60000100800 */
[----:B------:R-:W-:-:S04]  /*4500*/  IMAD.HI.U32 R5, R28, R4, RZ ;  /* 0x000000041c057227 */ /* 0x000fc800078e00ff */
[----:B------:R-:W-:Y:S02]  /*4510*/  IMAD.MOV R3, RZ, RZ, -R3 ;  /* 0x000000ffff037224 */ /* 0x000fe400078e0a03 */
[----:B------:R-:W-:Y:S01]  /*4520*/  IMAD.MOV R9, RZ, RZ, -R9 ;  /* 0x000000ffff097224 */ /* 0x000fe200078e0a09 */
[----:B0-----:R-:W-:Y:S01]  /*4530*/  IABS R0, R42 ;  /* 0x0000002a00007213 */ /* 0x001fe20000000000 */
[----:B------:R-:W-:Y:S02]  /*4540*/  IMAD.MOV R7, RZ, RZ, -R7 ;  /* 0x000000ffff077224 */ /* 0x000fe400078e0a07 */
[----:B------:R-:W-:Y:S02]  /*4550*/  IMAD.MOV R5, RZ, RZ, -R5 ;  /* 0x000000ffff057224 */ /* 0x000fe400078e0a05 */
[C---:B------:R-:W-:Y:S02]  /*4560*/  IMAD R2, R29.reuse, R3, R2 ;  /* 0x000000031d027224 */ /* 0x040fe400078e0202 */
[----:B------:R-:W-:-:S02]  /*4570*/  IMAD R8, R29, R9, R8 ;  /* 0x000000091d087224 */ /* 0x000fc400078e0208 */
[----:B------:R-:W-:Y:S01]  /*4580*/  IMAD.HI.U32 R3, R28, R0, RZ ;  /* 0x000000001c037227 */ /* 0x000fe200078e00ff */
[----:B------:R0:W-:Y:S03]  /*4590*/  STL [R1+0xac], R2 ;  /* 0x0000ac0201007387 */ /* 0x0001e60000100800 */
[C---:B------:R-:W-:Y:S02]  /*45a0*/  IMAD R6, R29.reuse, R7, R6 ;  /* 0x000000071d067224 */ /* 0x040fe400078e0206 */
[C---:B------:R-:W-:Y:S01]  /*45b0*/  IMAD R4, R29.reuse, R5, R4 ;  /* 0x000000051d047224 */ /* 0x040fe200078e0204 */
[----:B------:R1:W-:Y:S01]  /*45c0*/  STL [R1+0xa8], R8 ;  /* 0x0000a80801007387 */ /* 0x0003e20000100800 */
[----:B------:R-:W-:Y:S01]  /*45d0*/  IMAD.MOV R3, RZ, RZ, -R3 ;  /* 0x000000ffff037224 */ /* 0x000fe200078e0a03 */
[----:B0-----:R-:W-:Y:S02]  /*45e0*/  IABS R2, R43 ;  /* 0x0000002b00027213 */ /* 0x001fe40000000000 */
[----:B------:R0:W-:Y:S01]  /*45f0*/  STL [R1+0xa4], R6 ;  /* 0x0000a40601007387 */ /* 0x0001e20000100800 */
[----:B------:R-:W-:-:S03]  /*4600*/  IMAD R0, R29, R3, R0 ;  /* 0x000000031d007224 */ /* 0x000fc600078e0200 */
[----:B------:R3:W-:Y:S01]  /*4610*/  STL [R1+0xa0], R4 ;  /* 0x0000a00401007387 */ /* 0x0007e20000100800 */
[----:B-1----:R-:W-:Y:S01]  /*4620*/  IABS R8, R36 ;  /* 0x0000002400087213 */ /* 0x002fe20000000000 */
[----:B------:R-:W-:Y:S01]  /*4630*/  IMAD.HI.U32 R3, R28, R2, RZ ;  /* 0x000000021c037227 */ /* 0x000fe200078e00ff */
[----:B0-----:R-:W-:-:S03]  /*4640*/  IABS R6, R37 ;  /* 0x0000002500067213 */ /* 0x001fc60000000000 */
        /* <DEDUP_REMOVED lines=53> */
[----:B------:R-:W-:Y:S03]  /*49a0*/  STL [R1+0x74], R0 ;  /* 0x0000740001007387 */ /* 0x000fe60000100800 */
[----:B------:R-:W-:-:S04]  /*49b0*/  IMAD.HI.U32 R5, R28, R4, RZ ;  /* 0x000000041c057227 */ /* 0x000fc800078e00ff */
[----:B------:R-:W-:Y:S02]  /*49c0*/  IMAD.MOV R3, RZ, RZ, -R3 ;  /* 0x000000ffff037224 */ /* 0x000fe400078e0a03 */
[----:B------:R-:W-:Y:S02]  /*49d0*/  IMAD.MOV R9, RZ, RZ, -R9 ;  /* 0x000000ffff097224 */ /* 0x000fe400078e0a09 */
[----:B------:R-:W-:Y:S02]  /*49e0*/  IMAD.MOV R7, RZ, RZ, -R7 ;  /* 0x000000ffff077224 */ /* 0x000fe400078e0a07 */
[----:B------:R-:W-:Y:S02]  /*49f0*/  IMAD.MOV R5, RZ, RZ, -R5 ;  /* 0x000000ffff057224 */ /* 0x000fe400078e0a05 */
[C---:B------:R-:W-:Y:S02]  /*4a00*/  IMAD R2, R29.reuse, R3, R2 ;  /* 0x000000031d027224 */ /* 0x040fe400078e0202 */
[----:B------:R-:W-:-:S02]  /*4a10*/  IMAD R8, R29, R9, R8 ;  /* 0x000000091d087224 */ /* 0x000fc400078e0208 */
[C---:B------:R-:W-:Y:S02]  /*4a20*/  IMAD R6, R29.reuse, R7, R6 ;  /* 0x000000071d067224 */ /* 0x040fe400078e0206 */
[----:B------:R-:W-:Y:S01]  /*4a30*/  IMAD R4, R29, R5, R4 ;  /* 0x000000051d047224 */ /* 0x000fe200078e0204 */
[----:B------:R4:W-:Y:S04]  /*4a40*/  STL [R1+0x70], R2 ;  /* 0x0000700201007387 */ /* 0x0009e80000100800 */
[----:B------:R0:W-:Y:S04]  /*4a50*/  STL [R1+0x6c], R8 ;  /* 0x00006c0801007387 */ /* 0x0001e80000100800 */
[----:B------:R1:W-:Y:S01]  /*4a60*/  STL [R1+0x68], R6 ;  /* 0x0000680601007387 */ /* 0x0003e20000100800 */
[----:B----4-:R-:W-:-:S03]  /*4a70*/  IABS R2, R23 ;  /* 0x0000001700027213 */ /* 0x010fc60000000000 */
[----:B------:R3:W-:Y:S01]  /*4a80*/  STL [R1+0x64], R4 ;  /* 0x0000640401007387 */ /* 0x0007e20000100800 */
[----:B0-----:R-:W-:Y:S02]  /*4a90*/  IABS R8, R16 ;  /* 0x0000001000087213 */ /* 0x001fe40000000000 */
[----:B-1----:R-:W-:-:S03]  /*4aa0*/  IABS R6, R17 ;  /* 0x0000001100067213 */ /* 0x002fc60000000000 */
[----:B------:R-:W-:Y:S01]  /*4ab0*/  IMAD.HI.U32 R9, R28, R8, RZ ;  /* 0x000000081c097227 */ /* 0x000fe200078e00ff */
[----:B---3--:R-:W-:-:S03]  /*4ac0*/  IABS R4, R18 ;  /* 0x0000001200047213 */ /* 0x008fc60000000000 */
[----:B------:R-:W-:-:S04]  /*4ad0*/  IMAD.HI.U32 R7, R28, R6, RZ ;  /* 0x000000061c077227 */ /* 0x000fc800078e00ff */
[----:B------:R-:W-:-:S04]  /*4ae0*/  IMAD.HI.U32 R5, R28, R4, RZ ;  /* 0x000000041c057227 */ /* 0x000fc800078e00ff */
[----:B------:R-:W-:Y:S02]  /*4af0*/  IMAD.MOV R9, RZ, RZ, -R9 ;  /* 0x000000ffff097224 */ /* 0x000fe400078e0a09 */
[----:B------:R-:W-:Y:S02]  /*4b00*/  IMAD.MOV R7, RZ, RZ, -R7 ;  /* 0x000000ffff077224 */ /* 0x000fe400078e0a07 */
[----:B------:R-:W-:Y:S02]  /*4b10*/  IMAD.MOV R5, RZ, RZ, -R5 ;  /* 0x000000ffff057224 */ /* 0x000fe400078e0a05 */
[C---:B------:R-:W-:Y:S02]  /*4b20*/  IMAD R8, R29.reuse, R9, R8 ;  /* 0x000000091d087224 */ /* 0x040fe400078e0208 */
[C---:B------:R-:W-:Y:S02]  /*4b30*/  IMAD R6, R29.reuse, R7, R6 ;  /* 0x000000071d067224 */ /* 0x040fe400078e0206 */
[----:B------:R-:W-:Y:S01]  /*4b40*/  IMAD R4, R29, R5, R4 ;  /* 0x000000051d047224 */ /* 0x000fe200078e0204 */
[----:B--2---:R-:W-:-:S05]  /*4b50*/  IABS R0, R22 ;  /* 0x0000001600007213 */ /* 0x004fca0000000000 */
[----:B------:R-:W-:-:S04]  /*4b60*/  IMAD.HI.U32 R3, R28, R0, RZ ;  /* 0x000000001c037227 */ /* 0x000fc800078e00ff */
[----:B------:R-:W-:-:S04]  /*4b70*/  IMAD.MOV R3, RZ, RZ, -R3 ;  /* 0x000000ffff037224 */ /* 0x000fc800078e0a03 */
[----:B------:R-:W-:Y:S02]  /*4b80*/  IMAD R0, R29, R3, R0 ;  /* 0x000000031d007224 */ /* 0x000fe400078e0200 */
[----:B------:R-:W-:-:S04]  /*4b90*/  IMAD.HI.U32 R3, R28, R2, RZ ;  /* 0x000000021c037227 */ /* 0x000fc800078e00ff */
[----:B------:R-:W-:Y:S01]  /*4ba0*/  IMAD.MOV R3, RZ, RZ, -R3 ;  /* 0x000000ffff037224 */ /* 0x000fe200078e0a03 */
[----:B------:R0:W-:Y:S03]  /*4bb0*/  STL [R1+0x60], R0 ;  /* 0x0000600001007387 */ /* 0x0001e60000100800 */
[----:B------:R-:W-:-:S05]  /*4bc0*/  IMAD R2, R29, R3, R2 ;  /* 0x000000031d027224 */ /* 0x000fca00078e0202 */
[----:B------:R1:W-:Y:S01]  /*4bd0*/  STL [R1+0x5c], R2 ;  /* 0x00005c0201007387 */ /* 0x0003e20000100800 */
[----:B0-----:R-:W-:-:S03]  /*4be0*/  IABS R0, R19 ;  /* 0x0000001300007213 */ /* 0x001fc60000000000 */
[----:B------:R0:W-:Y:S02]  /*4bf0*/  STL [R1+0x58], R8 ;  /* 0x0000580801007387 */ /* 0x0001e40000100800 */
[----:B------:R-:W-:Y:S02]  /*4c00*/  IMAD.HI.U32 R3, R28, R0, RZ ;  /* 0x000000001c037227 */ /* 0x000fe400078e00ff */
[----:B------:R2:W-:Y:S01]  /*4c10*/  STL [R1+0x54], R6 ;  /* 0x0000540601007387 */ /* 0x0005e20000100800 */
[----:B-1----:R-:W-:-:S03]  /*4c20*/  IABS R2, R13 ;  /* 0x0000000d00027213 */ /* 0x002fc60000000000 */
[----:B------:R1:W-:Y:S01]  /*4c30*/  STL [R1+0x50], R4 ;  /* 0x0000500401007387 */ /* 0x0003e20000100800 */
[----:B------:R-:W-:-:S03]  /*4c40*/  IMAD.MOV R3, RZ, RZ, -R3 ;  /* 0x000000ffff037224 */ /* 0x000fc600078e0a03 */
[----:B------:R-:W3:Y:S01]  /*4c50*/  LDL R13, [R1+0x42cc] ;  /* 0x0042cc00010d7983 */ /* 0x000ee20000100800 */
[----:B------:R-:W-:Y:S01]  /*4c60*/  IMAD R0, R29, R3, R0 ;  /* 0x000000031d007224 */ /* 0x000fe200078e0200 */
[----:B0-----:R-:W-:-:S04]  /*4c70*/  IABS R8, R10 ;  /* 0x0000000a00087213 */ /* 0x001fc80000000000 */
[----:B------:R0:W-:Y:S04]  /*4c80*/  STL [R1+0x4c], R0 ;  /* 0x00004c0001007387 */ /* 0x0001e80000100800 */
[----:B------:R-:W4:Y:S01]  /*4c90*/  LDL R10, [R1+0x42c8] ;  /* 0x0042c800010a7983 */ /* 0x000f220000100800 */
[----:B--2---:R-:W-:-:S03]  /*4ca0*/  IABS R6, R14 ;  /* 0x0000000e00067213 */ /* 0x004fc60000000000 */
[----:B------:R-:W2:Y:S01]  /*4cb0*/  LDL R14, [R1+0x42c4] ;  /* 0x0042c400010e7983 */ /* 0x000ea20000100800 */
[----:B-1----:R-:W-:-:S03]  /*4cc0*/  IABS R4, R12 ;  /* 0x0000000c00047213 */ /* 0x002fc60000000000 */
[----:B------:R-:W2:Y:S01]  /*4cd0*/  LDL R12, [R1+0x42c0] ;  /* 0x0042c000010c7983 */ /* 0x000ea20000100800 */
[----:B0-----:R-:W-:Y:S01]  /*4ce0*/  IABS R0, R15 ;  /* 0x0000000f00007213 */ /* 0x001fe20000000000 */
[C---:B------:R-:W-:Y:S02]  /*4cf0*/  IMAD.HI.U32 R3, R28.reuse, R2, RZ ;  /* 0x000000021c037227 */ /* 0x040fe400078e00ff */
[----:B------:R-:W2:Y:S02]  /*4d00*/  LDL R15, [R1+0x42bc] ;  /* 0x0042bc00010f7983 */ /* 0x000ea40000100800 */
[----:B------:R-:W-:-:S04]  /*4d10*/  IMAD.HI.U32 R9, R28, R8, RZ ;  /* 0x000000081c097227 */ /* 0x000fc800078e00ff */
[----:B------:R-:W-:-:S04]  /*4d20*/  IMAD.HI.U32 R7, R28, R6, RZ ;  /* 0x000000061c077227 */ /* 0x000fc800078e00ff */
        /* <DEDUP_REMOVED lines=12> */
[----:B0-----:R-:W-:-:S03]  /*4df0*/  IABS R2, R11 ;  /* 0x0000000b00027213 */ /* 0x001fc60000000000 */
[----:B------:R2:W-:Y:S04]  /*4e00*/  STL [R1+0x2bc], R4 ;  /* 0x0002bc0401007387 */ /* 0x0005e80000100800 */
[----:B------:R-:W2:Y:S01]  /*4e10*/  LDL R11, [R1+0x42b8] ;  /* 0x0042b800010b7983 */ /* 0x000ea20000100800 */
[----:B------:R-:W-:-:S04]  /*4e20*/  IMAD.HI.U32 R3, R28, R0, RZ ;  /* 0x000000001c037227 */ /* 0x000fc800078e00ff */
[----:B------:R-:W-:-:S04]  /*4e30*/  IMAD.MOV R3, RZ, RZ, -R3 ;  /* 0x000000ffff037224 */ /* 0x000fc800078e0a03 */
[----:B------:R-:W-:-:S05]  /*4e40*/  IMAD R0, R29, R3, R0 ;  /* 0x000000031d007224 */ /* 0x000fca00078e0200 */
[----:B------:R0:W-:Y:S01]  /*4e50*/  STL [R1+0x2c4], R0 ;  /* 0x0002c40001007387 */ /* 0x0001e20000100800 */
[----:B------:R-:W-:-:S04]  /*4e60*/  IMAD.HI.U32 R3, R28, R2, RZ ;  /* 0x000000021c037227 */ /* 0x000fc800078e00ff */
[----:B------:R-:W-:-:S04]  /*4e70*/  IMAD.MOV R3, RZ, RZ, -R3 ;  /* 0x000000ffff037224 */ /* 0x000fc800078e0a03 */
[----:B------:R-:W-:Y:S01]  /*4e80*/  IMAD R2, R29, R3, R2 ;  /* 0x000000031d027224 */ /* 0x000fe200078e0202 */
[----:B---3--:R-:W-:Y:S02]  /*4e90*/  IABS R8, R13 ;  /* 0x0000000d00087213 */ /* 0x008fe40000000000 */
[----:B------:R-:W3:Y:S01]  /*4ea0*/  LDL R13, [R1+0x42b4] ;  /* 0x0042b400010d7983 */ /* 0x000ee20000100800 */
[----:B----4-:R-:W-:-:S03]  /*4eb0*/  IABS R6, R10 ;  /* 0x0000000a00067213 */ /* 0x010fc60000000000 */
[----:B------:R-:W4:Y:S01]  /*4ec0*/  LDL R10, [R1+0x42b0] ;  /* 0x0042b000010a7983 */ /* 0x000f220000100800 */
[----:B--2---:R-:W-:-:S03]  /*4ed0*/  IABS R4, R14 ;  /* 0x0000000e00047213 */ /* 0x004fc60000000000 */
[----:B------:R-:W2:Y:S01]  /*4ee0*/  LDL R14, [R1+0x42ac] ;  /* 0x0042ac00010e7983 */ /* 0x000ea20000100800 */
[----:B------:R-:W-:-:S04]  /*4ef0*/  IMAD.HI.U32 R9, R28, R8, RZ ;  /* 0x000000081c097227 */ /* 0x000fc800078e00ff */
[----:B------:R-:W-:-:S04]  /*4f00*/  IMAD.HI.U32 R7, R28, R6, RZ ;  /* 0x000000061c077227 */ /* 0x000fc800078e00ff */
[----:B------:R-:W-:-:S04]  /*4f10*/  IMAD.HI.U32 R5, R28, R4, RZ ;  /* 0x000000041c057227 */ /* 0x000fc800078e00ff */
[----:B------:R-:W-:Y:S02]  /*4f20*/  IMAD.MOV R9, RZ, RZ, -R9 ;  /* 0x000000ffff097224 */ /* 0x000fe400078e0a09 */
[----:B------:R-:W-:Y:S02]  /*4f30*/  IMAD.MOV R7, RZ, RZ, -R7 ;  /* 0x000000ffff077224 */ /* 0x000fe400078e0a07 */
[----:B------:R-:W-:Y:S02]  /*4f40*/  IMAD.MOV R5, RZ, RZ, -R5 ;  /* 0x000000ffff057224 */ /* 0x000fe400078e0a05 */
[C---:B------:R-:W-:Y:S01]  /*4f50*/  IMAD R8, R29.reuse, R9, R8 ;  /* 0x000000091d087224 */ /* 0x040fe200078e0208 */
[----:B0-----:R-:W-:Y:S01]  /*4f60*/  IABS R0, R12 ;  /* 0x0000000c00007213 */ /* 0x001fe20000000000 */
[C---:B------:R-:W-:Y:S01]  /*4f70*/  IMAD R6, R29.reuse, R7, R6 ;  /* 0x000000071d067224 */ /* 0x040fe200078e0206 */
[----:B------:R-:W2:Y:S01]  /*4f80*/  LDL R12, [R1+0x42a8] ;  /* 0x0042a800010c7983 */ /* 0x000ea20000100800 */
[----:B------:R-:W-:-:S03]  /*4f90*/  IMAD R4, R29, R5, R4 ;  /* 0x000000051d047224 */ /* 0x000fc600078e0204 */
        /* <DEDUP_REMOVED lines=8> */
[----:B------:R-:W-:Y:S01]  /*5020*/  IMAD R0, R29, R3, R0 ;  /* 0x000000031d007224 */ /* 0x000fe200078e0200 */
[----:B-1----:R-:W-:-:S04]  /*5030*/  IABS R8, R11 ;  /* 0x0000000b00087213 */ /* 0x002fc80000000000 */
[----:B------:R2:W-:Y:S04]  /*5040*/  STL [R1+0x2ac], R0 ;  /* 0x0002ac0001007387 */ /* 0x0005e80000100800 */
[----:B------:R-:W2:Y:S01]  /*5050*/  LDL R11, [R1+0x42a0] ;  /* 0x0042a000010b7983 */ /* 0x000ea20000100800 */
[----:B------:R-:W-:-:S04]  /*5060*/  IMAD.HI.U32 R3, R28, R2, RZ ;  /* 0x000000021c037227 */ /* 0x000fc800078e00ff */
[----:B------:R-:W-:-:S04]  /*5070*/  IMAD.HI.U32 R9, R28, R8, RZ ;  /* 0x000000081c097227 */ /* 0x000fc800078e00ff */
[----:B------:R-:W-:Y:S02]  /*5080*/  IMAD.MOV R3, RZ, RZ, -R3 ;  /* 0x000000ffff037224 */ /* 0x000fe400078e0a03 */
[----:B------:R-:W-:Y:S02]  /*5090*/  IMAD.MOV R9, RZ, RZ, -R9 ;  /* 0x000000ffff097224 */ /* 0x000fe400078e0a09 */
[C---:B------:R-:W-:Y:S02]  /*50a0*/  IMAD R2, R29.reuse, R3, R2 ;  /* 0x000000031d027224 */ /* 0x040fe400078e0202 */
[----:B------:R-:W-:Y:S01]  /*50b0*/  IMAD R8, R29, R9, R8 ;  /* 0x000000091d087224 */ /* 0x000fe200078e0208 */
[----:B---3--:R-:W-:Y:S02]  /*50c0*/  IABS R6, R13 ;  /* 0x0000000d00067213 */ /* 0x008fe40000000000 */
[----:B------:R-:W3:Y:S03]  /*50d0*/  LDL R13, [R1+0x429c] ;  /* 0x00429c00010d7983 */ /* 0x000ee60000100800 */
[----:B------:R-:W-:Y:S01]  /*50e0*/  IMAD.HI.U32 R7, R28, R6, RZ ;  /* 0x000000061c077227 */ /* 0x000fe200078e00ff */
[----:B----4-:R-:W-:-:S02]  /*50f0*/  IABS R4, R10 ;  /* 0x0000000a00047213 */ /* 0x010fc40000000000 */
[----:B------:R-:W4:Y:S01]  /*5100*/  LDL R10, [R1+0x4298] ;  /* 0x00429800010a7983 */ /* 0x000f220000100800 */
[----:B--2---:R-:W-:Y:S02]  /*5110*/  IABS R0, R14 ;  /* 0x0000000e00007213 */ /* 0x004fe40000000000 */
[C---:B------:R-:W-:Y:S01]  /*5120*/  IMAD.HI.U32 R5, R28.reuse, R4, RZ ;  /* 0x000000041c057227 */ /* 0x040fe200078e00ff */
[----:B------:R-:W2:Y:S03]  /*5130*/  LDL R14, [R1+0x4294] ;  /* 0x00429400010e7983 */ /* 0x000ea60000100800 */
[----:B------:R-:W-:Y:S02]  /*5140*/  IMAD.MOV R7, RZ, RZ, -R7 ;  /* 0x000000ffff077224 */ /* 0x000fe400078e0a07 */
[----:B------:R-:W-:Y:S02]  /*5150*/  IMAD.MOV R5, RZ, RZ, -R5 ;  /* 0x000000ffff057224 */ /* 0x000fe400078e0a05 */
[----:B------:R-:W-:Y:S01]  /*5160*/  IMAD.HI.U32 R3, R28, R0, RZ ;  /* 0x000000001c037227 */ /* 0x000fe200078e00ff */
[----:B------:R0:W-:Y:S03]  /*5170*/  STL [R1+0x294], R2 ;  /* 0x0002940201007387 */ /* 0x0001e60000100800 */
[----:B------:R-:W-:-:S02]  /*5180*/  IMAD R6, R29, R7, R6 ;  /* 0x000000071d067224 */ /* 0x000fc400078e0206 */
[C---:B------:R-:W-:Y:S02]  /*5190*/  IMAD R4, R29.reuse, R5, R4 ;  /* 0x000000051d047224 */ /* 0x040fe400078e0204 */
[----:B------:R-:W-:Y:S01]  /*51a0*/  IMAD.MOV R3, RZ, RZ, -R3 ;  /* 0x000000ffff037224 */ /* 0x000fe200078e0a03 */
[----:B------:R1:W-:Y:S03]  /*51b0*/  STL [R1+0x274], R8 ;  /* 0x0002740801007387 */ /* 0x0003e60000100800 */
[----:B------:R-:W-:Y:S01]  /*51c0*/  IMAD R0, R29, R3, R0 ;  /* 0x000000031d007224 */ /* 0x000fe200078e0200 */
[----:B------:R1:W-:Y:S01]  /*51d0*/  STL [R1+0x278], R6 ;  /* 0x0002780601007387 */ /* 0x0003e20000100800 */
[----:B0-----:R-:W-:-:S03]  /*51e0*/  IABS R2, R12 ;  /* 0x0000000c00027213 */ /* 0x001fc60000000000 */
[----:B------:R3:W-:Y:S04]  /*51f0*/  STL [R1+0x280], R4 ;  /* 0x0002800401007387 */ /* 0x0007e80000100800 */
[----:B------:R-:W2:Y:S04]  /*5200*/  LDL R12, [R1+0x4290] ;  /* 0x00429000010c7983 */ /* 0x000ea80000100800 */
[----:B------:R4:W-:Y:S01]  /*5210*/  STL [R1+0x284], R0 ;  /* 0x0002840001007387 */ /* 0x0009e20000100800 */
[----:B-1----:R-:W-:-:S03]  /*5220*/  IABS R8, R15 ;  /* 0x0000000f00087213 */ /* 0x002fc60000000000 */
[----:B------:R-:W2:Y:S01]  /*5230*/  LDL R15, [R1+0x428c] ;  /* 0x00428c00010f7983 */ /* 0x000ea20000100800 */
[----:B------:R-:W-:-:S03]  /*5240*/  IABS R6, R11 ;  /* 0x0000000b00067213 */ /* 0x000fc60000000000 */
[----:B------:R-:W2:Y:S01]  /*5250*/  LDL R11, [R1+0x4284] ;  /* 0x00428400010b7983 */ /* 0x000ea20000100800 */
[----:B------:R-:W-:-:S04]  /*5260*/  IMAD.HI.U32 R3, R28, R2, RZ ;  /* 0x000000021c037227 */ /* 0x000fc800078e00ff */
        /* <DEDUP_REMOVED lines=8> */
[----:B---3--:R-:W-:-:S02]  /*52f0*/  IABS R4, R13 ;  /* 0x0000000d00047213 */ /* 0x008fc40000000000 */
[----:B------:R-:W3:Y:S03]  /*5300*/  LDL R13, [R1+0x4288] ;  /* 0x00428800010d7983 */ /* 0x000ee60000100800 */
[----:B------:R-:W-:-:S04]  /*5310*/  IMAD.HI.U32 R5, R28, R4, RZ ;  /* 0x000000041c057227 */ /* 0x000fc800078e00ff */
[----:B------:R-:W-:Y:S01]  /*5320*/  IMAD.MOV R5, RZ, RZ, -R5 ;  /* 0x000000ffff057224 */ /* 0x000fe200078e0a05 */
[----:B----4-:R-:W-:Y:S02]  /*5330*/  IABS R0, R10 ;  /* 0x0000000a00007213 */ /* 0x010fe40000000000 */
[----:B------:R-:W4:Y:S01]  /*5340*/  LDL R10, [R1+0x427c] ;  /* 0x00427c00010a7983 */ /* 0x000f220000100800 */
[----:B------:R-:W-:-:S03]  /*5350*/  IMAD R4, R29, R5, R4 ;  /* 0x000000051d047224 */ /* 0x000fc600078e0204 */
[----:B------:R2:W-:Y:S01]  /*5360*/  STL [R1+0x27c], R2 ;  /* 0x00027c0201007387 */ /* 0x0005e20000100800 */
[----:B------:R-:W-:-:S03]  /*5370*/  IMAD.HI.U32 R3, R28, R0, RZ ;  /* 0x000000001c037227 */ /* 0x000fc600078e00ff */
[----:B------:R0:W-:Y:S04]  /*5380*/  STL [R1+0x250], R8 ;  /* 0x0002500801007387 */ /* 0x0001e80000100800 */
[----:B------:R1:W-:Y:S01]  /*5390*/  STL [R1+0x254], R6 ;  /* 0x0002540601007387 */ /* 0x0003e20000100800 */
[----:B--2---:R-:W-:-:S03]  /*53a0*/  IABS R2, R14 ;  /* 0x0000000e00027213 */ /* 0x004fc60000000000 */
[----:B------:R2:W-:Y:S01]  /*53b0*/  STL [R1+0x25c], R4 ;  /* 0x00025c0401007387 */ /* 0x0005e20000100800 */
[----:B------:R-:W-:-:S03]  /*53c0*/  IMAD.MOV R3, RZ, RZ, -R3 ;  /* 0x000000ffff037224 */ /* 0x000fc600078e0a03 */
[----:B------:R-:W4:Y:S01]  /*53d0*/  LDL R14, [R1+0x4280] ;  /* 0x00428000010e7983 */ /* 0x000f220000100800 */
[----:B------:R-:W-:-:S05]  /*53e0*/  IMAD R0, R29, R3, R0 ;  /* 0x000000031d007224 */ /* 0x000fca00078e0200 */
[----:B------:R3:W-:Y:S01]  /*53f0*/  STL [R1+0x260], R0 ;  /* 0x0002600001007387 */ /* 0x0007e20000100800 */
[----:B0-----:R-:W-:-:S03]  /*5400*/  IABS R8, R12 ;  /* 0x0000000c00087213 */ /* 0x001fc60000000000 */
[----:B------:R-:W4:Y:S01]  /*5410*/  LDL R12, [R1+0x4274] ;  /* 0x00427400010c7983 */ /* 0x000f220000100800 */
[----:B-1----:R-:W-:-:S03]  /*5420*/  IABS R6, R15 ;  /* 0x0000000f00067213 */ /* 0x002fc60000000000 */
[----:B------:R-:W4:Y:S01]  /*5430*/  LDL R15, [R1+0x4278] ;  /* 0x00427800010f7983 */ /* 0x000f220000100800 */
[----:B--2---:R-:W-:-:S03]  /*5440*/  IABS R4, R11 ;  /* 0x0000000b00047213 */ /* 0x004fc60000000000 */
[----:B------:R-:W2:Y:S01]  /*5450*/  LDL R11, [R1+0x426c] ;  /* 0x00426c00010b7983 */ /* 0x000ea20000100800 */
[----:B------:R-:W-:-:S04]  /*5460*/  IMAD.HI.U32 R3, R28, R2, RZ ;  /* 0x000000021c037227 */ /* 0x000fc800078e00ff */
[----:B------:R-:W-:-:S04]  /*5470*/  IMAD.HI.U32 R9, R28, R8, RZ ;  /* 0x000000081c097227 */ /* 0x000fc800078e00ff */
[----:B------:R-:W-:-:S04]  /*5480*/  IMAD.HI.U32 R7, R28, R6, RZ ;  /* 0x000000061c077227 */ /* 0x000fc800078e00ff */
[----:B------:R-:W-:Y:S02]  /*5490*/  IMAD.MOV R3, RZ, RZ, -R3 ;  /* 0x000000ffff037224 */ /* 0x000fe400078e0a03 */
[----:B------:R-:W-:-:S04]  /*54a0*/  IMAD.HI.U32 R5, R28, R4, RZ ;  /* 0x000000041c057227 */ /* 0x000fc800078e00ff */
[----:B------:R-:W-:Y:S02]  /*54b0*/  IMAD.MOV R9, RZ, RZ, -R9 ;  /* 0x000000ffff097224 */ /* 0x000fe400078e0a09 */
[----:B------:R-:W-:Y:S02]  /*54c0*/  IMAD.MOV R7, RZ, RZ, -R7 ;  /* 0x000000ffff077224 */ /* 0x000fe400078e0a07 */
[C---:B------:R-:W-:Y:S02]  /*54d0*/  IMAD R2, R29.reuse, R3, R2 ;  /* 0x000000031d027224 */ /* 0x040fe400078e0202 */
[----:B------:R-:W-:Y:S02]  /*54e0*/  IMAD.MOV R5, RZ, RZ, -R5 ;  /* 0x000000ffff057224 */ /* 0x000fe400078e0a05 */
[C---:B------:R-:W-:Y:S02]  /*54f0*/  IMAD R8, R29.reuse, R9, R8 ;  /* 0x000000091d087224 */ /* 0x040fe400078e0208 */
[----:B------:R-:W-:-:S02]  /*5500*/  IMAD R6, R29, R7, R6 ;  /* 0x000000071d067224 */ /* 0x000fc400078e0206 */
[C---:B------:R-:W-:Y:S01]  /*5510*/  IMAD R4, R29.reuse, R5, R4 ;  /* 0x000000051d047224 */ /* 0x040fe200078e0204 */
[----:B---3--:R-:W-:Y:S02]  /*5520*/  IABS R0, R13 ;  /* 0x0000000d00007213 */ /* 0x008fe40000000000 */
[----:B------:R-:W3:Y:S03]  /*5530*/  LDL R13, [R1+0x4270] ;  /* 0x00427000010d7983 */ /* 0x000ee60000100800 */
[----:B------:R-:W-:Y:S01]  /*5540*/  IMAD.HI.U32 R3, R28, R0, RZ ;  /* 0x000000001c037227 */ /* 0x000fe200078e00ff */
[----:B------:R4:W-:Y:S03]  /*5550*/  STL [R1+0x258], R2 ;  /* 0x0002580201007387 */ /* 0x0009e60000100800 */
[----:B------:R-:W-:Y:S01]  /*5560*/  IMAD.MOV R3, RZ, RZ, -R3 ;  /* 0x000000ffff037224 */ /* 0x000fe200078e0a03 */
[----:B------:R0:W-:Y:S03]  /*5570*/  STL [R1+0x238], R8 ;  /* 0x0002380801007387 */ /* 0x0001e60000100800 */
[----:B------:R-:W-:Y:S01]  /*5580*/  IMAD R0, R29, R3, R0 ;  /* 0x000000031d007224 */ /* 0x000fe200078e0200 */
[----:B------:R1:W-:Y:S01]  /*5590*/  STL [R1+0x23c], R6 ;  /* 0x00023c0601007387 */ /* 0x0003e20000100800 */
[----:B----4-:R-:W-:-:S03]  /*55a0*/  IABS R2, R10 ;  /* 0x0000000a00027213 */ /* 0x010fc60000000000 */
[----:B------:R4:W-:Y:S04]  /*55b0*/  STL [R1+0x244], R4 ;  /* 0x0002440401007387 */ /* 0x0009e80000100800 */
[----:B------:R-:W3:Y:S04]  /*55c0*/  LDL R10, [R1+0x4264] ;  /* 0x00426400010a7983 */ /* 0x000ee80000100800 */
[----:B------:R2:W-:Y:S01]  /*55d0*/  STL [R1+0x24c], R0 ;  /* 0x00024c0001007387 */ /* 0x0005e20000100800 */
[----:B0-----:R-:W-:-:S03]  /*55e0*/  IABS R8, R14 ;  /* 0x0000000e00087213 */ /* 0x001fc60000000000 */
[----:B------:R-:W3:Y:S01]  /*55f0*/  LDL R14, [R1+0x4268] ;  /* 0x00426800010e7983 */ /* 0x000ee20000100800 */
[----:B-1----:R-:W-:-:S03]  /*5600*/  IABS R6, R12 ;  /* 0x0000000c00067213 */ /* 0x002fc60000000000 */
        /* <DEDUP_REMOVED lines=17> */
[----:B------:R3:W-:Y:S01]  /*5720*/  STL [R1+0x240], R2 ;  /* 0x0002400201007387 */ /* 0x0007e20000100800 */
[----:B------:R-:W-:-:S03]  /*5730*/  IMAD.HI.U32 R3, R28, R0, RZ ;  /* 0x000000001c037227 */ /* 0x000fc600078e00ff */
[----:B------:R0:W-:Y:S04]  /*5740*/  STL [R1+0x214], R8 ;  /* 0x0002140801007387 */ /* 0x0001e80000100800 */
[----:B------:R1:W-:Y:S04]  /*5750*/  STL [R1+0x218], R6 ;  /* 0x0002180601007387 */ /* 0x0003e80000100800 */
[----:B------:R0:W-:Y:S01]  /*5760*/  STL [R1+0x220], R4 ;  /* 0x0002200401007387 */ /* 0x0001e20000100800 */
[----:B------:R-:W-:-:S04]  /*5770*/  IMAD.MOV R3, RZ, RZ, -R3 ;  /* 0x000000ffff037224 */ /* 0x000fc800078e0a03 */
[----:B------:R-:W-:Y:S01]  /*5780*/  IMAD R0, R29, R3, R0 ;  /* 0x000000031d007224 */ /* 0x000fe200078e0200 */
[----:B---3--:R-:W-:Y:S02]  /*5790*/  IABS R2, R13 ;  /* 0x0000000d00027213 */ /* 0x008fe40000000000 */
[----:B------:R-:W3:Y:S04]  /*57a0*/  LDL R13, [R1+0x4258] ;  /* 0x00425800010d7983 */ /* 0x000ee80000100800 */
[----:B------:R4:W-:Y:S01]  /*57b0*/  STL [R1+0x234], R0 ;  /* 0x0002340001007387 */ /* 0x0009e20000100800 */
[----:B0-----:R-:W-:-:S03]  /*57c0*/  IABS R8, R10 ;  /* 0x0000000a00087213 */ /* 0x001fc60000000000 */
[----:B------:R-:W3:Y:S01]  /*57d0*/  LDL R10, [R1+0x424c] ;  /* 0x00424c00010a7983 */ /* 0x000ee20000100800 */
[----:B-1----:R-:W-:-:S03]  /*57e0*/  IABS R6, R14 ;  /* 0x0000000e00067213 */ /* 0x002fc60000000000 */
[----:B------:R-:W3:Y:S01]  /*57f0*/  LDL R14, [R1+0x4250] ;  /* 0x00425000010e7983 */ /* 0x000ee20000100800 */
[C---:B------:R-:W-:Y:S01]  /*5800*/  IMAD.HI.U32 R3, R28.reuse, R2, RZ ;  /* 0x000000021c037227 */ /* 0x040fe200078e00ff */
[----:B------:R-:W-:Y:S02]  /*5810*/  IABS R4, R12 ;  /* 0x0000000c00047213 */ /* 0x000fe40000000000 */
[----:B------:R-:W3:Y:S01]  /*5820*/  LDL R12, [R1+0x4244] ;  /* 0x00424400010c7983 */ /* 0x000ee20000100800 */
[----:B------:R-:W-:-:S04]  /*5830*/  IMAD.HI.U32 R9, R28, R8, RZ ;  /* 0x000000081c097227 */ /* 0x000fc800078e00ff */
[----:B------:R-:W-:Y:S01]  /*5840*/  IMAD.HI.U32 R7, R28, R6, RZ ;  /* 0x000000061c077227 */ /* 0x000fe200078e00ff */
[----:B----4-:R-:W-:Y:S02]  /*5850*/  IABS R0, R15 ;  /* 0x0000000f00007213 */ /* 0x010fe40000000000 */
[----:B------:R-:W4:Y:S01]  /*5860*/  LDL R15, [R1+0x4248] ;  /* 0x00424800010f7983 */ /* 0x000f220000100800 */
[----:B------:R-:W-:Y:S02]  /*5870*/  IMAD.MOV R3, RZ, RZ, -R3 ;  /* 0x000000ffff037224 */ /* 0x000fe400078e0a03 */
[----:B------:R-:W-:Y:S02]  /*5880*/  IMAD.MOV R9, RZ, RZ, -R9 ;  /* 0x000000ffff097224 */ /* 0x000fe400078e0a09 */
[----:B------:R-:W-:Y:S02]  /*5890*/  IMAD.MOV R7, RZ, RZ, -R7 ;  /* 0x000000ffff077224 */ /* 0x000fe400078e0a07 */
[----:B------:R-:W-:-:S02]  /*58a0*/  IMAD R2, R29, R3, R2 ;  /* 0x000000031d027224 */ /* 0x000fc400078e0202 */
[C---:B------:R-:W-:Y:S02]  /*58b0*/  IMAD R8, R29.reuse, R9, R8 ;  /* 0x000000091d087224 */ /* 0x040fe400078e0208 */
[----:B------:R-:W-:Y:S01]  /*58c0*/  IMAD R6, R29, R7, R6 ;  /* 0x000000071d067224 */ /* 0x000fe200078e0206 */
[----:B------:R2:W-:Y:S04]  /*58d0*/  STL [R1+0x21c], R2 ;  /* 0x00021c0201007387 */ /* 0x0005e80000100800 */
[----:B------:R3:W-:Y:S04]  /*58e0*/  STL [R1+0x1fc], R8 ;  /* 0x0001fc0801007387 */ /* 0x0007e80000100800 */
[----:B------:R0:W-:Y:S01]  /*58f0*/  STL [R1+0x200], R6 ;  /* 0x0002000601007387 */ /* 0x0001e20000100800 */
[----:B--2---:R-:W-:-:S03]  /*5900*/  IABS R2, R11 ;  /* 0x0000000b00027213 */ /* 0x004fc60000000000 */
[----:B------:R-:W2:Y:S01]  /*5910*/  LDL R11, [R1+0x423c] ;  /* 0x00423c00010b7983 */ /* 0x000ea20000100800 */
[----:B------:R-:W-:-:S04]  /*5920*/  IMAD.HI.U32 R3, R28, R0, RZ ;  /* 0x000000001c037227 */ /* 0x000fc800078e00ff */
[----:B------:R-:W-:-:S04]  /*5930*/  IMAD.MOV R3, RZ, RZ, -R3 ;  /* 0x000000ffff037224 */ /* 0x000fc800078e0a03 */
[----:B------:R-:W-:-:S05]  /*5940*/  IMAD R0, R29, R3, R0 ;  /* 0x000000031d007224 */ /* 0x000fca00078e0200 */
[----:B------:R1:W-:Y:S01]  /*5950*/  STL [R1+0x210], R0 ;  /* 0x0002100001007387 */ /* 0x0003e20000100800 */
[----:B------:R-:W-:-:S04]  /*5960*/  IMAD.HI.U32 R5, R28, R4, RZ ;  /* 0x000000041c057227 */ /* 0x000fc800078e00ff */
[----:B------:R-:W-:-:S04]  /*5970*/  IMAD.MOV R5, RZ, RZ, -R5 ;  /* 0x000000ffff057224 */ /* 0x000fc800078e0a05 */
[----:B------:R-:W-:Y:S02]  /*5980*/  IMAD R57, R29, R5, R4 ;  /* 0x000000051d397224 */ /* 0x000fe400078e0204 */
[----:B------:R-:W-:-:S04]  /*5990*/  IMAD.HI.U32 R3, R28, R2, RZ ;  /* 0x000000021c037227 */ /* 0x000fc800078e00ff */
[----:B------:R-:W-:-:S04]  /*59a0*/  IMAD.MOV R3, RZ, RZ, -R3 ;  /* 0x000000ffff037224 */ /* 0x000fc800078e0a03 */
[----:B------:R-:W-:Y:S01]  /*59b0*/  IMAD R2, R29, R3, R2 ;  /* 0x000000031d027224 */ /* 0x000fe200078e0202 */
[----:B---3--:R-:W-:Y:S02]  /*59c0*/  IABS R8, R13 ;  /* 0x0000000d00087213 */ /* 0x008fe40000000000 */
[----:B------:R-:W3:Y:S03]  /*59d0*/  LDL R13, [R1+0x4240] ;  /* 0x00424000010d7983 */ /* 0x000ee60000100800 */
[C---:B------:R-:W-:Y:S01]  /*59e0*/  IMAD.HI.U32 R9, R28.reuse, R8, RZ ;  /* 0x000000081c097227 */ /* 0x040fe200078e00ff */
[----:B0-----:R-:W-:Y:S02]  /*59f0*/  IABS R6, R10 ;  /* 0x0000000a00067213 */ /* 0x001fe40000000000 */
[----:B------:R-:W3:Y:S03]  /*5a00*/  LDL R10, [R1+0x4234] ;  /* 0x00423400010a7983 */ /* 0x000ee60000100800 */
[----:B------:R-:W-:Y:S01]  /*5a10*/  IMAD.HI.U32 R7, R28, R6, RZ ;  /* 0x000000061c077227 */ /* 0x000fe200078e00ff */
[----:B------:R-:W-:-:S02]  /*5a20*/  IABS R4, R14 ;  /* 0x0000000e00047213 */ /* 0x000fc40000000000 */
[----:B------:R-:W3:Y:S01]  /*5a30*/  LDL R14, [R1+0x4238] ;  /* 0x00423800010e7983 */ /* 0x000ee20000100800 */
[----:B------:R-:W-:Y:S02]  /*5a40*/  IMAD.MOV R9, RZ, RZ, -R9 ;  /* 0x000000ffff097224 */ /* 0x000fe400078e0a09 */
[----:B------:R-:W-:-:S04]  /*5a50*/  IMAD.HI.U32 R5, R28, R4, RZ ;  /* 0x000000041c057227 */ /* 0x000fc800078e00ff */
[----:B------:R-:W-:Y:S02]  /*5a60*/  IMAD.MOV R7, RZ, RZ, -R7 ;  /* 0x000000ffff077224 */ /* 0x000fe400078e0a07 */
[----:B------:R-:W-:Y:S02]  /*5a70*/  IMAD.MOV R5, RZ, RZ, -R5 ;  /* 0x000000ffff057224 */ /* 0x000fe400078e0a05 */
[C---:B------:R-:W-:Y:S01]  /*5a80*/  IMAD R8, R29.reuse, R9, R8 ;  /* 0x000000091d087224 */ /* 0x040fe200078e0208 */
[----:B-1----:R-:W-:Y:S01]  /*5a90*/  IABS R0, R12 ;  /* 0x0000000c00007213 */ /* 0x002fe20000000000 */
[C---:B------:R-:W-:Y:S01]  /*5aa0*/  IMAD R6, R29.reuse, R7, R6 ;  /* 0x000000071d067224 */ /* 0x040fe200078e0206 */
[----:B------:R-:W3:Y:S01]  /*5ab0*/  LDL R12, [R1+0x422c] ;  /* 0x00422c00010c7983 */ /* 0x000ee20000100800 */
[----:B------:R-:W-:-:S03]  /*5ac0*/  IMAD R4, R29, R5, R4 ;  /* 0x000000051d047224 */ /* 0x000fc600078e0204 */
[----:B------:R4:W-:Y:S04]  /*5ad0*/  STL [R1+0x204], R2 ;  /* 0x0002040201007387 */ /* 0x0009e80000100800 */
[----:B------:R2:W-:Y:S04]  /*5ae0*/  STL [R1+0x1d8], R8 ;  /* 0x0001d80801007387 */ /* 0x0005e80000100800 */
[----:B------:R3:W-:Y:S01]  /*5af0*/  STL [R1+0x1dc], R6 ;  /* 0x0001dc0601007387 */ /* 0x0007e20000100800 */
[----:B----4-:R-:W-:-:S03]  /*5b00*/  IABS R2, R15 ;  /* 0x0000000f00027213 */ /* 0x010fc60000000000 */
[----:B------:R0:W-:Y:S04]  /*5b10*/  STL [R1+0x1f4], R4 ;  /* 0x0001f40401007387 */ /* 0x0001e80000100800 */
[----:B------:R-:W4:Y:S01]  /*5b20*/  LDL R15, [R1+0x4230] ;  /* 0x00423000010f7983 */ /* 0x000f220000100800 */
[----:B------:R-:W-:-:S04]  /*5b30*/  IMAD.HI.U32 R3, R28, R0, RZ ;  /* 0x000000001c037227 */ /* 0x000fc800078e00ff */
[----:B------:R-:W-:-:S04]  /*5b40*/  IMAD.MOV R3, RZ, RZ, -R3 ;  /* 0x000000ffff037224 */ /* 0x000fc800078e0a03 */
[----:B------:R-:W-:Y:S01]  /*5b50*/  IMAD R0, R29, R3, R0 ;  /* 0x000000031d007224 */ /* 0x000fe200078e0200 */
[----:B--2---:R-:W-:-:S04]  /*5b60*/  IABS R8, R11 ;  /* 0x0000000b00087213 */ /* 0x004fc80000000000 */
        /* <DEDUP_REMOVED lines=10> */
[----:B------:R-:W-:-:S04]  /*5c10*/  IMAD.HI.U32 R7, R28, R6, RZ ;  /* 0x000000061c077227 */ /* 0x000fc800078e00ff */
[----:B------:R-:W-:Y:S01]  /*5c20*/  IMAD.MOV R7, RZ, RZ, -R7 ;  /* 0x000000ffff077224 */ /* 0x000fe200078e0a07 */
[----:B0-----:R-:W-:Y:S02]  /*5c30*/  IABS R4, R10 ;  /* 0x0000000a00047213 */ /* 0x001fe40000000000 */
[----:B------:R-:W3:Y:S03]  /*5c40*/  LDL R10, [R1+0x4220] ;  /* 0x00422000010a7983 */ /* 0x000ee60000100800 */
[----:B------:R-:W-:Y:S01]  /*5c50*/  IMAD.HI.U32 R5, R28, R4, RZ ;  /* 0x000000041c057227 */ /* 0x000fe200078e00ff */
[----:B-1----:R-:W-:Y:S02]  /*5c60*/  IABS R0, R14 ;  /* 0x0000000e00007213 */ /* 0x002fe40000000000 */
[----:B------:R-:W3:Y:S01]  /*5c70*/  LDL R14, [R1+0x421c] ;  /* 0x00421c00010e7983 */ /* 0x000ee20000100800 */
[----:B------:R-:W-:-:S02]  /*5c80*/  IMAD.MOV R5, RZ, RZ, -R5 ;  /* 0x000000ffff057224 */ /* 0x000fc400078e0a05 */
[----:B------:R-:W-:Y:S01]  /*5c90*/  IMAD.HI.U32 R3, R28, R0, RZ ;  /* 0x000000001c037227 */ /* 0x000fe200078e00ff */
[----:B------:R0:W-:Y:S03]  /*5ca0*/  STL [R1+0x1e0], R2 ;  /* 0x0001e00201007387 */ /* 0x0001e60000100800 */
[C---:B------:R-:W-:Y:S02]  /*5cb0*/  IMAD R6, R29.reuse, R7, R6 ;  /* 0x000000071d067224 */ /* 0x040fe400078e0206 */
[----:B------:R-:W-:Y:S02]  /*5cc0*/  IMAD R4, R29, R5, R4 ;  /* 0x000000051d047224 */ /* 0x000fe400078e0204 */
[----:B------:R-:W-:Y:S01]  /*5cd0*/  IMAD.MOV R3, RZ, RZ, -R3 ;  /* 0x000000ffff037224 */ /* 0x000fe200078e0a03 */
[----:B------:R4:W-:Y:S01]  /*5ce0*/  STL [R1+0x1c0], R8 ;  /* 0x0001c00801007387 */ /* 0x0009e20000100800 */
[----:B0-----:R-:W-:-:S02]  /*5cf0*/  IABS R2, R12 ;  /* 0x0000000c00027213 */ /* 0x001fc40000000000 */
[----:B------:R-:W-:Y:S01]  /*5d00*/  IMAD R0, R29, R3, R0 ;  /* 0x000000031d007224 */ /* 0x000fe200078e0200 */
[----:B------:R2:W-:Y:S04]  /*5d10*/  STL [R1+0x1c4], R6 ;  /* 0x0001c40601007387 */ /* 0x0005e80000100800 */
[----:B------:R3:W-:Y:S04]  /*5d20*/  STL [R1+0x1cc], R4 ;  /* 0x0001cc0401007387 */ /* 0x0007e80000100800 */
[----:B------:R-:W3:Y:S04]  /*5d30*/  LDL R12, [R1+0x4214] ;  /* 0x00421400010c7983 */ /* 0x000ee80000100800 */
[----:B------:R0:W-:Y:S01]  /*5d40*/  STL [R1+0x1d4], R0 ;  /* 0x0001d40001007387 */ /* 0x0001e20000100800 */
        /* <DEDUP_REMOVED lines=16> */
[----:B------:R-:W-:-:S04]  /*5e50*/  IMAD.MOV R5, RZ, RZ, -R5 ;  /* 0x000000ffff057224 */ /* 0x000fc800078e0a05 */
[----:B------:R-:W-:Y:S01]  /*5e60*/  IMAD R4, R29, R5, R4 ;  /* 0x000000051d047224 */ /* 0x000fe200078e0204 */
[----:B0-----:R-:W-:Y:S02]  /*5e70*/  IABS R0, R10 ;  /* 0x0000000a00007213 */ /* 0x001fe40000000000 */
[----:B------:R-:W3:Y:S04]  /*5e80*/  LDL R10, [R1+0x4204] ;  /* 0x00420400010a7983 */ /* 0x000ee80000100800 */
[----:B------:R0:W-:Y:S01]  /*5e90*/  STL [R1+0x1c8], R2 ;  /* 0x0001c80201007387 */ /* 0x0001e20000100800 */
[----:B------:R-:W-:-:S03]  /*5ea0*/  IMAD.HI.U32 R3, R28, R0, RZ ;  /* 0x000000001c037227 */ /* 0x000fc600078e00ff */
[----:B------:R1:W-:Y:S04]  /*5eb0*/  STL [R1+0x1ac], R8 ;  /* 0x0001ac0801007387 */ /* 0x0003e80000100800 */
[----:B------:R4:W-:Y:S01]  /*5ec0*/  STL [R1+0x1b0], R6 ;  /* 0x0001b00601007387 */ /* 0x0009e20000100800 */
[----:B0-----:R-:W-:-:S03]  /*5ed0*/  IABS R2, R14 ;  /* 0x0000000e00027213 */ /* 0x001fc60000000000 */
[----:B------:R2:W-:Y:S01]  /*5ee0*/  STL [R1+0x1b8], R4 ;  /* 0x0001b80401007387 */ /* 0x0005e20000100800 */
[----:B------:R-:W-:-:S03]  /*5ef0*/  IMAD.MOV R3, RZ, RZ, -R3 ;  /* 0x000000ffff037224 */ /* 0x000fc600078e0a03 */
[----:B------:R-:W3:Y:S01]  /*5f00*/  LDL R14, [R1+0x4208] ;  /* 0x00420800010e7983 */ /* 0x000ee20000100800 */
[----:B------:R-:W-:-:S05]  /*5f10*/  IMAD R0, R29, R3, R0 ;  /* 0x000000031d007224 */ /* 0x000fca00078e0200 */
[----:B------:R3:W-:Y:S01]  /*5f20*/  STL [R1+0x1bc], R0 ;  /* 0x0001bc0001007387 */ /* 0x0007e20000100800 */
        /* <DEDUP_REMOVED lines=25> */
[----:B------:R1:W-:Y:S04]  /*60c0*/  STL [R1+0x19c], R6 ;  /* 0x00019c0601007387 */ /* 0x0003e80000100800 */
[----:B------:R4:W-:Y:S01]  /*60d0*/  STL [R1+0x1a4], R4 ;  /* 0x0001a40401007387 */ /* 0x0009e20000100800 */
[----:B0-----:R-:W-:-:S03]  /*60e0*/  IABS R2, R10 ;  /* 0x0000000a00027213 */ /* 0x001fc60000000000 */
[----:B------:R-:W3:Y:S04]  /*60f0*/  LDL R10, [R1+0x41ec] ;  /* 0x0041ec00010a7983 */ /* 0x000ee80000100800 */
[----:B------:R2:W-:Y:S01]  /*6100*/  STL [R1+0x1a8], R0 ;  /* 0x0001a80001007387 */ /* 0x0005e20000100800 */
[----:B-1----:R-:W-:-:S03]  /*6110*/  IABS R8, R14 ;  /* 0x0000000e00087213 */ /* 0x002fc60000000000 */
[----:B------:R-:W3:Y:S01]  /*6120*/  LDL R14, [R1+0x41f0] ;  /* 0x0041f000010e7983 */ /* 0x000ee20000100800 */
[----:B------:R-:W-:-:S03]  /*6130*/  IABS R6, R12 ;  /* 0x0000000c00067213 */ /* 0x000fc60000000000 */
        /* <DEDUP_REMOVED lines=34> */
[C---:B------:R-:W-:Y:S01]  /*6360*/  IMAD.HI.U32 R9, R28.reuse, R8, RZ ;  /* 0x000000081c097227 */ /* 0x040fe200078e00ff */
[----:B----4-:R-:W-:Y:S02]  /*6370*/  IABS R0, R15 ;  /* 0x0000000f00007213 */ /* 0x010fe40000000000 */
[----:B------:R-:W4:Y:S01]  /*6380*/  LDL R15, [R1+0x41d0] ;  /* 0x0041d000010f7983 */ /* 0x000f220000100800 */
        /* <DEDUP_REMOVED lines=13> */
[----:B--2---:R-:W-:-:S03]  /*6460*/  IABS R2, R11 ;  /* 0x0000000b00027213 */ /* 0x004fc60000000000 */
        /* <DEDUP_REMOVED lines=14> */
[----:B------:R-:W-:-:S04]  /*6550*/  IMAD.HI.U32 R7, R28, R6, RZ ;  /* 0x000000061c077227 */ /* 0x000fc800078e00ff */
[----:B------:R-:W-:Y:S02]  /*6560*/  IMAD.MOV R9, RZ, RZ, -R9 ;  /* 0x000000ffff097224 */ /* 0x000fe400078e0a09 */
[----:B------:R-:W-:Y:S01]  /*6570*/  IMAD.MOV R7, RZ, RZ, -R7 ;  /* 0x000000ffff077224 */ /* 0x000fe200078e0a07 */
[----:B-1----:R-:W-:Y:S02]  /*6580*/  IABS R4, R14 ;  /* 0x0000000e00047213 */ /* 0x002fe40000000000 */
[----:B------:R-:W3:Y:S03]  /*6590*/  LDL R14, [R1+0x41c0] ;  /* 0x0041c000010e7983 */ /* 0x000ee60000100800 */
[----:B------:R-:W-:-:S04]  /*65a0*/  IMAD.HI.U32 R5, R28, R4, RZ ;  /* 0x000000041c057227 */ /* 0x000fc800078e00ff */
[----:B------:R-:W-:Y:S02]  /*65b0*/  IMAD.MOV R5, RZ, RZ, -R5 ;  /* 0x000000ffff057224 */ /* 0x000fe400078e0a05 */
[C---:B------:R-:W-:Y:S02]  /*65c0*/  IMAD R8, R29.reuse, R9, R8 ;  /* 0x000000091d087224 */ /* 0x040fe400078e0208 */
[C---:B------:R-:W-:Y:S01]  /*65d0*/  IMAD R6, R29.reuse, R7, R6 ;  /* 0x000000071d067224 */ /* 0x040fe200078e0206 */
[----:B------:R-:W-:Y:S01]  /*65e0*/  IABS R0, R12 ;  /* 0x0000000c00007213 */ /* 0x000fe20000000000 */
[----:B------:R-:W-:Y:S01]  /*65f0*/  IMAD R4, R29, R5, R4 ;  /* 0x000000051d047224 */ /* 0x000fe200078e0204 */
[----:B------:R-:W3:Y:S04]  /*6600*/  LDL R12, [R1+0x41b4] ;  /* 0x0041b400010c7983 */ /* 0x000ee80000100800 */
        /* <DEDUP_REMOVED lines=8> */
[----:B------:R-:W-:-:S05]  /*6690*/  IMAD R0, R29, R3, R0 ;  /* 0x000000031d007224 */ /* 0x000fca00078e0200 */
[----:B------:R1:W-:Y:S01]  /*66a0*/  STL [R1+0x16c], R0 ;  /* 0x00016c0001007387 */ /* 0x0003e20000100800 */
[----:B--2---:R-:W-:-:S03]  /*66b0*/  IABS R8, R11 ;  /* 0x0000000b00087213 */ /* 0x004fc60000000000 */
[----:B------:R-:W2:Y:S01]  /*66c0*/  LDL R11, [R1+0x41ac] ;  /* 0x0041ac00010b7983 */ /* 0x000ea20000100800 */
        /* <DEDUP_REMOVED lines=8> */
[----:B------:R-:W-:-:S04]  /*6750*/  IMAD.HI.U32 R7, R28, R6, RZ ;  /* 0x000000061c077227 */ /* 0x000fc800078e00ff */
[----:B------:R-:W-:Y:S01]  /*6760*/  IMAD.MOV R7, RZ, RZ, -R7 ;  /* 0x000000ffff077224 */ /* 0x000fe200078e0a07 */
[----:B0-----:R-:W-:Y:S02]  /*6770*/  IABS R4, R10 ;  /* 0x0000000a00047213 */ /* 0x001fe40000000000 */
[----:B------:R-:W3:Y:S03]  /*6780*/  LDL R10, [R1+0x41a4] ;  /* 0x0041a400010a7983 */ /* 0x000ee60000100800 */
[----:B------:R-:W-:-:S04]  /*6790*/  IMAD.HI.U32 R5, R28, R4, RZ ;  /* 0x000000041c057227 */ /* 0x000fc800078e00ff */
[----:B------:R-:W-:Y:S02]  /*67a0*/  IMAD.MOV R5, RZ, RZ, -R5 ;  /* 0x000000ffff057224 */ /* 0x000fe400078e0a05 */
[----:B------:R-:W-:Y:S01]  /*67b0*/  IMAD R6, R29, R7, R6 ;  /* 0x000000071d067224 */ /* 0x000fe200078e0206 */
[----:B-1----:R-:W-:Y:S02]  /*67c0*/  IABS R0, R14 ;  /* 0x0000000e00007213 */ /* 0x002fe40000000000 */
[----:B------:R-:W3:Y:S03]  /*67d0*/  LDL R14, [R1+0x41a8] ;  /* 0x0041a800010e7983 */ /* 0x000ee60000100800 */
[----:B------:R-:W-:Y:S01]  /*67e0*/  IMAD.HI.U32 R3, R28, R0, RZ ;  /* 0x000000001c037227 */ /* 0x000fe200078e00ff */
[----:B------:R0:W-:Y:S03]  /*67f0*/  STL [R1+0x164], R2 ;  /* 0x0001640201007387 */ /* 0x0001e60000100800 */
[----:B------:R-:W-:-:S02]  /*6800*/  IMAD.MOV R3, RZ, RZ, -R3 ;  /* 0x000000ffff037224 */ /* 0x000fc400078e0a03 */
[C---:B------:R-:W-:Y:S01]  /*6810*/  IMAD R4, R29.reuse, R5, R4 ;  /* 0x000000051d047224 */ /* 0x040fe200078e0204 */
[----:B------:R2:W-:Y:S01]  /*6820*/  STL [R1+0x14c], R6 ;  /* 0x00014c0601007387 */ /* 0x0005e20000100800 */
[----:B------:R-:W-:Y:S01]  /*6830*/  IMAD R0, R29, R3, R0 ;  /* 0x000000031d007224 */ /* 0x000fe200078e0200 */
[----:B0-----:R-:W-:Y:S02]  /*6840*/  IABS R2, R12 ;  /* 0x0000000c00027213 */ /* 0x001fe40000000000 */
        /* <DEDUP_REMOVED lines=26> */
[----:B------:R4:W-:Y:S04]  /*69f0*/  STL [R1+0x138], R6 ;  /* 0x0001380601007387 */ /* 0x0009e80000100800 */
[----:B------:R2:W-:Y:S01]  /*6a00*/  STL [R1+0x140], R4 ;  /* 0x0001400401007387 */ /* 0x0005e20000100800 */
[----:B0-----:R-:W-:-:S03]  /*6a10*/  IABS R2, R14 ;  /* 0x0000000e00027213 */ /* 0x001fc60000000000 */
[----:B------:R-:W3:Y:S01]  /*6a20*/  LDL R14, [R1+0x418c] ;  /* 0x00418c00010e7983 */ /* 0x000ee20000100800 */
[----:B------:R-:W-:-:S04]  /*6a30*/  IMAD.MOV R3, RZ, RZ, -R3 ;  /* 0x000000ffff037224 */ /* 0x000fc800078e0a03 */
        /* <DEDUP_REMOVED lines=66> */
[----:B------:R-:W-:-:S04]  /*6e60*/  IMAD.HI.U32 R3, R28, R2, RZ ;  /* 0x000000021c037227 */ /* 0x000fc800078e00ff */
[----:B------:R-:W-:-:S04]  /*6e70*/  IMAD.HI.U32 R9, R28, R8, RZ ;  /* 0x000000081c097227 */ /* 0x000fc800078e00ff */
[C---:B------:R-:W-:Y:S01]  /*6e80*/  IMAD.HI.U32 R7, R28.reuse, R6, RZ ;  /* 0x000000061c077227 */ /* 0x040fe200078e00ff */
[----:B------:R-:W-:Y:S02]  /*6e90*/  IABS R4, R12 ;  /* 0x0000000c00047213 */ /* 0x000fe40000000000 */
[----:B------:R-:W3:Y:S01]  /*6ea0*/  LDL R12, [R1+0x4154] ;  /* 0x00415400010c7983 */ /* 0x000ee20000100800 */
[----:B------:R-:W-:Y:S02]  /*6eb0*/  IMAD.MOV R3, RZ, RZ, -R3 ;  /* 0x000000ffff037224 */ /* 0x000fe400078e0a03 */
[----:B------:R-:W-:Y:S01]  /*6ec0*/  IMAD.HI.U32 R5, R28, R4, RZ ;  /* 0x000000041c057227 */ /* 0x000fe200078e00ff */
[----:B----4-:R-:W-:Y:S02]  /*6ed0*/  IABS R0, R15 ;  /* 0x0000000f00007213 */ /* 0x010fe40000000000 */
[----:B------:R-:W4:Y:S01]  /*6ee0*/  LDL R15, [R1+0x4158] ;  /* 0x00415800010f7983 */ /* 0x000f220000100800 */
[----:B------:R-:W-:-:S02]  /*6ef0*/  IMAD.MOV R9, RZ, RZ, -R9 ;  /* 0x000000ffff097224 */ /* 0x000fc400078e0a09 */
[----:B------:R-:W-:Y:S02]  /*6f00*/  IMAD.MOV R7, RZ, RZ, -R7 ;  /* 0x000000ffff077224 */ /* 0x000fe400078e0a07 */
[----:B------:R-:W-:Y:S02]  /*6f10*/  IMAD.MOV R5, RZ, RZ, -R5 ;  /* 0x000000ffff057224 */ /* 0x000fe400078e0a05 */
[C---:B------:R-:W-:Y:S02]  /*6f20*/  IMAD R2, R29.reuse, R3, R2 ;  /* 0x000000031d027224 */ /* 0x040fe400078e0202 */
[C---:B------:R-:W-:Y:S02]  /*6f30*/  IMAD R8, R29.reuse, R9, R8 ;  /* 0x000000091d087224 */ /* 0x040fe400078e0208 */
[C---:B------:R-:W-:Y:S02]  /*6f40*/  IMAD R6, R29.reuse, R7, R6 ;  /* 0x000000071d067224 */ /* 0x040fe400078e0206 */
[----:B------:R-:W-:Y:S01]  /*6f50*/  IMAD R4, R29, R5, R4 ;  /* 0x000000051d047224 */ /* 0x000fe200078e0204 */
[----:B------:R2:W-:Y:S04]  /*6f60*/  STL [R1+0x114], R2 ;  /* 0x0001140201007387 */ /* 0x0005e80000100800 */
        /* <DEDUP_REMOVED lines=21> */
[----:B------:R-:W3:Y:S01]  /*70c0*/  LDL R14, [R1+0x4148] ;  /* 0x00414800010e7983 */ /* 0x000ee20000100800 */
[C---:B------:R-:W-:Y:S02]  /*70d0*/  IMAD R8, R29.reuse, R9, R8 ;  /* 0x000000091d087224 */ /* 0x040fe400078e0208 */
[----:B------:R-:W-:Y:S01]  /*70e0*/  IMAD R6, R29, R7, R6 ;  /* 0x000000071d067224 */ /* 0x000fe200078e0206 */
[----:B------:R-:W-:Y:S02]  /*70f0*/  IABS R0, R12 ;  /* 0x0000000c00007213 */ /* 0x000fe40000000000 */
[----:B------:R-:W3:Y:S04]  /*7100*/  LDL R12, [R1+0x413c] ;  /* 0x00413c00010c7983 */ /* 0x000ee80000100800 */
[----:B------:R4:W-:Y:S04]  /*7110*/  STL [R1+0x37c], R2 ;  /* 0x00037c0201007387 */ /* 0x0009e80000100800 */
[----:B------:R2:W-:Y:S04]  /*7120*/  STL [R1+0xfc], R8 ;  /* 0x0000fc0801007387 */ /* 0x0005e80000100800 */
[----:B------:R3:W-:Y:S01]  /*7130*/  STL [R1+0x35c], R6 ;  /* 0x00035c0601007387 */ /* 0x0007e20000100800 */
[----:B----4-:R-:W-:-:S03]  /*7140*/  IABS R2, R15 ;  /* 0x0000000f00027213 */ /* 0x010fc60000000000 */
        /* <DEDUP_REMOVED lines=8> */
[----:B------:R-:W-:Y:S02]  /*71d0*/  IMAD.MOV R5, RZ, RZ, -R5 ;  /* 0x000000ffff057224 */ /* 0x000fe400078e0a05 */
[----:B------:R-:W-:-:S04]  /*71e0*/  IMAD.HI.U32 R3, R28, R2, RZ ;  /* 0x000000021c037227 */ /* 0x000fc800078e00ff */
[----:B------:R-:W-:Y:S02]  /*71f0*/  IMAD R59, R29, R5, R4 ;  /* 0x000000051d3b7224 */ /* 0x000fe400078e0204 */
[----:B------:R-:W-:Y:S02]  /*7200*/  IMAD.MOV R3, RZ, RZ, -R3 ;  /* 0x000000ffff037224 */ /* 0x000fe400078e0a03 */
[----:B------:R-:W-:-:S04]  /*7210*/  IMAD.HI.U32 R9, R28, R8, RZ ;  /* 0x000000081c097227 */ /* 0x000fc800078e00ff */
[----:B------:R-:W-:Y:S02]  /*7220*/  IMAD R2, R29, R3, R2 ;  /* 0x000000031d027224 */ /* 0x000fe400078e0202 */
[----:B------:R-:W-:-:S04]  /*7230*/  IMAD.MOV R9, RZ, RZ, -R9 ;  /* 0x000000ffff097224 */ /* 0x000fc800078e0a09 */
[----:B------:R-:W-:Y:S01]  /*7240*/  IMAD R8, R29, R9, R8 ;  /* 0x000000091d087224 */ /* 0x000fe200078e0208 */
[----:B---3--:R-:W-:Y:S02]  /*7250*/  IABS R6, R13 ;  /* 0x0000000d00067213 */ /* 0x008fe40000000000 */
[----:B------:R-:W3:Y:S03]  /*7260*/  LDL R13, [R1+0x4138] ;  /* 0x00413800010d7983 */ /* 0x000ee60000100800 */
[----:B------:R-:W-:-:S04]  /*7270*/  IMAD.HI.U32 R7, R28, R6, RZ ;  /* 0x000000061c077227 */ /* 0x000fc800078e00ff */
[----:B------:R-:W-:Y:S01]  /*7280*/  IMAD.MOV R7, RZ, RZ, -R7 ;  /* 0x000000ffff077224 */ /* 0x000fe200078e0a07 */
[----:B------:R-:W-:Y:S02]  /*7290*/  IABS R4, R10 ;  /* 0x0000000a00047213 */ /* 0x000fe40000000000 */
[----:B------:R-:W3:Y:S03]  /*72a0*/  LDL R10, [R1+0x412c] ;  /* 0x00412c00010a7983 */ /* 0x000ee60000100800 */
[----:B------:R-:W-:-:S04]  /*72b0*/  IMAD.HI.U32 R5, R28, R4, RZ ;  /* 0x000000041c057227 */ /* 0x000fc800078e00ff */
[----:B------:R-:W-:Y:S02]  /*72c0*/  IMAD.MOV R5, RZ, RZ, -R5 ;  /* 0x000000ffff057224 */ /* 0x000fe400078e0a05 */
[----:B------:R-:W-:Y:S01]  /*72d0*/  IMAD R6, R29, R7, R6 ;  /* 0x000000071d067224 */ /* 0x000fe200078e0206 */
[----:B0-----:R-:W-:Y:S02]  /*72e0*/  IABS R0, R14 ;  /* 0x0000000e00007213 */ /* 0x001fe40000000000 */
[----:B------:R-:W3:Y:S03]  /*72f0*/  LDL R14, [R1+0x4130] ;  /* 0x00413000010e7983 */ /* 0x000ee60000100800 */
[----:B------:R-:W-:Y:S01]  /*7300*/  IMAD.HI.U32 R3, R28, R0, RZ ;  /* 0x000000001c037227 */ /* 0x000fe200078e00ff */
[----:B------:R0:W-:Y:S03]  /*7310*/  STL [R1+0x360], R2 ;  /* 0x0003600201007387 */ /* 0x0001e60000100800 */
[----:B------:R-:W-:-:S02]  /*7320*/  IMAD.MOV R3, RZ, RZ, -R3 ;  /* 0x000000ffff037224 */ /* 0x000fc400078e0a03 */
[C---:B------:R-:W-:Y:S01]  /*7330*/  IMAD R4, R29.reuse, R5, R4 ;  /* 0x000000051d047224 */ /* 0x040fe200078e0204 */
[----:B------:R4:W-:Y:S01]  /*7340*/  STL [R1+0x33c], R8 ;  /* 0x00033c0801007387 */ /* 0x0009e20000100800 */
[----:B------:R-:W-:-:S03]  /*7350*/  IMAD R0, R29, R3, R0 ;  /* 0x000000031d007224 */ /* 0x000fc600078e0200 */
[----:B------:R2:W-:Y:S01]  /*7360*/  STL [R1+0x340], R6 ;  /* 0x0003400601007387 */ /* 0x0005e20000100800 */
[----:B0-----:R-:W-:-:S03]  /*7370*/  IABS R2, R12 ;  /* 0x0000000c00027213 */ /* 0x001fc60000000000 */
        /* <DEDUP_REMOVED lines=23> */
[----:B------:R0:W-:Y:S04]  /*74f0*/  STL [R1+0x344], R2 ;  /* 0x0003440201007387 */ /* 0x0001e80000100800 */
[----:B------:R1:W-:Y:S01]  /*7500*/  STL [R1+0x318], R8 ;  /* 0x0003180801007387 */ /* 0x0003e20000100800 */
[----:B------:R-:W-:-:S03]  /*7510*/  IMAD.HI.U32 R3, R28, R0, RZ ;  /* 0x000000001c037227 */ /* 0x000fc600078e00ff */
        /* <DEDUP_REMOVED lines=14> */
[----:B------:R-:W-:Y:S02]  /*7600*/  IMAD.MOV R3, RZ, RZ, -R3 ;  /* 0x000000ffff037224 */ /* 0x000fe400078e0a03 */
[----:B------:R-:W-:-:S04]  /*7610*/  IMAD.HI.U32 R9, R28, R8, RZ ;  /* 0x000000081c097227 */ /* 0x000fc800078e00ff */
[----:B------:R-:W-:-:S04]  /*7620*/  IMAD.HI.U32 R7, R28, R6, RZ ;  /* 0x000000061c077227 */ /* 0x000fc800078e00ff */
[----:B------:R-:W-:-:S04]  /*7630*/  IMAD.HI.U32 R5, R28, R4, RZ ;  /* 0x000000041c057227 */ /* 0x000fc800078e00ff */
[C---:B------:R-:W-:Y:S02]  /*7640*/  IMAD R2, R29.reuse, R3, R2 ;  /* 0x000000031d027224 */ /* 0x040fe400078e0202 */
[----:B------:R-:W-:Y:S02]  /*7650*/  IMAD.MOV R9, RZ, RZ, -R9 ;  /* 0x000000ffff097224 */ /* 0x000fe400078e0a09 */
[----:B------:R-:W-:Y:S02]  /*7660*/  IMAD.MOV R7, RZ, RZ, -R7 ;  /* 0x000000ffff077224 */ /* 0x000fe400078e0a07 */
[----:B------:R-:W-:Y:S02]  /*7670*/  IMAD.MOV R5, RZ, RZ, -R5 ;  /* 0x000000ffff057224 */ /* 0x000fe400078e0a05 */
[C---:B------:R-:W-:Y:S02]  /*7680*/  IMAD R8, R29.reuse, R9, R8 ;  /* 0x000000091d087224 */ /* 0x040fe400078e0208 */
[----:B------:R-:W-:-:S02]  /*7690*/  IMAD R6, R29, R7, R6 ;  /* 0x000000071d067224 */ /* 0x000fc400078e0206 */
[----:B------:R-:W-:Y:S01]  /*76a0*/  IMAD R4, R29, R5, R4 ;  /* 0x000000051d047224 */ /* 0x000fe200078e0204 */
[----:B---3--:R-:W-:Y:S02]  /*76b0*/  IABS R0, R13 ;  /* 0x0000000d00007213 */ /* 0x008fe40000000000 */
[----:B------:R-:W3:Y:S03]  /*76c0*/  LDL R13, [R1+0x4104] ;  /* 0x00410400010d7983 */ /* 0x000ee60000100800 */
[----:B------:R-:W-:-:S04]  /*76d0*/  IMAD.HI.U32 R3, R28, R0, RZ ;  /* 0x000000001c037227 */ /* 0x000fc800078e00ff */
[----:B------:R-:W-:Y:S01]  /*76e0*/  IMAD.MOV R3, RZ, RZ, -R3 ;  /* 0x000000ffff037224 */ /* 0x000fe200078e0a03 */
[----:B------:R0:W-:Y:S03]  /*76f0*/  STL [R1+0x320], R2 ;  /* 0x0003200201007387 */ /* 0x0001e60000100800 */
[----:B------:R-:W-:Y:S01]  /*7700*/  IMAD R0, R29, R3, R0 ;  /* 0x000000031d007224 */ /* 0x000fe200078e0200 */
[----:B------:R1:W-:Y:S04]  /*7710*/  STL [R1+0x2f8], R8 ;  /* 0x0002f80801007387 */ /* 0x0003e80000100800 */
[----:B------:R1:W-:Y:S01]  /*7720*/  STL [R1+0x2fc], R6 ;  /* 0x0002fc0601007387 */ /* 0x0003e20000100800 */
[----:B0-----:R-:W-:-:S03]  /*7730*/  IABS R2, R10 ;  /* 0x0000000a00027213 */ /* 0x001fc60000000000 */
[----:B------:R4:W-:Y:S04]  /*7740*/  STL [R1+0x304], R4 ;  /* 0x0003040401007387 */ /* 0x0009e80000100800 */
        /* <DEDUP_REMOVED lines=12> */
[----:B------:R-:W-:Y:S02]  /*7810*/  IMAD.MOV R3, RZ, RZ, -R3 ;  /* 0x000000ffff037224 */ /* 0x000fe400078e0a03 */
[----:B------:R-:W-:-:S04]  /*7820*/  IMAD.HI.U32 R7, R28, R6, RZ ;  /* 0x000000061c077227 */ /* 0x000fc800078e00ff */
[----:B------:R-:W-:-:S04]  /*7830*/  IMAD.HI.U32 R5, R28, R4, RZ ;  /* 0x000000041c057227 */ /* 0x000fc800078e00ff */
[----:B------:R-:W-:Y:S02]  /*7840*/  IMAD.MOV R9, RZ, RZ, -R9 ;  /* 0x000000ffff097224 */ /* 0x000fe400078e0a09 */
[----:B------:R-:W-:Y:S02]  /*7850*/  IMAD R2, R29, R3, R2 ;  /* 0x000000031d027224 */ /* 0x000fe400078e0202 */
[----:B------:R-:W-:Y:S02]  /*7860*/  IMAD.MOV R7, RZ, RZ, -R7 ;  /* 0x000000ffff077224 */ /* 0x000fe400078e0a07 */
[----:B------:R-:W-:-:S04]  /*7870*/  IMAD.HI.U32 R3, R28, R0, RZ ;  /* 0x000000001c037227 */ /* 0x000fc800078e00ff */
[----:B------:R-:W-:Y:S02]  /*7880*/  IMAD.MOV R5, RZ, RZ, -R5 ;  /* 0x000000ffff057224 */ /* 0x000fe400078e0a05 */
[C---:B------:R-:W-:Y:S02]  /*7890*/  IMAD R8, R29.reuse, R9, R8 ;  /* 0x000000091d087224 */ /* 0x040fe400078e0208 */
[C---:B------:R-:W-:Y:S02]  /*78a0*/  IMAD R6, R29.reuse, R7, R6 ;  /* 0x000000071d067224 */ /* 0x040fe400078e0206 */
[----:B------:R-:W-:Y:S02]  /*78b0*/  IMAD.MOV R3, RZ, RZ, -R3 ;  /* 0x000000ffff037224 */ /* 0x000fe400078e0a03 */
[C---:B------:R-:W-:Y:S01]  /*78c0*/  IMAD R4, R29.reuse, R5, R4 ;  /* 0x000000051d047224 */ /* 0x040fe200078e0204 */
[----:B------:R3:W-:Y:S01]  /*78d0*/  STL [R1+0x300], R2 ;  /* 0x0003000201007387 */ /* 0x0007e20000100800 */
[----:B------:R-:W-:-:S03]  /*78e0*/  IMAD R0, R29, R3, R0 ;  /* 0x000000031d007224 */ /* 0x000fc600078e0200 */
[----:B------:R0:W-:Y:S04]  /*78f0*/  STL [R1+0x2d8], R8 ;  /* 0x0002d80801007387 */ /* 0x0001e80000100800 */
[----:B------:R1:W-:Y:S04]  /*7900*/  STL [R1+0x2dc], R6 ;  /* 0x0002dc0601007387 */ /* 0x0003e80000100800 */
[----:B------:R0:W-:Y:S01]  /*7910*/  STL [R1+0x2e4], R4 ;  /* 0x0002e40401007387 */ /* 0x0001e20000100800 */
[----:B---3--:R-:W-:-:S03]  /*7920*/  IABS R2, R13 ;  /* 0x0000000d00027213 */ /* 0x008fc60000000000 */
        /* <DEDUP_REMOVED lines=40> */
[----:B------:R-:W3:Y:S01]  /*7bb0*/  LDL R10, [R1+0x40d8] ;  /* 0x0040d800010a7983 */ /* 0x000ee20000100800 */
[----:B------:R-:W-:Y:S01]  /*7bc0*/  IMAD R8, R29, R9, R8 ;  /* 0x000000091d087224 */ /* 0x000fe200078e0208 */
[----:B-1----:R-:W-:Y:S02]  /*7bd0*/  IABS R4, R14 ;  /* 0x0000000e00047213 */ /* 0x002fe40000000000 */
[----:B------:R-:W3:Y:S01]  /*7be0*/  LDL R14, [R1+0x40cc] ;  /* 0x0040cc00010e7983 */ /* 0x000ee20000100800 */
[----:B------:R-:W-:-:S04]  /*7bf0*/  IMAD.HI.U32 R7, R28, R6, RZ ;  /* 0x000000061c077227 */ /* 0x000fc800078e00ff */
[----:B------:R-:W-:-:S04]  /*7c00*/  IMAD.HI.U32 R5, R28, R4, RZ ;  /* 0x000000041c057227 */ /* 0x000fc800078e00ff */
[----:B------:R-:W-:Y:S01]  /*7c10*/  IMAD.MOV R7, RZ, RZ, -R7 ;  /* 0x000000ffff077224 */ /* 0x000fe200078e0a07 */
[----:B------:R-:W-:Y:S02]  /*7c20*/  IABS R0, R12 ;  /* 0x0000000c00007213 */ /* 0x000fe40000000000 */
[----:B------:R-:W3:Y:S04]  /*7c30*/  LDL R12, [R1+0x40d0] ;  /* 0x0040d000010c7983 */ /* 0x000ee80000100800 */
[----:B------:R4:W-:Y:S04]  /*7c40*/  STL [R1+0x2a4], R2 ;  /* 0x0002a40201007387 */ /* 0x0009e80000100800 */
[----:B------:R2:W-:Y:S01]  /*7c50*/  STL [R1+0x264], R8 ;  /* 0x0002640801007387 */ /* 0x0005e20000100800 */
[----:B----4-:R-:W-:-:S03]  /*7c60*/  IABS R2, R15 ;  /* 0x0000000f00027213 */ /* 0x010fc60000000000 */
[----:B------:R-:W4:Y:S01]  /*7c70*/  LDL R15, [R1+0x40c4] ;  /* 0x0040c400010f7983 */ /* 0x000f220000100800 */
[----:B------:R-:W-:Y:S02]  /*7c80*/  IMAD.MOV R5, RZ, RZ, -R5 ;  /* 0x000000ffff057224 */ /* 0x000fe400078e0a05 */
[C---:B------:R-:W-:Y:S02]  /*7c90*/  IMAD R6, R29.reuse, R7, R6 ;  /* 0x000000071d067224 */ /* 0x040fe400078e0206 */
[----:B------:R-:W-:-:S03]  /*7ca0*/  IMAD R4, R29, R5, R4 ;  /* 0x000000051d047224 */ /* 0x000fc600078e0204 */
[----:B------:R3:W-:Y:S04]  /*7cb0*/  STL [R1+0x268], R6 ;  /* 0x0002680601007387 */ /* 0x0007e80000100800 */
[----:B------:R0:W-:Y:S01]  /*7cc0*/  STL [R1+0x270], R4 ;  /* 0x0002700401007387 */ /* 0x0001e20000100800 */
[----:B--2---:R-:W-:-:S03]  /*7cd0*/  IABS R8, R11 ;  /* 0x0000000b00087213 */ /* 0x004fc60000000000 */
[----:B------:R-:W2:Y:S01]  /*7ce0*/  LDL R11, [R1+0x40c8] ;  /* 0x0040c800010b7983 */ /* 0x000ea20000100800 */
[----:B------:R-:W-:-:S04]  /*7cf0*/  IMAD.HI.U32 R3, R28, R0, RZ ;  /* 0x000000001c037227 */ /* 0x000fc800078e00ff */
[----:B------:R-:W-:-:S04]  /*7d00*/  IMAD.MOV R3, RZ, RZ, -R3 ;  /* 0x000000ffff037224 */ /* 0x000fc800078e0a03 */
[----:B------:R-:W-:Y:S02]  /*7d10*/  IMAD R0, R29, R3, R0 ;  /* 0x000000031d007224 */ /* 0x000fe400078e0200 */
[----:B------:R-:W-:-:S03]  /*7d20*/  IMAD.HI.U32 R3, R28, R2, RZ ;  /* 0x000000021c037227 */ /* 0x000fc600078e00ff */
[----:B------:R1:W-:Y:S01]  /*7d30*/  STL [R1+0x288], R0 ;  /* 0x0002880001007387 */ /* 0x0003e20000100800 */
        /* <DEDUP_REMOVED lines=12> */
[----:B------:R-:W-:Y:S01]  /*7e00*/  IMAD.MOV R5, RZ, RZ, -R5 ;  /* 0x000000ffff057224 */ /* 0x000fe200078e0a05 */
[----:B-1----:R-:W-:Y:S01]  /*7e10*/  IABS R0, R14 ;  /* 0x0000000e00007213 */ /* 0x002fe20000000000 */
[----:B------:R-:W-:Y:S01]  /*7e20*/  IMAD R6, R29, R7, R6 ;  /* 0x000000071d067224 */ /* 0x000fe200078e0206 */
[----:B------:R-:W3:Y:S03]  /*7e30*/  LDL R14, [R1+0x40b4] ;  /* 0x0040b400010e7983 */ /* 0x000ee60000100800 */
[----:B------:R-:W-:-:S04]  /*7e40*/  IMAD.HI.U32 R3, R28, R0, RZ ;  /* 0x000000001c037227 */ /* 0x000fc800078e00ff */
[----:B------:R-:W-:Y:S02]  /*7e50*/  IMAD.MOV R3, RZ, RZ, -R3 ;  /* 0x000000ffff037224 */ /* 0x000fe400078e0a03 */
[C---:B------:R-:W-:Y:S01]  /*7e60*/  IMAD R4, R29.reuse, R5, R4 ;  /* 0x000000051d047224 */ /* 0x040fe200078e0204 */
[----:B------:R-:W-:Y:S01]  /*7e70*/  STL [R1+0x26c], R2 ;  /* 0x00026c0201007387 */ /* 0x000fe20000100800 */
[----:B------:R-:W-:-:S03]  /*7e80*/  IMAD R0, R29, R3, R0 ;  /* 0x000000031d007224 */ /* 0x000fc600078e0200 */
[----:B------:R4:W-:Y:S04]  /*7e90*/  STL [R1+0x224], R8 ;  /* 0x0002240801007387 */ /* 0x0009e80000100800 */
        /* <DEDUP_REMOVED lines=8> */
[----:B------:R-:W-:-:S03]  /*7f20*/  IABS R2, R12 ;  /* 0x0000000c00027213 */ /* 0x000fc60000000000 */
[----:B------:R-:W2:Y:S02]  /*7f30*/  LDL R12, [R1+0x40a4] ;  /* 0x0040a400010c7983 */ /* 0x000ea40000100800 */
[----:B------:R-:W-:-:S04]  /*7f40*/  IMAD.HI.U32 R3, R28, R2, RZ ;  /* 0x000000021c037227 */ /* 0x000fc800078e00ff */
[----:B------:R-:W-:-:S04]  /*7f50*/  IMAD.HI.U32 R9, R28, R8, RZ ;  /* 0x000000081c097227 */ /* 0x000fc800078e00ff */
[----:B------:R-:W-:Y:S02]  /*7f60*/  IMAD.MOV R3, RZ, RZ, -R3 ;  /* 0x000000ffff037224 */ /* 0x000fe400078e0a03 */
[----:B------:R-:W-:Y:S02]  /*7f70*/  IMAD.MOV R9, RZ, RZ, -R9 ;  /* 0x000000ffff097224 */ /* 0x000fe400078e0a09 */
[C---:B------:R-:W-:Y:S02]  /*7f80*/  IMAD R2, R29.reuse, R3, R2 ;  /* 0x000000031d027224 */ /* 0x040fe400078e0202 */
[----:B------:R-:W-:Y:S02]  /*7f90*/  IMAD R8, R29, R9, R8 ;  /* 0x000000091d087224 */ /* 0x000fe400078e0208 */
[----:B------:R-:W-:-:S04]  /*7fa0*/  IMAD.HI.U32 R7, R28, R6, RZ ;  /* 0x000000061c077227 */ /* 0x000fc800078e00ff */
[----:B------:R-:W-:-:S04]  /*7fb0*/  IMAD.MOV R7, RZ, RZ, -R7 ;  /* 0x000000ffff077224 */ /* 0x000fc800078e0a07 */
[----:B------:R-:W-:Y:S01]  /*7fc0*/  IMAD R60, R29, R7, R6 ;  /* 0x000000071d3c7224 */ /* 0x000fe200078e0206 */
[----:B---3--:R-:W-:-:S05]  /*7fd0*/  IABS R4, R13 ;  /* 0x0000000d00047213 */ /* 0x008fca0000000000 */
[----:B------:R-:W-:-:S04]  /*7fe0*/  IMAD.HI.U32 R5, R28, R4, RZ ;  /* 0x000000041c057227 */ /* 0x000fc800078e00ff */
[----:B------:R-:W-:-:S04]  /*7ff0*/  IMAD.MOV R5, RZ, RZ, -R5 ;  /* 0x000000ffff057224 */ /* 0x000fc800078e0a05 */
[C---:B------:R-:W-:Y:S01]  /*8000*/  IMAD R4, R29.reuse, R5, R4 ;  /* 0x000000051d047224 */ /* 0x040fe200078e0204 */
[----:B0-----:R-:W-:Y:S02]  /*8010*/  IABS R0, R10 ;  /* 0x0000000a00007213 */ /* 0x001fe40000000000 */
[----:B------:R-:W3:Y:S03]  /*8020*/  LDL R10, [R1+0x40a8] ;  /* 0x0040a800010a7983 */ /* 0x000ee60000100800 */
[----:B------:R-:W-:Y:S01]  /*8030*/  IMAD.HI.U32 R3, R28, R0, RZ ;  /* 0x000000001c037227 */ /* 0x000fe200078e00ff */
[----:B------:R0:W-:Y:S03]  /*8040*/  STL [R1+0x22c], R2 ;  /* 0x00022c0201007387 */ /* 0x0001e60000100800 */
[----:B------:R-:W-:Y:S01]  /*8050*/  IMAD.MOV R3, RZ, RZ, -R3 ;  /* 0x000000ffff037224 */ /* 0x000fe200078e0a03 */
[----:B------:R-:W-:Y:S03]  /*8060*/  STL [R1+0x1e4], R8 ;  /* 0x0001e40801007387 */ /* 0x000fe60000100800 */
[----:B------:R-:W-:Y:S01]  /*8070*/  IMAD R0, R29, R3, R0 ;  /* 0x000000031d007224 */ /* 0x000fe200078e0200 */
[----:B------:R2:W-:Y:S04]  /*8080*/  STL [R1+0x1f0], R4 ;  /* 0x0001f00401007387 */ /* 0x0005e80000100800 */
[----:B------:R-:W3:Y:S01]  /*8090*/  LDL R13, [R1+0x40a0] ;  /* 0x0040a000010d7983 */ /* 0x000ee20000100800 */
[----:B0-----:R-:W-:-:S03]  /*80a0*/  IABS R2, R14 ;  /* 0x0000000e00027213 */ /* 0x001fc60000000000 */
[----:B------:R-:W3:Y:S04]  /*80b0*/  LDL R14, [R1+0x409c] ;  /* 0x00409c00010e7983 */ /* 0x000ee80000100800 */
[----:B------:R0:W-:Y:S01]  /*80c0*/  STL [R1+0x208], R0 ;  /* 0x0002080001007387 */ /* 0x0001e20000100800 */
[----:B----4-:R-:W-:-:S03]  /*80d0*/  IABS R6, R15 ;  /* 0x0000000f00067213 */ /* 0x010fc60000000000 */
[----:B------:R-:W4:Y:S01]  /*80e0*/  LDL R15, [R1+0x4094] ;  /* 0x00409400010f7983 */ /* 0x000f220000100800 */
[----:B--2---:R-:W-:-:S03]  /*80f0*/  IABS R4, R11 ;  /* 0x0000000b00047213 */ /* 0x004fc60000000000 */
[----:B------:R-:W2:Y:S01]  /*8100*/  LDL R11, [R1+0x4098] ;  /* 0x00409800010b7983 */ /* 0x000ea20000100800 */
[----:B------:R-:W-:Y:S01]  /*8110*/  IABS R8, R19 ;  /* 0x0000001300087213 */ /* 0x000fe20000000000 */
[C---:B------:R-:W-:Y:S01]  /*8120*/  IMAD.HI.U32 R3, R28.reuse, R2, RZ ;  /* 0x000000021c037227 */ /* 0x040fe200078e00ff */
[----:B0-----:R-:W-:Y:S02]  /*8130*/  IABS R0, R12 ;  /* 0x0000000c00007213 */ /* 0x001fe40000000000 */
[----:B------:R-:W2:Y:S01]  /*8140*/  LDL R12, [R1+0x4090] ;  /* 0x00409000010c7983 */ /* 0x000ea20000100800 */
[----:B------:R-:W-:Y:S02]  /*8150*/  IMAD.MOV R3, RZ, RZ, -R3 ;  /* 0x000000ffff037224 */ /* 0x000fe400078e0a03 */
[----:B------:R-:W-:-:S04]  /*8160*/  IMAD.HI.U32 R9, R28, R8, RZ ;  /* 0x000000081c097227 */ /* 0x000fc800078e00ff */
[----:B------:R-:W-:-:S04]  /*8170*/  IMAD.HI.U32 R7, R28, R6, RZ ;  /* 0x000000061c077227 */ /* 0x000fc800078e00ff */
[----:B------:R-:W-:-:S04]  /*8180*/  IMAD.HI.U32 R5, R28, R4, RZ ;  /* 0x000000041c057227 */ /* 0x000fc800078e00ff */
[----:B------:R-:W-:Y:S02]  /*8190*/  IMAD R3, R29, R3, R2 ;  /* 0x000000031d037224 */ /* 0x000fe400078e0202 */
[----:B------:R-:W-:-:S04]  /*81a0*/  IMAD.HI.U32 R2, R28, R0, RZ ;  /* 0x000000001c027227 */ /* 0x000fc800078e00ff */
[----:B------:R-:W-:Y:S02]  /*81b0*/  IMAD.MOV R9, RZ, RZ, -R9 ;  /* 0x000000ffff097224 */ /* 0x000fe400078e0a09 */
[----:B------:R-:W-:Y:S02]  /*81c0*/  IMAD.MOV R7, RZ, RZ, -R7 ;  /* 0x000000ffff077224 */ /* 0x000fe400078e0a07 */
[----:B------:R-:W-:Y:S02]  /*81d0*/  IMAD.MOV R5, RZ, RZ, -R5 ;  /* 0x000000ffff057224 */ /* 0x000fe400078e0a05 */
[----:B------:R-:W-:Y:S02]  /*81e0*/  IMAD.MOV R2, RZ, RZ, -R2 ;  /* 0x000000ffff027224 */ /* 0x000fe400078e0a02 */
[C---:B------:R-:W-:Y:S02]  /*81f0*/  IMAD R8, R29.reuse, R9, R8 ;  /* 0x000000091d087224 */ /* 0x040fe400078e0208 */
[C---:B------:R-:W-:Y:S01]  /*8200*/  IMAD R6, R29.reuse, R7, R6 ;  /* 0x000000071d067224 */ /* 0x040fe200078e0206 */
[----:B------:R3:W-:Y:S01]  /*8210*/  STL [R1+0x1ec], R3 ;  /* 0x0001ec0301007387 */ /* 0x0007e20000100800 */
[----:B------:R-:W-:-:S02]  /*8220*/  IMAD R4, R29, R5, R4 ;  /* 0x000000051d047224 */ /* 0x000fc400078e0204 */
[----:B------:R-:W-:Y:S01]  /*8230*/  IMAD R0, R29, R2, R0 ;  /* 0x000000021d007224 */ /* 0x000fe200078e0200 */
[----:B------:R-:W-:Y:S01]  /*8240*/  STL [R1+0x44], R8 ;  /* 0x0000440801007387 */ /* 0x000fe20000100800 */
[----:B---3--:R-:W-:-:S03]  /*8250*/  IABS R3, R10 ;  /* 0x0000000a00037213 */ /* 0x008fc60000000000 */
[----:B------:R-:W3:Y:S04]  /*8260*/  LDL R10, [R1+0x408c] ;  /* 0x00408c00010a7983 */ /* 0x000ee80000100800 */
[----:B------:R0:W-:Y:S04]  /*8270*/  STL [R1+0x40], R6 ;  /* 0x0000400601007387 */ /* 0x0001e80000100800 */
[----:B------:R1:W-:Y:S04]  /*8280*/  STL [R1+0x3c], R4 ;  /* 0x00003c0401007387 */ /* 0x0003e80000100800 */
        /* <DEDUP_REMOVED lines=12> */
[----:B------:R-:W-:Y:S02]  /*8350*/  IMAD R3, R29, R7, R3 ;  /* 0x000000071d037224 */ /* 0x000fe400078e0203 */
[----:B------:R-:W-:-:S04]  /*8360*/  IMAD.HI.U32 R5, R28, R4, RZ ;  /* 0x000000041c057227 */ /* 0x000fc800078e00ff */
[C---:B------:R-:W-:Y:S01]  /*8370*/  IMAD.HI.U32 R9, R28.reuse, R2, RZ ;  /* 0x000000021c097227 */ /* 0x040fe200078e00ff */
[----:B------:R0:W-:Y:S03]  /*8380*/  STL [R1+0x38], R3 ;  /* 0x0000380301007387 */ /* 0x0001e60000100800 */
[----:B------:R-:W-:Y:S02]  /*8390*/  IMAD.MOV R8, RZ, RZ, -R8 ;  /* 0x000000ffff087224 */ /* 0x000fe400078e0a08 */
[----:B------:R-:W-:Y:S02]  /*83a0*/  IMAD.MOV R5, RZ, RZ, -R5 ;  /* 0x000000ffff057224 */ /* 0x000fe400078e0a05 */
[----:B------:R-:W-:-:S04]  /*83b0*/  IMAD.HI.U32 R7, R28, R0, RZ ;  /* 0x000000001c077227 */ /* 0x000fc800078e00ff */
[----:B0-----:R-:W-:Y:S01]  /*83c0*/  IMAD.MOV R3, RZ, RZ, -R9 ;  /* 0x000000ffff037224 */ /* 0x001fe200078e0a09 */
[----:B------:R-:W-:Y:S01]  /*83d0*/  IABS R9, R12 ;  /* 0x0000000c00097213 */ /* 0x000fe20000000000 */
[C---:B------:R-:W-:Y:S02]  /*83e0*/  IMAD R6, R29.reuse, R8, R6 ;  /* 0x000000081d067224 */ /* 0x040fe400078e0206 */
[C---:B------:R-:W-:Y:S02]  /*83f0*/  IMAD R5, R29.reuse, R5, R4 ;  /* 0x000000051d057224 */ /* 0x040fe400078e0204 */
[----:B------:R-:W-:Y:S02]  /*8400*/  IMAD.MOV R7, RZ, RZ, -R7 ;  /* 0x000000ffff077224 */ /* 0x000fe400078e0a07 */
[C---:B------:R-:W-:Y:S02]  /*8410*/  IMAD R2, R29.reuse, R3, R2 ;  /* 0x000000031d027224 */ /* 0x040fe400078e0202 */
[----:B------:R-:W-:Y:S01]  /*8420*/  IMAD.MOV.U32 R4, RZ, RZ, R9 ;  /* 0x000000ffff047224 */ /* 0x000fe200078e0009 */
[----:B------:R0:W-:Y:S01]  /*8430*/  STL [R1+0x34], R6 ;  /* 0x0000340601007387 */ /* 0x0001e20000100800 */
[----:B------:R-:W-:-:S03]  /*8440*/  IMAD R0, R29, R7, R0 ;  /* 0x000000071d007224 */ /* 0x000fc600078e0200 */
[----:B------:R-:W-:Y:S04]  /*8450*/  STL [R1+0x30], R5 ;  /* 0x0000300501007387 */ /* 0x000fe80000100800 */
[----:B------:R1:W-:Y:S01]  /*8460*/  STL [R1+0x2c], R2 ;  /* 0x00002c0201007387 */ /* 0x0003e20000100800 */
[----:B0-----:R-:W-:-:S03]  /*8470*/  IMAD.HI.U32 R6, R28, R4, RZ ;  /* 0x000000041c067227 */ /* 0x001fc600078e00ff */
[----:B------:R-:W2:Y:S01]  /*8480*/  LDL R19, [R1+0x4074] ;  /* 0x0040740001137983 */ /* 0x000ea20000100800 */
[----:B------:R-:W-:-:S03]  /*8490*/  IMAD.MOV R6, RZ, RZ, -R6 ;  /* 0x000000ffff067224 */ /* 0x000fc600078e0a06 */
[----:B------:R0:W-:Y:S04]  /*84a0*/  STL [R1+0x28], R0 ;  /* 0x0000280001007387 */ /* 0x0001e80000100800 */
[----:B------:R-:W2:Y:S01]  /*84b0*/  LDL R12, [R1+0x4078] ;  /* 0x00407800010c7983 */ /* 0x000ea20000100800 */
[----:B---3--:R-:W-:-:S03]  /*84c0*/  IABS R3, R10 ;  /* 0x0000000a00037213 */ /* 0x008fc60000000000 */
[----:B------:R-:W3:Y:S02]  /*84d0*/  LDL R10, [R1+0x406c] ;  /* 0x00406c00010a7983 */ /* 0x000ee40000100800 */
[C---:B------:R-:W-:Y:S01]  /*84e0*/  IMAD.HI.U32 R7, R28.reuse, R3, RZ ;  /* 0x000000031c077227 */ /* 0x040fe200078e00ff */
[----:B-1----:R-:W-:Y:S02]  /*84f0*/  IABS R2, R13 ;  /* 0x0000000d00027213 */ /* 0x002fe40000000000 */
[----:B------:R-:W3:Y:S01]  /*8500*/  LDL R13, [R1+0x4070] ;  /* 0x00407000010d7983 */ /* 0x000ee20000100800 */
[----:B0-----:R-:W-:Y:S02]  /*8510*/  IABS R0, R14 ;  /* 0x0000000e00007213 */ /* 0x001fe40000000000 */
[----:B------:R-:W-:-:S04]  /*8520*/  IMAD.HI.U32 R8, R28, R2, RZ ;  /* 0x000000021c087227 */ /* 0x000fc800078e00ff */
[----:B------:R-:W-:Y:S02]  /*8530*/  IMAD R14, R29, R6, R4 ;  /* 0x000000061d0e7224 */ /* 0x000fe400078e0204 */
[----:B------:R-:W-:Y:S02]  /*8540*/  IMAD.MOV R4, RZ, RZ, -R7 ;  /* 0x000000ffff047224 */ /* 0x000fe400078e0a07 */
[----:B------:R-:W-:-:S04]  /*8550*/  IMAD.HI.U32 R9, R28, R0, RZ ;  /* 0x000000001c097227 */ /* 0x000fc800078e00ff */
[----:B------:R-:W-:Y:S02]  /*8560*/  IMAD.MOV R7, RZ, RZ, -R8 ;  /* 0x000000ffff077224 */ /* 0x000fe400078e0a08 */
[C---:B------:R-:W-:Y:S02]  /*8570*/  IMAD R4, R29.reuse, R4, R3 ;  /* 0x000000041d047224 */ /* 0x040fe400078e0203 */
[----:B------:R-:W-:Y:S02]  /*8580*/  IMAD.MOV R8, RZ, RZ, -R9 ;  /* 0x000000ffff087224 */ /* 0x000fe400078e0a09 */
[C---:B------:R-:W-:Y:S01]  /*8590*/  IMAD R2, R29.reuse, R7, R2 ;  /* 0x000000071d027224 */ /* 0x040fe200078e0202 */
[----:B------:R0:W-:Y:S01]  /*85a0*/  STL [R1+0x24], R14 ;  /* 0x0000240e01007387 */ /* 0x0001e20000100800 */
[----:B------:R-:W-:Y:S01]  /*85b0*/  IMAD R3, R29, R8, R0 ;  /* 0x000000081d037224 */ /* 0x000fe200078e0200 */
[----:B----4-:R-:W-:-:S05]  /*85c0*/  IABS R5, R15 ;  /* 0x0000000f00057213 */ /* 0x010fca0000000000 */
[----:B------:R-:W-:Y:S01]  /*85d0*/  IMAD.HI.U32 R6, R28, R5, RZ ;  /* 0x000000051c067227 */ /* 0x000fe200078e00ff */
[----:B------:R-:W-:Y:S03]  /*85e0*/  STL [R1+0x20], R4 ;  /* 0x0000200401007387 */ /* 0x000fe60000100800 */
[----:B------:R-:W-:Y:S01]  /*85f0*/  IMAD.MOV R6, RZ, RZ, -R6 ;  /* 0x000000ffff067224 */ /* 0x000fe200078e0a06 */
[----:B------:R1:W-:Y:S04]  /*8600*/  STL [R1+0x1c], R2 ;  /* 0x00001c0201007387 */ /* 0x0003e80000100800 */
[----:B------:R-:W-:Y:S04]  /*8610*/  STL [R1+0x18], R3 ;  /* 0x0000180301007387 */ /* 0x000fe80000100800 */
[----:B0-----:R-:W4:Y:S01]  /*8620*/  LDL R14, [R1+0x4068] ;  /* 0x00406800010e7983 */ /* 0x001f220000100800 */
[----:B-1----:R-:W-:-:S03]  /*8630*/  IMAD R2, R29, R6, R5 ;  /* 0x000000061d027224 */ /* 0x002fc600078e0205 */
[----:B------:R-:W4:Y:S04]  /*8640*/  LDL R15, [R1+0x405c] ;  /* 0x00405c00010f7983 */ /* 0x000f280000100800 */
[----:B------:R0:W-:Y:S01]  /*8650*/  STL [R1+0x14], R2 ;  /* 0x0000140201007387 */ /* 0x0001e20000100800 */
[----:B--2---:R-:W-:-:S03]  /*8660*/  IABS R9, R11 ;  /* 0x0000000b00097213 */ /* 0x004fc60000000000 */
[----:B------:R-:W2:Y:S02]  /*8670*/  LDL R11, [R1+0x4060] ;  /* 0x00406000010b7983 */ /* 0x000ea40000100800 */
[----:B------:R-:W-:-:S04]  /*8680*/  IMAD.MOV.U32 R0, RZ, RZ, R9 ;  /* 0x000000ffff007224 */ /* 0x000fc800078e0009 */
[----:B------:R-:W-:-:S04]  /*8690*/  IMAD.HI.U32 R6, R28, R0, RZ ;  /* 0x000000001c067227 */ /* 0x000fc800078e00ff */
[----:B------:R-:W-:Y:S01]  /*86a0*/  IMAD.MOV R6, RZ, RZ, -R6 ;  /* 0x000000ffff067224 */ /* 0x000fe200078e0a06 */
[----:B0-----:R-:W-:Y:S02]  /*86b0*/  IABS R2, R19 ;  /* 0x0000001300027213 */ /* 0x001fe40000000000 */
[----:B------:R-:W-:-:S03]  /*86c0*/  IABS R3, R12 ;  /* 0x0000000c00037213 */ /* 0x000fc60000000000 */
[----:B------:R-:W-:-:S04]  /*86d0*/  IMAD.HI.U32 R7, R28, R2, RZ ;  /* 0x000000021c077227 */ /* 0x000fc800078e00ff */
[----:B------:R-:W-:-:S04]  /*86e0*/  IMAD.HI.U32 R8, R28, R3, RZ ;  /* 0x000000031c087227 */ /* 0x000fc800078e00ff */
[C---:B------:R-:W-:Y:S02]  /*86f0*/  IMAD R12, R29.reuse, R6, R0 ;  /* 0x000000061d0c7224 */ /* 0x040fe400078e0200 */
[----:B------:R-:W-:Y:S02]  /*8700*/  IMAD.MOV R0, RZ, RZ, -R7 ;  /* 0x000000ffff007224 */ /* 0x000fe400078e0a07 */
[----:B------:R-:W-:Y:S02]  /*8710*/  IMAD.MOV R7, RZ, RZ, -R8 ;  /* 0x000000ffff077224 */ /* 0x000fe400078e0a08 */
[C---:B------:R-:W-:Y:S02]  /*8720*/  IMAD R0, R29.reuse, R0, R2 ;  /* 0x000000001d007224 */ /* 0x040fe400078e0202 */
[----:B------:R-:W-:Y:S01]  /*8730*/  IMAD R3, R29, R7, R3 ;  /* 0x000000071d037224 */ /* 0x000fe200078e0203 */
[----:B---3--:R-:W-:Y:S02]  /*8740*/  IABS R4, R10 ;  /* 0x0000000a00047213 */ /* 0x008fe40000000000 */
[----:B------:R-:W3:Y:S03]  /*8750*/  LDL R10, [R1+0x4054] ;  /* 0x00405400010a7983 */ /* 0x000ee60000100800 */
[----:B------:R-:W-:Y:S01]  /*8760*/  IMAD.HI.U32 R9, R28, R4, RZ ;  /* 0x000000041c097227 */ /* 0x000fe200078e00ff */
[----:B------:R0:W-:Y:S01]  /*8770*/  STL [R1+0x10], R12 ;  /* 0x0000100c01007387 */ /* 0x0001e20000100800 */
[----:B------:R-:W-:-:S02]  /*8780*/  IABS R5, R13 ;  /* 0x0000000d00057213 */ /* 0x000fc40000000000 */
[----:B------:R-:W-:Y:S01]  /*8790*/  IMAD.MOV R8, RZ, RZ, -R9 ;  /* 0x000000ffff087224 */ /* 0x000fe200078e0a09 */
[----:B0-----:R-:W3:Y:S02]  /*87a0*/  LDL R12, [R1+0x4058] ;  /* 0x00405800010c7983 */ /* 0x001ee40000100800 */
[----:B------:R-:W-:Y:S01]  /*87b0*/  IMAD.HI.U32 R6, R28, R5, RZ ;  /* 0x000000051c067227 */ /* 0x000fe200078e00ff */
[----:B------:R-:W-:-:S03]  /*87c0*/  IABS R9, R61 ;  /* 0x0000003d00097213 */ /* 0x000fc60000000000 */
[----:B------:R-:W-:Y:S02]  /*87d0*/  IMAD.MOV R6, RZ, RZ, -R6 ;  /* 0x000000ffff067224 */ /* 0x000fe400078e0a06 */
[C---:B------:R-:W-:Y:S02]  /*87e0*/  IMAD R2, R29.reuse, R8, R4 ;  /* 0x000000081d027224 */ /* 0x040fe400078e0204 */
[----:B------:R-:W-:Y:S01]  /*87f0*/  IMAD R61, R29, R6, R5 ;  /* 0x000000061d3d7224 */ /* 0x000fe200078e0205 */
[----:B------:R0:W-:Y:S04]  /*8800*/  STL [R1+0xc], R0 ;  /* 0x00000c0001007387 */ /* 0x0001e80000100800 */
[----:B------:R-:W-:Y:S04]  /*8810*/  STL [R1+0x8], R3 ;  /* 0x0000080301007387 */ /* 0x000fe80000100800 */
[----:B------:R4:W-:Y:S04]  /*8820*/  STL [R1+0x4], R2 ;  /* 0x0000040201007387 */ /* 0x0009e80000100800 */
[----:B------:R-:W-:Y:S04]  /*8830*/  STL [R1+0x4690], R61 ;  /* 0x0046903d01007387 */ /* 0x000fe80000100800 */
[----:B------:R-:W3:Y:S01]  /*8840*/  LDL R13, [R1+0x404c] ;  /* 0x00404c00010d7983 */ /* 0x000ee20000100800 */
[----:B0-----:R-:W-:-:S04]  /*8850*/  IMAD.MOV.U32 R0, RZ, RZ, R9 ;  /* 0x000000ffff007224 */ /* 0x001fc800078e0009 */
[----:B------:R-:W-:Y:S01]  /*8860*/  IMAD.HI.U32 R6, R28, R0, RZ ;  /* 0x000000001c067227 */ /* 0x000fe200078e00ff */
[----:B----4-:R-:W-:Y:S02]  /*8870*/  IABS R2, R14 ;  /* 0x0000000e00027213 */ /* 0x010fe40000000000 */
[----:B------:R-:W4:Y:S01]  /*8880*/  LDL R14, [R1+0x4050] ;  /* 0x00405000010e7983 */ /* 0x000f220000100800 */
[----:B------:R-:W-:-:S03]  /*8890*/  IABS R3, R15 ;  /* 0x0000000f00037213 */ /* 0x000fc60000000000 */
[----:B------:R-:W4:Y:S01]  /*88a0*/  LDL R15, [R1+0x4048] ;  /* 0x00404800010f7983 */ /* 0x000f220000100800 */
[----:B--2---:R-:W-:-:S03]  /*88b0*/  IABS R4, R11 ;  /* 0x0000000b00047213 */ /* 0x004fc60000000000 */
[----:B------:R-:W2:Y:S01]  /*88c0*/  LDL R11, [R1+0x4044] ;  /* 0x00404400010b7983 */ /* 0x000ea20000100800 */
[----:B------:R-:W-:-:S04]  /*88d0*/  IMAD.MOV R6, RZ, RZ, -R6 ;  /* 0x000000ffff067224 */ /* 0x000fc800078e0a06 */
[----:B------:R-:W-:-:S05]  /*88e0*/  IMAD R0, R29, R6, R0 ;  /* 0x000000061d007224 */ /* 0x000fca00078e0200 */
[----:B------:R0:W-:Y:S04]  /*88f0*/  STL [R1+0x4694], R0 ;  /* 0x0046940001007387 */ /* 0x0001e80000100800 */
[----:B------:R-:W2:Y:S01]  /*8900*/  LDL R23, [R1+0x403c] ;  /* 0x00403c0001177983 */ /* 0x000ea20000100800 */
[----:B------:R-:W-:-:S04]  /*8910*/  IMAD.HI.U32 R8, R28, R2, RZ ;  /* 0x000000021c087227 */ /* 0x000fc800078e00ff */
[----:B------:R-:W-:-:S04]  /*8920*/  IMAD.HI.U32 R9, R28, R3, RZ ;  /* 0x000000031c097227 */ /* 0x000fc800078e00ff */
[----:B------:R-:W-:Y:S02]  /*8930*/  IMAD.MOV R6, RZ, RZ, -R8 ;  /* 0x000000ffff067224 */ /* 0x000fe400078e0a08 */
[----:B------:R-:W-:Y:S02]  /*8940*/  IMAD.MOV R8, RZ, RZ, -R9 ;  /* 0x000000ffff087224 */ /* 0x000fe400078e0a09 */
[C---:B------:R-:W-:Y:S02]  /*8950*/  IMAD R2, R29.reuse, R6, R2 ;  /* 0x000000061d027224 */ /* 0x040fe400078e0202 */
[----:B------:R-:W-:-:S03]  /*8960*/  IMAD R3, R29, R8, R3 ;  /* 0x000000081d037224 */ /* 0x000fc600078e0203 */
[----:B------:R-:W-:Y:S04]  /*8970*/  STL [R1+0x4698], R2 ;  /* 0x0046980201007387 */ /* 0x000fe80000100800 */
[----:B------:R-:W-:Y:S01]  /*8980*/  STL [R1+0x469c], R3 ;  /* 0x00469c0301007387 */ /* 0x000fe20000100800 */
[----:B---3--:R-:W-:Y:S01]  /*8990*/  IABS R5, R10 ;  /* 0x0000000a00057213 */ /* 0x008fe20000000000 */
[----:B------:R-:W-:-:S04]  /*89a0*/  IMAD.HI.U32 R10, R28, R4, RZ ;  /* 0x000000041c0a7227 */ /* 0x000fc800078e00ff */
[----:B------:R-:W-:-:S04]  /*89b0*/  IMAD.HI.U32 R7, R28, R5, RZ ;  /* 0x000000051c077227 */ /* 0x000fc800078e00ff */
[----:B------:R-:W-:Y:S02]  /*89c0*/  IMAD.MOV R9, RZ, RZ, -R10 ;  /* 0x000000ffff097224 */ /* 0x000fe400078e0a0a */
[----:B------:R-:W-:Y:S02]  /*89d0*/  IMAD.MOV R7, RZ, RZ, -R7 ;  /* 0x000000ffff077224 */ /* 0x000fe400078e0a07 */
[C---:B------:R-:W-:Y:S01]  /*89e0*/  IMAD R4, R29.reuse, R9, R4 ;  /* 0x000000091d047224 */ /* 0x040fe200078e0204 */
[----:B------:R-:W-:Y:S01]  /*89f0*/  IABS R10, R12 ;  /* 0x0000000c000a7213 */ /* 0x000fe20000000000 */
[----:B------:R-:W-:-:S03]  /*8a00*/  IMAD R5, R29, R7, R5 ;  /* 0x000000071d057224 */ /* 0x000fc600078e0205 */
[----:B------:R-:W-:Y:S01]  /*8a10*/  STL [R1+0x46a0], R4 ;  /* 0x0046a00401007387 */ /* 0x000fe20000100800 */
[----:B------:R-:W-:-:S03]  /*8a20*/  IMAD.MOV.U32 R6, RZ, RZ, R10 ;  /* 0x000000ffff067224 */ /* 0x000fc600078e000a */
[----:B------:R-:W-:Y:S04]  /*8a30*/  STL [R1+0x467c], R5 ;  /* 0x00467c0501007387 */ /* 0x000fe80000100800 */
[----:B------:R-:W3:Y:S04]  /*8a40*/  LDL R16, [R1+0x4040] ;  /* 0x0040400001107983 */ /* 0x000ee80000100800 */
[----:B------:R-:W3:Y:S04]  /*8a50*/  LDL R17, [R1+0x4034] ;  /* 0x0040340001117983 */ /* 0x000ee80000100800 */
[----:B------:R-:W3:Y:S04]  /*8a60*/  LDL R18, [R1+0x4038] ;  /* 0x0040380001127983 */ /* 0x000ee80000100800 */
[----:B------:R-:W3:Y:S01]  /*8a70*/  LDL R19, [R1+0x402c] ;  /* 0x00402c0001137983 */ /* 0x000ee20000100800 */
[----:B------:R-:W-:-:S05]  /*8a80*/  IABS R7, R13 ;  /* 0x0000000d00077213 */ /* 0x000fca0000000000 */
[----:B------:R-:W-:Y:S01]  /*8a90*/  IMAD.HI.U32 R13, R28, R7, RZ ;  /* 0x000000071c0d7227 */ /* 0x000fe200078e00ff */
[----:B----4-:R-:W-:Y:S02]  /*8aa0*/  IABS R8, R14 ;  /* 0x0000000e00087213 */ /* 0x010fe40000000000 */
[----:B------:R-:W-:-:S03]  /*8ab0*/  IABS R10, R15 ;  /* 0x0000000f000a7213 */ /* 0x000fc60000000000 */
[----:B------:R-:W-:Y:S01]  /*8ac0*/  IMAD.HI.U32 R14, R28, R8, RZ ;  /* 0x000000081c0e7227 */ /* 0x000fe200078e00ff */
[----:B--2---:R-:W-:-:S03]  /*8ad0*/  IABS R9, R11 ;  /* 0x0000000b00097213 */ /* 0x004fc60000000000 */
[----:B------:R-:W-:-:S04]  /*8ae0*/  IMAD.HI.U32 R11, R28, R6, RZ ;  /* 0x000000061c0b7227 */ /* 0x000fc800078e00ff */
[----:B------:R-:W-:Y:S02]  /*8af0*/  IMAD.MOV R11, RZ, RZ, -R11 ;  /* 0x000000ffff0b7224 */ /* 0x000fe400078e0a0b */
[----:B------:R-:W-:-:S04]  /*8b00*/  IMAD.HI.U32 R15, R28, R9, RZ ;  /* 0x000000091c0f7227 */ /* 0x000fc800078e00ff */
[----:B------:R-:W-:Y:S02]  /*8b10*/  IMAD R6, R29, R11, R6 ;  /* 0x0000000b1d067224 */ /* 0x000fe400078e0206 */
[----:B------:R-:W-:-:S04]  /*8b20*/  IMAD.HI.U32 R12, R28, R10, RZ ;  /* 0x0000000a1c0c7227 */ /* 0x000fc800078e00ff */
[----:B------:R-:W-:Y:S02]  /*8b30*/  IMAD.MOV R11, RZ, RZ, -R13 ;  /* 0x000000ffff0b7224 */ /* 0x000fe400078e0a0d */
[----:B------:R-:W-:Y:S02]  /*8b40*/  IMAD.MOV R13, RZ, RZ, -R14 ;  /* 0x000000ffff0d7224 */ /* 0x000fe400078e0a0e */
[----:B------:R-:W-:Y:S01]  /*8b50*/  IMAD.MOV R14, RZ, RZ, -R15 ;  /* 0x000000ffff0e7224 */ /* 0x000fe200078e0a0f */
[----:B------:R-:W-:Y:S01]  /*8b60*/  STL [R1+0x4680], R6 ;  /* 0x0046800601007387 */ /* 0x000fe20000100800 */
[----:B------:R-:W-:Y:S02]  /*8b70*/  IMAD.MOV R12, RZ, RZ, -R12 ;  /* 0x000000ffff0c7224 */ /* 0x000fe400078e0a0c */
[C---:B------:R-:W-:Y:S01]  /*8b80*/  IMAD R7, R29.reuse, R11, R7 ;  /* 0x0000000b1d077224 */ /* 0x040fe200078e0207 */
[----:B------:R-:W2:Y:S01]  /*8b90*/  LDL R24, [R1+0x4030] ;  /* 0x0040300001187983 */ /* 0x000ea20000100800 */
[----:B------:R-:W-:-:S02]  /*8ba0*/  IMAD R8, R29, R13, R8 ;  /* 0x0000000d1d087224 */ /* 0x000fc400078e0208 */
[C---:B------:R-:W-:Y:S02]  /*8bb0*/  IMAD R9, R29.reuse, R14, R9 ;  /* 0x0000000e1d097224 */ /* 0x040fe400078e0209 */
[----:B------:R-:W-:Y:S01]  /*8bc0*/  IMAD R10, R29, R12, R10 ;  /* 0x0000000c1d0a7224 */ /* 0x000fe200078e020a */
[----:B------:R-:W-:Y:S04]  /*8bd0*/  STL [R1+0x4684], R7 ;  /* 0x0046840701007387 */ /* 0x000fe80000100800 */
[----:B------:R1:W-:Y:S04]  /*8be0*/  STL [R1+0x4688], R8 ;  /* 0x0046880801007387 */ /* 0x0003e80000100800 */
[----:B------:R-:W-:Y:S04]  /*8bf0*/  STL [R1+0x468c], R9 ;  /* 0x00468c0901007387 */ /* 0x000fe80000100800 */
[----:B------:R-:W-:Y:S04]  /*8c00*/  STL [R1+0x46a4], R10 ;  /* 0x0046a40a01007387 */ /* 0x000fe80000100800 */
[----:B------:R-:W4:Y:S01]  /*8c10*/  LDL R21, [R1+0x4028] ;  /* 0x0040280001157983 */ /* 0x000f220000100800 */
[----:B------:R-:W-:-:S03]  /*8c20*/  IABS R15, R23 ;  /* 0x00000017000f7213 */ /* 0x000fc60000000000 */
[----:B------:R-:W4:Y:S04]  /*8c30*/  LDL R25, [R1+0x4024] ;  /* 0x0040240001197983 */ /* 0x000f280000100800 */
[----:B------:R-:W4:Y:S01]  /*8c40*/  LDL R23, [R1+0x401c] ;  /* 0x00401c0001177983 */ /* 0x000f220000100800 */
[----:B------:R-:W-:-:S03]  /*8c50*/  IMAD.MOV.U32 R11, RZ, RZ, R15 ;  /* 0x000000ffff0b7224 */ /* 0x000fc600078e000f */
[----:B------:R-:W4:Y:S01]  /*8c60*/  LDL R22, [R1+0x4020] ;  /* 0x0040200001167983 */ /* 0x000f220000100800 */
[----:B---3--:R-:W-:Y:S01]  /*8c70*/  IABS R12, R16 ;  /* 0x00000010000c7213 */ /* 0x008fe20000000000 */
[----:B------:R-:W-:Y:S01]  /*8c80*/  IMAD.HI.U32 R16, R28, R11, RZ ;  /* 0x0000000b1c107227 */ /* 0x000fe200078e00ff */
[----:B------:R-:W-:-:S03]  /*8c90*/  IABS R13, R17 ;  /* 0x00000011000d7213 */ /* 0x000fc60000000000 */
[----:B------:R-:W-:Y:S01]  /*8ca0*/  IMAD.MOV R16, RZ, RZ, -R16 ;  /* 0x000000ffff107224 */ /* 0x000fe200078e0a10 */
[----:B------:R-:W-:Y:S01]  /*8cb0*/  IABS R14, R18 ;  /* 0x00000012000e7213 */ /* 0x000fe20000000000 */
[----:B------:R-:W-:Y:S01]  /*8cc0*/  IMAD.HI.U32 R18, R28, R12, RZ ;  /* 0x0000000c1c127227 */ /* 0x000fe200078e00ff */
[----:B------:R-:W-:-:S03]  /*8cd0*/  IABS R15, R19 ;  /* 0x00000013000f7213 */ /* 0x000fc60000000000 */
[----:B------:R-:W-:-:S04]  /*8ce0*/  IMAD.HI.U32 R19, R28, R13, RZ ;  /* 0x0000000d1c137227 */ /* 0x000fc800078e00ff */
        /* <DEDUP_REMOVED lines=9> */
[----:B------:R-:W3:Y:S01]  /*8d80*/  LDL R32, [R1+0x4014] ;  /* 0x0040140001207983 */ /* 0x000ee20000100800 */
[----:B------:R-:W-:-:S02]  /*8d90*/  IMAD R13, R29, R18, R13 ;  /* 0x000000121d0d7224 */ /* 0x000fc400078e020d */
[C---:B------:R-:W-:Y:S02]  /*8da0*/  IMAD R14, R29.reuse, R19, R14 ;  /* 0x000000131d0e7224 */ /* 0x040fe400078e020e */
[----:B------:R-:W-:Y:S01]  /*8db0*/  IMAD R15, R29, R17, R15 ;  /* 0x000000111d0f7224 */ /* 0x000fe200078e020f */
[----:B------:R-:W-:Y:S04]  /*8dc0*/  STL [R1+0x46ac], R12 ;  /* 0x0046ac0c01007387 */ /* 0x000fe80000100800 */
[----:B------:R-:W-:Y:S04]  /*8dd0*/  STL [R1+0x46b0], R13 ;  /* 0x0046b00d01007387 */ /* 0x000fe80000100800 */
[----:B------:R-:W-:Y:S04]  /*8de0*/  STL [R1+0x46b4], R14 ;  /* 0x0046b40e01007387 */ /* 0x000fe80000100800 */
[----:B------:R0:W-:Y:S04]  /*8df0*/  STL [R1+0x46b8], R15 ;  /* 0x0046b80f01007387 */ /* 0x0001e80000100800 */
[----:B------:R-:W3:Y:S04]  /*8e00*/  LDL R30, [R1+0x400c] ;  /* 0x00400c00011e7983 */ /* 0x000ee80000100800 */
[----:B------:R-:W3:Y:S04]  /*8e10*/  LDL R34, [R1+0x4018] ;  /* 0x0040180001227983 */ /* 0x000ee80000100800 */
[----:B------:R-:W3:Y:S04]  /*8e20*/  LDL R35, [R1+0x4010] ;  /* 0x0040100001237983 */ /* 0x000ee80000100800 */
[----:B------:R-:W3:Y:S01]  /*8e30*/  LDL R31, [R1+0x4004] ;  /* 0x00400400011f7983 */ /* 0x000ee20000100800 */
[----:B--2---:R-:W-:-:S05]  /*8e40*/  IABS R20, R24 ;  /* 0x0000001800147213 */ /* 0x004fca0000000000 */
[----:B------:R-:W-:Y:S01]  /*8e50*/  IMAD.MOV.U32 R16, RZ, RZ, R20 ;  /* 0x000000ffff107224 */ /* 0x000fe200078e0014 */
[----:B----4-:R-:W-:-:S03]  /*8e60*/  IABS R18, R21 ;  /* 0x0000001500127213 */ /* 0x010fc60000000000 */
[----:B------:R-:W-:Y:S01]  /*8e70*/  IMAD.HI.U32 R21, R28, R16, RZ ;  /* 0x000000101c157227 */ /* 0x000fe200078e00ff */
[----:B------:R-:W-:-:S03]  /*8e80*/  IABS R17, R25 ;  /* 0x0000001900117213 */ /* 0x000fc60000000000 */
[----:B------:R-:W-:Y:S01]  /*8e90*/  IMAD.MOV R21, RZ, RZ, -R21 ;  /* 0x000000ffff157224 */ /* 0x000fe200078e0a15 */
[----:B------:R-:W-:-:S03]  /*8ea0*/  IABS R20, R23 ;  /* 0x0000001700147213 */ /* 0x000fc60000000000 */
[----:B------:R-:W-:Y:S02]  /*8eb0*/  IMAD R16, R29, R21, R16 ;  /* 0x000000151d107224 */ /* 0x000fe400078e0210 */
[----:B------:R-:W-:-:S03]  /*8ec0*/  IMAD.HI.U32 R23, R28, R17, RZ ;  /* 0x000000111c177227 */ /* 0x000fc600078e00ff */
[----:B------:R-:W-:Y:S01]  /*8ed0*/  STL [R1+0x46bc], R16 ;  /* 0x0046bc1001007387 */ /* 0x000fe20000100800 */
[----:B------:R-:W-:-:S03]  /*8ee0*/  IMAD.MOV R21, RZ, RZ, -R23 ;  /* 0x000000ffff157224 */ /* 0x000fc600078e0a17 */
[----:B------:R-:W2:Y:S01]  /*8ef0*/  LDL R43, [R1+0x4008] ;  /* 0x00400800012b7983 */ /* 0x000ea20000100800 */
[----:B------:R-:W-:-:S05]  /*8f00*/  IMAD R17, R29, R21, R17 ;  /* 0x000000151d117224 */ /* 0x000fca00078e0211 */
[----:B------:R4:W-:Y:S04]  /*8f10*/  STL [R1+0x46c0], R17 ;  /* 0x0046c01101007387 */ /* 0x0009e80000100800 */
[----:B------:R-:W4:Y:S04]  /*8f20*/  LDL R36, [R1+0x3ffc] ;  /* 0x003ffc0001247983 */ /* 0x000f280000100800 */
[----:B------:R-:W4:Y:S04]  /*8f30*/  LDL R37, [R1+0x4000] ;  /* 0x0040000001257983 */ /* 0x000f280000100800 */
[----:B------:R-:W4:Y:S04]  /*8f40*/  LDL R38, [R1+0x3ff4] ;  /* 0x003ff40001267983 */ /* 0x000f280000100800 */
[----:B------:R-:W4:Y:S04]  /*8f50*/  LDL R39, [R1+0x3ff8] ;  /* 0x003ff80001277983 */ /* 0x000f280000100800 */
[----:B------:R-:W4:Y:S04]  /*8f60*/  LDL R46, [R1+0x3fec] ;  /* 0x003fec00012e7983 */ /* 0x000f280000100800 */
[----:B------:R-:W4:Y:S04]  /*8f70*/  LDL R47, [R1+0x3ff0] ;  /* 0x003ff000012f7983 */ /* 0x000f280000100800 */
[----:B------:R-:W4:Y:S04]  /*8f80*/  LDL R41, [R1+0x3fe4] ;  /* 0x003fe40001297983 */ /* 0x000f280000100800 */
[----:B------:R-:W4:Y:S04]  /*8f90*/  LDL R42, [R1+0x3fe8] ;  /* 0x003fe800012a7983 */ /* 0x000f280000100800 */
[----:B------:R-:W4:Y:S01]  /*8fa0*/  LDL R51, [R1+0x3fe0] ;  /* 0x003fe00001337983 */ /* 0x000f220000100800 */
[----:B------:R-:W-:Y:S01]  /*8fb0*/  IABS R19, R22 ;  /* 0x0000001600137213 */ /* 0x000fe20000000000 */
[----:B------:R-:W-:-:S02]  /*8fc0*/  IMAD.HI.U32 R24, R28, R18, RZ ;  /* 0x000000121c187227 */ /* 0x000fc400078e00ff */
[----:B------:R-:W4:Y:S02]  /*8fd0*/  LDL R49, [R1+0x3fd4] ;  /* 0x003fd40001317983 */ /* 0x000f240000100800 */
[C---:B------:R-:W-:Y:S02]  /*8fe0*/  IMAD.HI.U32 R25, R28.reuse, R19, RZ ;  /* 0x000000131c197227 */ /* 0x040fe400078e00ff */
[----:B------:R-:W4:Y:S02]  /*8ff0*/  LDL R50, [R1+0x3fc8] ;  /* 0x003fc80001327983 */ /* 0x000f240000100800 */
[----:B------:R-:W-:Y:S02]  /*9000*/  IMAD.MOV R23, RZ, RZ, -R24 ;  /* 0x000000ffff177224 */ /* 0x000fe400078e0a18 */
[----:B------:R-:W-:Y:S01]  /*9010*/  IMAD.MOV R24, RZ, RZ, -R25 ;  /* 0x000000ffff187224 */ /* 0x000fe200078e0a19 */
[----:B------:R-:W4:Y:S01]  /*9020*/  LDL R52, [R1+0x3fcc] ;  /* 0x003fcc0001347983 */ /* 0x000f220000100800 */
[----:B------:R-:W-:-:S03]  /*9030*/  IMAD.HI.U32 R22, R28, R20, RZ ;  /* 0x000000141c167227 */ /* 0x000fc600078e00ff */
[----:B------:R-:W4:Y:S01]  /*9040*/  LDL R53, [R1+0x3fc4] ;  /* 0x003fc40001357983 */ /* 0x000f220000100800 */
[----:B------:R-:W-:Y:S02]  /*9050*/  IMAD.MOV R22, RZ, RZ, -R22 ;  /* 0x000000ffff167224 */ /* 0x000fe400078e0a16 */
[C---:B------:R-:W-:Y:S01]  /*9060*/  IMAD R19, R29.reuse, R24, R19 ;  /* 0x000000181d137224 */ /* 0x040fe200078e0213 */
[----:B------:R-:W4:Y:S01]  /*9070*/  LDL R54, [R1+0x3fbc] ;  /* 0x003fbc0001367983 */ /* 0x000f220000100800 */
[C---:B------:R-:W-:Y:S02]  /*9080*/  IMAD R20, R29.reuse, R22, R20 ;  /* 0x000000161d147224 */ /* 0x040fe400078e0214 */
[----:B------:R-:W-:Y:S01]  /*9090*/  IMAD R18, R29, R23, R18 ;  /* 0x000000171d127224 */ /* 0x000fe200078e0212 */
[----:B------:R-:W4:Y:S04]  /*90a0*/  LDL R55, [R1+0x3fb8] ;  /* 0x003fb80001377983 */ /* 0x000f280000100800 */
[----:B0-----:R-:W4:Y:S01]  /*90b0*/  LDL R0, [R1+0x3fb4] ;  /* 0x003fb40001007983 */ /* 0x001f220000100800 */
[----:B---3--:R-:W-:-:S05]  /*90c0*/  IABS R25, R32 ;  /* 0x0000002000197213 */ /* 0x008fca0000000000 */
[----:B------:R-:W-:Y:S01]  /*90d0*/  IMAD.MOV.U32 R21, RZ, RZ, R25 ;  /* 0x000000ffff157224 */ /* 0x000fe200078e0019 */
[----:B------:R-:W-:-:S03]  /*90e0*/  IABS R24, R30 ;  /* 0x0000001e00187213 */ /* 0x000fc60000000000 */
[----:B------:R-:W-:Y:S01]  /*90f0*/  IMAD.HI.U32 R30, R28, R21, RZ ;  /* 0x000000151c1e7227 */ /* 0x000fe200078e00ff */
[----:B------:R-:W-:-:S03]  /*9100*/  IABS R22, R34 ;  /* 0x0000002200167213 */ /* 0x000fc60000000000 */
[----:B------:R-:W-:Y:S01]  /*9110*/  IMAD.MOV R30, RZ, RZ, -R30 ;  /* 0x000000ffff1e7224 */ /* 0x000fe200078e0a1e */
[----:B------:R-:W-:Y:S01]  /*9120*/  IABS R23, R35 ;  /* 0x0000002300177213 */ /* 0x000fe20000000000 */
[----:B------:R-:W-:-:S04]  /*9130*/  IMAD.HI.U32 R32, R28, R22, RZ ;  /* 0x000000161c207227 */ /* 0x000fc800078e00ff */
[----:B------:R-:W-:-:S04]  /*9140*/  IMAD.HI.U32 R34, R28, R23, RZ ;  /* 0x000000171c227227 */ /* 0x000fc800078e00ff */
[----:B------:R-:W-:-:S04]  /*9150*/  IMAD.HI.U32 R35, R28, R24, RZ ;  /* 0x000000181c237227 */ /* 0x000fc800078e00ff */
[----:B------:R-:W-:Y:S02]  /*9160*/  IMAD R21, R29, R30, R21 ;  /* 0x0000001e1d157224 */ /* 0x000fe400078e0215 */
[----:B------:R-:W-:Y:S02]  /*9170*/  IMAD.MOV R30, RZ, RZ, -R32 ;  /* 0x000000ffff1e7224 */ /* 0x000fe400078e0a20 */
[----:B------:R-:W-:Y:S02]  /*9180*/  IMAD.MOV R32, RZ, RZ, -R34 ;  /* 0x000000ffff207224 */ /* 0x000fe400078e0a22 */
[----:B------:R-:W-:-:S04]  /*9190*/  IMAD.MOV R34, RZ, RZ, -R35 ;  /* 0x000000ffff227224 */ /* 0x000fc800078e0a23 */
[C---:B------:R-:W-:Y:S02]  /*91a0*/  IMAD R24, R29.reuse, R34, R24 ;  /* 0x000000221d187224 */ /* 0x040fe400078e0218 */
[C---:B------:R-:W-:Y:S02]  /*91b0*/  IMAD R22, R29.reuse, R30, R22 ;  /* 0x0000001e1d167224 */ /* 0x040fe400078e0216 */
[----:B------:R-:W-:Y:S01]  /*91c0*/  IMAD R23, R29, R32, R23 ;  /* 0x000000201d177224 */ /* 0x000fe200078e0217 */
[----:B--2---:R-:W-:Y:S02]  /*91d0*/  IABS R35, R43 ;  /* 0x0000002b00237213 */ /* 0x004fe40000000000 */
[----:B------:R-:W2:Y:S03]  /*91e0*/  LDL R43, [R1+0x3fdc] ;  /* 0x003fdc00012b7983 */ /* 0x000ea60000100800 */
[----:B------:R-:W-:-:S04]  /*91f0*/  IMAD.MOV.U32 R34, RZ, RZ, R35 ;  /* 0x000000ffff227224 */ /* 0x000fc800078e0023 */
[C---:B------:R-:W-:Y:S01]  /*9200*/  IMAD.HI.U32 R30, R28.reuse, R34, RZ ;  /* 0x000000221c1e7227 */ /* 0x040fe200078e00ff */
[----:B----4-:R-:W-:Y:S02]  /*9210*/  IABS R35, R36 ;  /* 0x0000002400237213 */ /* 0x010fe40000000000 */
[----:B------:R-:W-:Y:S01]  /*9220*/  IABS R36, R37 ;  /* 0x0000002500247213 */ /* 0x000fe20000000000 */
[----:B------:R-:W-:Y:S01]  /*9230*/  IMAD.MOV R30, RZ, RZ, -R30 ;  /* 0x000000ffff1e7224 */ /* 0x000fe200078e0a1e */
[----:B------:R-:W-:Y:S01]  /*9240*/  IABS R37, R38 ;  /* 0x0000002600257213 */ /* 0x000fe20000000000 */
[----:B------:R-:W-:Y:S01]  /*9250*/  IMAD.HI.U32 R32, R28, R35, RZ ;  /* 0x000000231c207227 */ /* 0x000fe200078e00ff */
[----:B------:R-:W-:-:S03]  /*9260*/  IABS R38, R39 ;  /* 0x0000002700267213 */ /* 0x000fc60000000000 */
[----:B------:R-:W-:-:S04]  /*9270*/  IMAD.HI.U32 R39, R28, R36, RZ ;  /* 0x000000241c277227 */ /* 0x000fc800078e00ff */
[----:B------:R-:W-:-:S04]  /*9280*/  IMAD.HI.U32 R40, R28, R37, RZ ;  /* 0x000000251c287227 */ /* 0x000fc800078e00ff */
[C---:B------:R-:W-:Y:S02]  /*9290*/  IMAD R34, R29.reuse, R30, R34 ;  /* 0x0000001e1d227224 */ /* 0x040fe400078e0222 */
[----:B------:R-:W-:Y:S02]  /*92a0*/  IMAD.MOV R30, RZ, RZ, -R32 ;  /* 0x000000ffff1e7224 */ /* 0x000fe400078e0a20 */
[----:B------:R-:W-:Y:S02]  /*92b0*/  IMAD.MOV R32, RZ, RZ, -R39 ;  /* 0x000000ffff207224 */ /* 0x000fe400078e0a27 */
[----:B------:R-:W-:Y:S01]  /*92c0*/  IMAD.MOV R39, RZ, RZ, -R40 ;  /* 0x000000ffff277224 */ /* 0x000fe200078e0a28 */
[----:B------:R-:W-:Y:S02]  /*92d0*/  IABS R40, R46 ;  /* 0x0000002e00287213 */ /* 0x000fe40000000000 */
[----:B------:R-:W3:Y:S01]  /*92e0*/  LDL R46, [R1+0x3fd8] ;  /* 0x003fd800012e7983 */ /* 0x000ee20000100800 */
[----:B------:R-:W-:-:S02]  /*92f0*/  IMAD R37, R29, R39, R37 ;  /* 0x000000271d257224 */ /* 0x000fc400078e0225 */
[----:B------:R-:W-:Y:S01]  /*9300*/  IMAD.MOV.U32 R39, RZ, RZ, R40 ;  /* 0x000000ffff277224 */ /* 0x000fe200078e0028 */
[----:B------:R-:W-:Y:S02]  /*9310*/  IABS R40, R47 ;  /* 0x0000002f00287213 */ /* 0x000fe40000000000 */
[----:B------:R-:W4:Y:S01]  /*9320*/  LDL R47, [R1+0x3fd0] ;  /* 0x003fd000012f7983 */ /* 0x000f220000100800 */
[----:B------:R-:W-:Y:S01]  /*9330*/  IMAD R35, R29, R30, R35 ;  /* 0x0000001e1d237224 */ /* 0x000fe200078e0223 */
[----:B------:R-:W-:Y:S01]  /*9340*/  IABS R41, R41 ;  /* 0x0000002900297213 */ /* 0x000fe20000000000 */
[----:B------:R-:W-:Y:S01]  /*9350*/  IMAD.HI.U32 R30, R28, R39, RZ ;  /* 0x000000271c1e7227 */ /* 0x000fe200078e00ff */
[----:B------:R-:W-:-:S03]  /*9360*/  IABS R42, R42 ;  /* 0x0000002a002a7213 */ /* 0x000fc60000000000 */
[----:B------:R-:W-:Y:S02]  /*9370*/  IMAD R36, R29, R32, R36 ;  /* 0x000000201d247224 */ /* 0x000fe400078e0224 */
[----:B------:R-:W-:Y:S02]  /*9380*/  IMAD.MOV R30, RZ, RZ, -R30 ;  /* 0x000000ffff1e7224 */ /* 0x000fe400078e0a1e */
[----:B------:R-:W-:-:S04]  /*9390*/  IMAD.HI.U32 R32, R28, R40, RZ ;  /* 0x000000281c207227 */ /* 0x000fc800078e00ff */
[----:B------:R-:W-:-:S04]  /*93a0*/  IMAD.HI.U32 R44, R28, R41, RZ ;  /* 0x000000291c2c7227 */ /* 0x000fc800078e00ff */
[----:B------:R-:W-:-:S04]  /*93b0*/  IMAD.HI.U32 R45, R28, R42, RZ ;  /* 0x0000002a1c2d7227 */ /* 0x000fc800078e00ff */
[C---:B------:R-:W-:Y:S02]  /*93c0*/  IMAD R39, R29.reuse, R30, R39 ;  /* 0x0000001e1d277224 */ /* 0x040fe400078e0227 */
[----:B------:R-:W-:Y:S02]  /*93d0*/  IMAD.MOV R30, RZ, RZ, -R32 ;  /* 0x000000ffff1e7224 */ /* 0x000fe400078e0a20 */
[----:B------:R-:W-:Y:S02]  /*93e0*/  IMAD.MOV R32, RZ, RZ, -R44 ;  /* 0x000000ffff207224 */ /* 0x000fe400078e0a2c */
[----:B------:R-:W-:Y:S01]  /*93f0*/  IMAD.MOV R44, RZ, RZ, -R45 ;  /* 0x000000ffff2c7224 */ /* 0x000fe200078e0a2d */
[----:B------:R-:W-:Y:S02]  /*9400*/  IABS R45, R51 ;  /* 0x00000033002d7213 */ /* 0x000fe40000000000 */
[----:B------:R-:W2:Y:S04]  /*9410*/  LDL R51, [R1+0x3fc0] ;  /* 0x003fc00001337983 */ /* 0x000ea80000100800 */
[----:B-1----:R-:W2:Y:S04]  /*9420*/  LDL.LU R8, [R1+0xf4] ;  /* 0x0000f40001087983 */ /* 0x002ea80000300800 */
[----:B------:R-:W2:Y:S04]  /*9430*/  LDL.LU R7, [R1+0xf0] ;  /* 0x0000f00001077983 */ /* 0x000ea80000300800 */
[----:B------:R-:W2:Y:S04]  /*9440*/  LDL.LU R6, [R1+0xec] ;  /* 0x0000ec0001067983 */ /* 0x000ea80000300800 */
[----:B------:R-:W2:Y:S04]  /*9450*/  LDL.LU R4, [R1+0xe8] ;  /* 0x0000e80001047983 */ /* 0x000ea80000300800 */
[----:B------:R-:W2:Y:S04]  /*9460*/  LDL.LU R3, [R1+0xe4] ;  /* 0x0000e40001037983 */ /* 0x000ea80000300800 */
[----:B------:R-:W2:Y:S04]  /*9470*/  LDL.LU R15, [R1+0xdc] ;  /* 0x0000dc00010f7983 */ /* 0x000ea80000300800 */
[----:B------:R-:W2:Y:S04]  /*9480*/  LDL.LU R14, [R1+0xd8] ;  /* 0x0000d800010e7983 */ /* 0x000ea80000300800 */
[----:B------:R-:W2:Y:S04]  /*9490*/  LDL.LU R13, [R1+0xd4] ;  /* 0x0000d400010d7983 */ /* 0x000ea80000300800 */
[----:B------:R-:W2:Y:S01]  /*94a0*/  LDL.LU R12, [R1+0xd0] ;  /* 0x0000d000010c7983 */ /* 0x000ea20000300800 */
[----:B------:R-:W-:-:S02]  /*94b0*/  IMAD R42, R29, R44, R42 ;  /* 0x0000002c1d2a7224 */ /* 0x000fc400078e022a */
[----:B------:R-:W-:Y:S01]  /*94c0*/  IMAD.MOV.U32 R44, RZ, RZ, R45 ;  /* 0x000000ffff2c7224 */ /* 0x000fe200078e002d */
[----:B------:R-:W-:Y:S01]  /*94d0*/  IABS R45, R49 ;  /* 0x00000031002d7213 */ /* 0x000fe20000000000 */
[C---:B------:R-:W-:Y:S01]  /*94e0*/  IMAD R40, R29.reuse, R30, R40 ;  /* 0x0000001e1d287224 */ /* 0x040fe200078e0228 */
[----:B------:R-:W-:Y:S01]  /*94f0*/  IABS R48, R50 ;  /* 0x0000003200307213 */ /* 0x000fe20000000000 */
[----:B------:R-:W-:Y:S01]  /*9500*/  IMAD.HI.U32 R30, R28, R44, RZ ;  /* 0x0000002c1c1e7227 */ /* 0x000fe200078e00ff */
[C---:B------:R-:W-:Y:S01]  /*9510*/  ISETP.GT.U32.AND P1, PT, R56.reuse, R26, PT ;  /* 0x0000001a3800720c */ /* 0x040fe20003f24070 */
[----:B------:R-:W2:Y:S02]  /*9520*/  LDL.LU R2, [R1+0xcc] ;  /* 0x0000cc0001027983 */ /* 0x000ea40000300800 */
[C---:B------:R-:W-:Y:S02]  /*9530*/  IMAD R41, R29.reuse, R32, R41 ;  /* 0x000000201d297224 */ /* 0x040fe400078e0229 */
[----:B------:R-:W-:Y:S01]  /*9540*/  IMAD.MOV R30, RZ, RZ, -R30 ;  /* 0x000000ffff1e7224 */ /* 0x000fe200078e0a1e */
[----:B------:R-:W-:Y:S01]  /*9550*/  ISETP.GT.U32.AND P0, PT, R56, R27, PT ;  /* 0x0000001b3800720c */ /* 0x000fe20003f04070 */
[----:B------:R-:W-:Y:S01]  /*9560*/  IMAD.HI.U32 R32, R28, R45, RZ ;  /* 0x0000002d1c207227 */ /* 0x000fe200078e00ff */
[----:B------:R-:W-:Y:S01]  /*9570*/  IABS R25, R31 ;  /* 0x0000001f00197213 */ /* 0x000fe20000000000 */
[----:B------:R-:W2:Y:S02]  /*9580*/  LDL.LU R61, [R1+0xc8] ;  /* 0x0000c800013d7983 */ /* 0x000ea40000300800 */
[----:B------:R-:W-:-:S02]  /*9590*/  IMAD R44, R29, R30, R44 ;  /* 0x0000001e1d2c7224 */ /* 0x000fc400078e022c */
[----:B------:R-:W-:-:S04]  /*95a0*/  IMAD.MOV R30, RZ, RZ, -R32 ;  /* 0x000000ffff1e7224 */ /* 0x000fc800078e0a20 */
[C---:B------:R-:W-:Y:S01]  /*95b0*/  IMAD R45, R29.reuse, R30, R45 ;  /* 0x0000001e1d2d7224 */ /* 0x040fe200078e022d */
[----:B------:R-:W-:Y:S01]  /*95c0*/  ISETP.GT.U32.AND P3, PT, R29, R33, PT ;  /* 0x000000211d00720c */ /* 0x000fe20003f64070 */
[----:B------:R-:W-:-:S04]  /*95d0*/  IMAD.HI.U32 R31, R28, R25, RZ ;  /* 0x000000191c1f7227 */ /* 0x000fc800078e00ff */
[--C-:B------:R-:W-:Y:S02]  /*95e0*/  @!P1 IMAD.IADD R26, R26, 0x1, -R56.reuse ;  /* 0x000000011a1a9824 */ /* 0x100fe400078e0a38 */
[----:B------:R-:W-:Y:S02]  /*95f0*/  @!P0 IMAD.IADD R27, R27, 0x1, -R56 ;  /* 0x000000011b1b8824 */ /* 0x000fe400078e0a38 */
[----:B------:R-:W-:-:S04]  /*9600*/  IMAD.MOV R31, RZ, RZ, -R31 ;  /* 0x000000ffff1f7224 */ /* 0x000fc800078e0a1f */
[----:B------:R-:W-:Y:S02]  /*9610*/  IMAD R25, R29, R31, R25 ;  /* 0x0000001f1d197224 */ /* 0x000fe400078e0219 */
[----:B------:R-:W-:-:S04]  /*9620*/  IMAD.HI.U32 R31, R28, R38, RZ ;  /* 0x000000261c1f7227 */ /* 0x000fc800078e00ff */
[----:B------:R-:W-:Y:S02]  /*9630*/  @!P3 IMAD.IADD R33, R33, 0x1, -R29 ;  /* 0x000000012121b824 */ /* 0x000fe400078e0a1d */
[----:B------:R-:W-:-:S04]  /*9640*/  IMAD.MOV R31, RZ, RZ, -R31 ;  /* 0x000000ffff1f7224 */ /* 0x000fc800078e0a1f */
[----:B------:R-:W-:Y:S01]  /*9650*/  IMAD R38, R29, R31, R38 ;  /* 0x0000001f1d267224 */ /* 0x000fe200078e0226 */
[----:B---3--:R-:W-:Y:S02]  /*9660*/  IABS R46, R46 ;  /* 0x0000002e002e7213 */ /* 0x008fe40000000000 */
[----:B----4-:R-:W-:-:S03]  /*9670*/  IABS R47, R47 ;  /* 0x0000002f002f7213 */ /* 0x010fc60000000000 */
[----:B------:R-:W-:-:S04]  /*9680*/  IMAD.HI.U32 R49, R28, R46, RZ ;  /* 0x0000002e1c317227 */ /* 0x000fc800078e00ff */
[----:B------:R-:W-:-:S04]  /*9690*/  IMAD.HI.U32 R50, R28, R47, RZ ;  /* 0x0000002f1c327227 */ /* 0x000fc800078e00ff */
[----:B------:R-:W-:Y:S02]  /*96a0*/  IMAD.MOV R32, RZ, RZ, -R49 ;  /* 0x000000ffff207224 */ /* 0x000fe400078e0a31 */
[----:B------:R-:W-:Y:S01]  /*96b0*/  IMAD.MOV R49, RZ, RZ, -R50 ;  /* 0x000000ffff317224 */ /* 0x000fe200078e0a32 */
[----:B------:R-:W-:-:S03]  /*96c0*/  IABS R50, R52 ;  /* 0x0000003400327213 */ /* 0x000fc60000000000 */
[----:B------:R-:W-:Y:S02]  /*96d0*/  IMAD R47, R29, R49, R47 ;  /* 0x000000311d2f7224 */ /* 0x000fe400078e022f */
[----:B------:R-:W-:Y:S01]  /*96e0*/  IMAD.MOV.U32 R49, RZ, RZ, R50 ;  /* 0x000000ffff317224 */ /* 0x000fe200078e0032 */
[----:B------:R-:W-:-:S03]  /*96f0*/  IABS R50, R53 ;  /* 0x0000003500327213 */ /* 0x000fc60000000000 */
[C---:B------:R-:W-:Y:S01]  /*9700*/  IMAD.HI.U32 R30, R28.reuse, R49, RZ ;  /* 0x000000311c1e7227 */ /* 0x040fe200078e00ff */
[----:B------:R-:W-:Y:S02]  /*9710*/  IABS R52, R54 ;  /* 0x0000003600347213 */ /* 0x000fe40000000000 */
[----:B------:R-:W-:Y:S01]  /*9720*/  IABS R53, R55 ;  /* 0x0000003700357213 */ /* 0x000fe20000000000 */
[----:B------:R-:W-:Y:S02]  /*9730*/  IMAD.MOV R30, RZ, RZ, -R30 ;  /* 0x000000ffff1e7224 */ /* 0x000fe400078e0a1e */
[----:B------:R-:W-:-:S04]  /*9740*/  IMAD.HI.U32 R54, R28, R50, RZ ;  /* 0x000000321c367227 */ /* 0x000fc800078e00ff */
[----:B------:R-:W-:Y:S02]  /*9750*/  IMAD R49, R29, R30, R49 ;  /* 0x0000001e1d317224 */ /* 0x000fe400078e0231 */
[----:B------:R-:W-:-:S04]  /*9760*/  IMAD.HI.U32 R55, R28, R53, RZ ;  /* 0x000000351c377227 */ /* 0x000fc800078e00ff */
[----:B------:R-:W-:Y:S01]  /*9770*/  IMAD.MOV R30, RZ, RZ, -R54 ;  /* 0x000000ffff1e7224 */ /* 0x000fe200078e0a36 */
[----:B--2---:R-:W-:-:S03]  /*9780*/  ISETP.GT.U32.AND P1, PT, R29, R8, PT ;  /* 0x000000081d00720c */ /* 0x004fc60003f24070 */
[C---:B------:R-:W-:Y:S02]  /*9790*/  IMAD R50, R29.reuse, R30, R50 ;  /* 0x0000001e1d327224 */ /* 0x040fe400078e0232 */
[----:B------:R-:W-:Y:S01]  /*97a0*/  IMAD.MOV R30, RZ, RZ, -R55 ;  /* 0x000000ffff1e7224 */ /* 0x000fe200078e0a37 */
[C---:B------:R-:W-:Y:S01]  /*97b0*/  ISETP.GT.U32.AND P0, PT, R29.reuse, R7, PT ;  /* 0x000000071d00720c */ /* 0x040fe20003f04070 */
[----:B------:R-:W2:Y:S01]  /*97c0*/  LDL.LU R55, [R1+0xe0] ;  /* 0x0000e00001377983 */ /* 0x000ea20000300800 */
[----:B------:R-:W-:Y:S02]  /*97d0*/  IABS R43, R43 ;  /* 0x0000002b002b7213 */ /* 0x000fe40000000000 */
[----:B------:R-:W-:-:S03]  /*97e0*/  ISETP.GT.U32.AND P5, PT, R29, R6, PT ;  /* 0x000000061d00720c */ /* 0x000fc60003fa4070 */
[----:B------:R-:W-:Y:S01]  /*97f0*/  @!P1 IMAD.IADD R8, R8, 0x1, -R29 ;  /* 0x0000000108089824 */ /* 0x000fe200078e0a1d */
[----:B------:R-:W-:-:S05]  /*9800*/  ISETP.GT.U32.AND P3, PT, R29, R15, PT ;  /* 0x0000000f1d00720c */ /* 0x000fca0003f64070 */
[----:B------:R-:W-:Y:S01]  /*9810*/  @!P0 IMAD.IADD R7, R7, 0x1, -R29 ;  /* 0x0000000107078824 */ /* 0x000fe200078e0a1d */
[C---:B------:R-:W-:Y:S01]  /*9820*/  ISETP.GT.U32.AND P1, PT, R29.reuse, R14, PT ;  /* 0x0000000e1d00720c */ /* 0x040fe20003f24070 */
[----:B------:R-:W-:Y:S01]  /*9830*/  IMAD.HI.U32 R31, R28, R43, RZ ;  /* 0x0000002b1c1f7227 */ /* 0x000fe200078e00ff */
[----:B------:R-:W-:-:S03]  /*9840*/  ISETP.GT.U32.AND P0, PT, R29, R13, PT ;  /* 0x0000000d1d00720c */ /* 0x000fc60003f04070 */
[----:B------:R-:W-:Y:S02]  /*9850*/  IMAD.MOV R31, RZ, RZ, -R31 ;  /* 0x000000ffff1f7224 */ /* 0x000fe400078e0a1f */
[----:B------:R-:W-:Y:S02]  /*9860*/  @!P5 IMAD.IADD R6, R6, 0x1, -R29 ;  /* 0x000000010606d824 */ /* 0x000fe400078e0a1d */
[----:B------:R-:W-:Y:S02]  /*9870*/  IMAD R43, R29, R31, R43 ;  /* 0x0000001f1d2b7224 */ /* 0x000fe400078e022b */
[----:B------:R-:W-:Y:S01]  /*9880*/  @!P3 IMAD.IADD R15, R15, 0x1, -R29 ;  /* 0x000000010f0fb824 */ /* 0x000fe200078e0a1d */
[C---:B------:R-:W-:Y:S01]  /*9890*/  ISETP.GT.U32.AND P3, PT, R29.reuse, R8, PT ;  /* 0x000000081d00720c */ /* 0x040fe20003f64070 */
[----:B------:R-:W-:Y:S01]  /*98a0*/  IMAD.HI.U32 R31, R28, R48, RZ ;  /* 0x000000301c1f7227 */ /* 0x000fe200078e00ff */
[----:B------:R-:W-:-:S03]  /*98b0*/  ISETP.GT.U32.AND P4, PT, R29, R4, PT ;  /* 0x000000041d00720c */ /* 0x000fc60003f84070 */
[--C-:B------:R-:W-:Y:S01]  /*98c0*/  @!P1 IMAD.IADD R14, R14, 0x1, -R29.reuse ;  /* 0x000000010e0e9824 */ /* 0x100fe200078e0a1d */
[----:B------:R-:W-:Y:S01]  /*98d0*/  ISETP.GT.U32.AND P1, PT, R29, R7, PT ;  /* 0x000000071d00720c */ /* 0x000fe20003f24070 */
[----:B------:R-:W-:Y:S01]  /*98e0*/  @!P0 IMAD.IADD R13, R13, 0x1, -R29 ;  /* 0x000000010d0d8824 */ /* 0x000fe200078e0a1d */
[C---:B------:R-:W-:Y:S01]  /*98f0*/  ISETP.GT.U32.AND P0, PT, R29.reuse, R6, PT ;  /* 0x000000061d00720c */ /* 0x040fe20003f04070 */
[----:B------:R-:W-:Y:S01]  /*9900*/  IMAD.MOV R31, RZ, RZ, -R31 ;  /* 0x000000ffff1f7224 */ /* 0x000fe200078e0a1f */
[C---:B------:R-:W-:Y:S02]  /*9910*/  ISETP.GT.U32.AND P5, PT, R29.reuse, R12, PT ;  /* 0x0000000c1d00720c */ /* 0x040fe40003fa4070 */
[----:B------:R-:W-:Y:S01]  /*9920*/  IABS R54, R0 ;  /* 0x0000000000367213 */ /* 0x000fe20000000000 */
[----:B------:R-:W-:Y:S01]  /*9930*/  IMAD R48, R29, R31, R48 ;  /* 0x0000001f1d307224 */ /* 0x000fe200078e0230 */
[----:B------:R-:W3:Y:S01]  /*9940*/  LDL.LU R0, [R1+0xc4] ;  /* 0x0000c40001007983 */ /* 0x000ee20000300800 */
[----:B------:R-:W-:-:S03]  /*9950*/  IMAD.HI.U32 R31, R28, R52, RZ ;  /* 0x000000341c1f7227 */ /* 0x000fc600078e00ff */
[----:B------:R-:W4:Y:S01]  /*9960*/  LDL.LU R17, [R1+0xc0] ;  /* 0x0000c00001117983 */ /* 0x000f220000300800 */
[----:B------:R-:W-:-:S03]  /*9970*/  IMAD.MOV R31, RZ, RZ, -R31 ;  /* 0x000000ffff1f7224 */ /* 0x000fc600078e0a1f */
[----:B------:R-:W4:Y:S01]  /*9980*/  LDL.LU R11, [R1+0xbc] ;  /* 0x0000bc00010b7983 */ /* 0x000f220000300800 */
[--C-:B------:R-:W-:Y:S02]  /*9990*/  @!P3 IMAD.IADD R8, R8, 0x1, -R29.reuse ;  /* 0x000000010808b824 */ /* 0x100fe400078e0a1d */
[--C-:B------:R-:W-:Y:S01]  /*99a0*/  @!P4 IMAD.IADD R4, R4, 0x1, -R29.reuse ;  /* 0x000000010404c824 */ /* 0x100fe200078e0a1d */
[----:B------:R-:W4:Y:S01]  /*99b0*/  LDL.LU R10, [R1+0xb8] ;  /* 0x0000b800010a7983 */ /* 0x000f220000300800 */
[--C-:B------:R-:W-:Y:S02]  /*99c0*/  @!P1 IMAD.IADD R7, R7, 0x1, -R29.reuse ;  /* 0x0000000107079824 */ /* 0x100fe400078e0a1d */
[--C-:B------:R-:W-:Y:S01]  /*99d0*/  @!P0 IMAD.IADD R6, R6, 0x1, -R29.reuse ;  /* 0x0000000106068824 */ /* 0x100fe200078e0a1d */
[----:B------:R-:W4:Y:S01]  /*99e0*/  LDL.LU R9, [R1+0xb4] ;  /* 0x0000b40001097983 */ /* 0x000f220000300800 */
[C---:B------:R-:W-:Y:S02]  /*99f0*/  IMAD R52, R29.reuse, R31, R52 ;  /* 0x0000001f1d347224 */ /* 0x040fe400078e0234 */
[----:B------:R-:W-:Y:S01]  /*9a00*/  @!P5 IMAD.IADD R12, R12, 0x1, -R29 ;  /* 0x000000010c0cd824 */ /* 0x000fe200078e0a1d */
[----:B------:R-:W4:Y:S01]  /*9a10*/  LDL.LU R5, [R1+0xb0] ;  /* 0x0000b00001057983 */ /* 0x000f220000300800 */
[----:B------:R-:W-:-:S03]  /*9a20*/  ISETP.GT.U32.AND P5, PT, R29, R4, PT ;  /* 0x000000041d00720c */ /* 0x000fc60003fa4070 */
[----:B------:R0:W-:Y:S04]  /*9a30*/  STL [R1+0xf4], R8 ;  /* 0x0000f40801007387 */ /* 0x0001e80000100800 */
[----:B------:R-:W4:Y:S04]  /*9a40*/  LDL.LU R31, [R1+0xac] ;  /* 0x0000ac00011f7983 */ /* 0x000f280000300800 */
[----:B------:R1:W-:Y:S04]  /*9a50*/  STL [R1+0xf0], R7 ;  /* 0x0000f00701007387 */ /* 0x0003e80000100800 */
[----:B------:R-:W4:Y:S04]  /*9a60*/  LDL.LU R16, [R1+0xa8] ;  /* 0x0000a80001107983 */ /* 0x000f280000300800 */
[----:B------:R1:W-:Y:S04]  /*9a70*/  STL [R1+0xec], R6 ;  /* 0x0000ec0601007387 */ /* 0x0003e80000100800 */
[----:B0-----:R-:W4:Y:S04]  /*9a80*/  LDL.LU R8, [R1+0xa4] ;  /* 0x0000a40001087983 */ /* 0x001f280000300800 */
[----:B-1----:R-:W4:Y:S01]  /*9a90*/  LDL.LU R7, [R1+0xa0] ;  /* 0x0000a00001077983 */ /* 0x002f220000300800 */
[----:B------:R-:W-:-:S05]  /*9aa0*/  @!P5 IMAD.IADD R4, R4, 0x1, -R29 ;  /* 0x000000010404d824 */ /* 0x000fca00078e0a1d */
[----:B------:R0:W-:Y:S04]  /*9ab0*/  STL [R1+0xe8], R4 ;  /* 0x0000e80401007387 */ /* 0x0001e80000100800 */
[----:B------:R-:W4:Y:S04]  /*9ac0*/  LDL.LU R6, [R1+0x9c] ;  /* 0x00009c0001067983 */ /* 0x000f280000300800 */
[----:B0-----:R-:W4:Y:S01]  /*9ad0*/  LDL.LU R4, [R1+0x98] ;  /* 0x0000980001047983 */ /* 0x001f220000300800 */
[C---:B------:R-:W-:Y:S02]  /*9ae0*/  ISETP.GT.U32.AND P2, PT, R56.reuse, R27, PT ;  /* 0x0000001b3800720c */ /* 0x040fe40003f44070 */
[----:B------:R-:W-:-:S11]  /*9af0*/  ISETP.GT.U32.AND P6, PT, R56, R26, PT ;  /* 0x0000001a3800720c */ /* 0x000fd60003fc4070 */
[--C-:B------:R-:W-:Y:S01]  /*9b00*/  @!P2 IMAD.IADD R27, R27, 0x1, -R56.reuse ;  /* 0x000000011b1ba824 */ /* 0x100fe200078e0a38 */
[C---:B------:R-:W-:Y:S01]  /*9b10*/  ISETP.GT.U32.AND P2, PT, R29.reuse, R3, PT ;  /* 0x000000031d00720c */ /* 0x040fe20003f44070 */
[----:B------:R-:W-:Y:S01]  /*9b20*/  @!P6 IMAD.IADD R26, R26, 0x1, -R56 ;  /* 0x000000011a1ae824 */ /* 0x000fe200078e0a38 */
[----:B------:R-:W-:-:S11]  /*9b30*/  ISETP.GT.U32.AND P4, PT, R29, R2, PT ;  /* 0x000000021d00720c */ /* 0x000fd60003f84070 */
[--C-:B------:R-:W-:Y:S01]  /*9b40*/  @!P2 IMAD.IADD R3, R3, 0x1, -R29.reuse ;  /* 0x000000010303a824 */ /* 0x100fe200078e0a1d */
[C---:B------:R-:W-:Y:S01]  /*9b50*/  ISETP.GT.U32.AND P2, PT, R29.reuse, R61, PT ;  /* 0x0000003d1d00720c */ /* 0x040fe20003f44070 */
[----:B------:R-:W-:Y:S01]  /*9b60*/  @!P4 IMAD.IADD R2, R2, 0x1, -R29 ;  /* 0x000000010202c824 */ /* 0x000fe200078e0a1d */
[C---:B------:R-:W-:Y:S02]  /*9b70*/  ISETP.GT.U32.AND P3, PT, R29.reuse, R15, PT ;  /* 0x0000000f1d00720c */ /* 0x040fe40003f64070 */
[C---:B------:R-:W-:Y:S02]  /*9b80*/  ISETP.GT.U32.AND P4, PT, R29.reuse, R3, PT ;  /* 0x000000031d00720c */ /* 0x040fe40003f84070 */
[----:B------:R-:W-:-:S07]  /*9b90*/  ISETP.GT.U32.AND P1, PT, R29, R14, PT ;  /* 0x0000000e1d00720c */ /* 0x000fce0003f24070 */
[--C-:B------:R-:W-:Y:S01]  /*9ba0*/  @!P2 IMAD.IADD R61, R61, 0x1, -R29.reuse ;  /* 0x000000013d3da824 */ /* 0x100fe200078e0a1d */
[----:B------:R-:W-:Y:S01]  /*9bb0*/  ISETP.GT.U32.AND P0, PT, R29, R13, PT ;  /* 0x0000000d1d00720c */ /* 0x000fe20003f04070 */
[--C-:B------:R-:W-:Y:S02]  /*9bc0*/  @!P3 IMAD.IADD R15, R15, 0x1, -R29.reuse ;  /* 0x000000010f0fb824 */ /* 0x100fe400078e0a1d */
[--C-:B------:R-:W-:Y:S02]  /*9bd0*/  @!P4 IMAD.IADD R3, R3, 0x1, -R29.reuse ;  /* 0x000000010303c824 */ /* 0x100fe400078e0a1d */
[----:B------:R-:W-:-:S03]  /*9be0*/  @!P1 IMAD.IADD R14, R14, 0x1, -R29 ;  /* 0x000000010e0e9824 */ /* 0x000fc600078e0a1d */
[----:B------:R0:W-:Y:S01]  /*9bf0*/  STL [R1+0xe4], R3 ;  /* 0x0000e40301007387 */ /* 0x0001e20000100800 */
[----:B------:R-:W-:-:S03]  /*9c00*/  ISETP.GT.U32.AND P5, PT, R29, R12, PT ;  /* 0x0000000c1d00720c */ /* 0x000fc60003fa4070 */
[----:B0-----:R-:W4:Y:S01]  /*9c10*/  LDL.LU R3, [R1+0x94] ;  /* 0x0000940001037983 */ /* 0x001f220000300800 */
[----:B------:R-:W-:Y:S01]  /*9c20*/  @!P0 IMAD.IADD R13, R13, 0x1, -R29 ;  /* 0x000000010d0d8824 */ /* 0x000fe200078e0a1d */
[----:B------:R-:W-:-:S08]  /*9c30*/  ISETP.GT.U32.AND P4, PT, R29, R2, PT ;  /* 0x000000021d00720c */ /* 0x000fd00003f84070 */
[----:B------:R-:W-:Y:S01]  /*9c40*/  @!P5 IMAD.IADD R12, R12, 0x1, -R29 ;  /* 0x000000010c0cd824 */ /* 0x000fe200078e0a1d */
[----:B------:R-:W-:Y:S01]  /*9c50*/  IABS R51, R51 ;  /* 0x0000003300337213 */ /* 0x000fe20000000000 */
[----:B------:R-:W-:-:S03]  /*9c60*/  IMAD R46, R29, R32, R46 ;  /* 0x000000201d2e7224 */ /* 0x000fc600078e022e */
[----:B------:R-:W-:Y:S02]  /*9c70*/  @!P4 IMAD.IADD R2, R2, 0x1, -R29 ;  /* 0x000000010202c824 */ /* 0x000fe400078e0a1d */
[----:B------:R-:W-:-:S04]  /*9c80*/  IMAD.HI.U32 R32, R28, R51, RZ ;  /* 0x000000331c207227 */ /* 0x000fc800078e00ff */
[----:B------:R-:W-:-:S04]  /*9c90*/  IMAD.MOV R32, RZ, RZ, -R32 ;  /* 0x000000ffff207224 */ /* 0x000fc800078e0a20 */
[C---:B------:R-:W-:Y:S01]  /*9ca0*/  IMAD R51, R29.reuse, R32, R51 ;  /* 0x000000201d337224 */ /* 0x040fe200078e0233 */
[----:B--2---:R-:W-:-:S13]  /*9cb0*/  ISETP.GT.U32.AND P6, PT, R29, R55, PT ;  /* 0x000000371d00720c */ /* 0x004fda0003fc4070 */
[----:B------:R-:W-:Y:S01]  /*9cc0*/  @!P6 IMAD.IADD R55, R55, 0x1, -R29 ;  /* 0x000000013737e824 */ /* 0x000fe200078e0a1d */
[----:B------:R-:W-:-:S04]  /*9cd0*/  ISETP.GT.U32.AND P6, PT, R29, R33, PT ;  /* 0x000000211d00720c */ /* 0x000fc80003fc4070 */
[----:B------:R-:W-:-:S09]  /*9ce0*/  ISETP.GT.U32.AND P2, PT, R29, R55, PT ;  /* 0x000000371d00720c */ /* 0x000fd20003f44070 */
[----:B------:R-:W-:Y:S01]  /*9cf0*/  @!P6 IMAD.IADD R33, R33, 0x1, -R29 ;  /* 0x000000012121e824 */ /* 0x000fe200078e0a1d */
[----:B------:R-:W-:-:S03]  /*9d00*/  ISETP.GT.U32.AND P6, PT, R29, R61, PT ;  /* 0x0000003d1d00720c */ /* 0x000fc60003fc4070 */
[----:B------:R-:W-:Y:S01]  /*9d10*/  @!P2 IMAD.IADD R55, R55, 0x1, -R29 ;  /* 0x000000013737a824 */ /* 0x000fe200078e0a1d */
[C---:B---3--:R-:W-:Y:S02]  /*9d20*/  ISETP.GT.U32.AND P2, PT, R29.reuse, R0, PT ;  /* 0x000000001d00720c */ /* 0x048fe40003f44070 */
[C---:B----4-:R-:W-:Y:S02]  /*9d30*/  ISETP.GT.U32.AND P3, PT, R29.reuse, R17, PT ;  /* 0x000000111d00720c */ /* 0x050fe40003f64070 */
[----:B------:R-:W-:-:S05]  /*9d40*/  ISETP.GT.U32.AND P1, PT, R29, R11, PT ;  /* 0x0000000b1d00720c */ /* 0x000fca0003f24070 */
[----:B------:R-:W-:Y:S01]  /*9d50*/  @!P6 IMAD.IADD R61, R61, 0x1, -R29 ;  /* 0x000000013d3de824 */ /* 0x000fe200078e0a1d */
[----:B------:R-:W-:-:S03]  /*9d60*/  ISETP.GT.U32.AND P0, PT, R29, R10, PT ;  /* 0x0000000a1d00720c */ /* 0x000fc60003f04070 */
[--C-:B------:R-:W-:Y:S02]  /*9d70*/  @!P2 IMAD.IADD R0, R0, 0x1, -R29.reuse ;  /* 0x000000010000a824 */ /* 0x100fe400078e0a1d */
[--C-:B------:R-:W-:Y:S02]  /*9d80*/  @!P3 IMAD.IADD R17, R17, 0x1, -R29.reuse ;  /* 0x000000011111b824 */ /* 0x100fe400078e0a1d */
[----:B------:R-:W-:Y:S01]  /*9d90*/  @!P1 IMAD.IADD R11, R11, 0x1, -R29 ;  /* 0x000000010b0b9824 */ /* 0x000fe200078e0a1d */
[C---:B------:R-:W-:Y:S02]  /*9da0*/  ISETP.GT.U32.AND P6, PT, R29.reuse, R31, PT ;  /* 0x0000001f1d00720c */ /* 0x040fe40003fc4070 */
[C---:B------:R-:W-:Y:S02]  /*9db0*/  ISETP.GT.U32.AND P2, PT, R29.reuse, R16, PT ;  /* 0x000000101d00720c */ /* 0x040fe40003f44070 */
[C---:B------:R-:W-:Y:S02]  /*9dc0*/  ISETP.GT.U32.AND P3, PT, R29.reuse, R8, PT ;  /* 0x000000081d00720c */ /* 0x040fe40003f64070 */
[----:B------:R-:W-:-:S07]  /*9dd0*/  ISETP.GT.U32.AND P1, PT, R29, R7, PT ;  /* 0x000000071d00720c */ /* 0x000fce0003f24070 */
[--C-:B------:R-:W-:Y:S01]  /*9de0*/  @!P6 IMAD.IADD R31, R31, 0x1, -R29.reuse ;  /* 0x000000011f1fe824 */ /* 0x100fe200078e0a1d */
[C---:B------:R-:W-:Y:S01]  /*9df0*/  ISETP.GT.U32.AND P6, PT, R29.reuse, R0, PT ;  /* 0x000000001d00720c */ /* 0x040fe20003fc4070 */
[----:B------:R-:W-:Y:S01]  /*9e00*/  STL [R1+0xe0], R55 ;  /* 0x0000e03701007387 */ /* 0x000fe20000100800 */
[C---:B------:R-:W-:Y:S01]  /*9e10*/  ISETP.GT.U32.AND P5, PT, R29.reuse, R9, PT ;  /* 0x000000091d00720c */ /* 0x040fe20003fa4070 */
[--C-:B------:R-:W-:Y:S02]  /*9e20*/  @!P0 IMAD.IADD R10, R10, 0x1, -R29.reuse ;  /* 0x000000010a0a8824 */ /* 0x100fe400078e0a1d */
[--C-:B------:R-:W-:Y:S01]  /*9e30*/  @!P2 IMAD.IADD R16, R16, 0x1, -R29.reuse ;  /* 0x000000011010a824 */ /* 0x100fe200078e0a1d */
[----:B------:R-:W-:Y:S01]  /*9e40*/  STL [R1+0xdc], R15 ;  /* 0x0000dc0f01007387 */ /* 0x000fe20000100800 */
[C---:B------:R-:W-:Y:S01]  /*9e50*/  ISETP.GT.U32.AND P2, PT, R29.reuse, R17, PT ;  /* 0x000000111d00720c */ /* 0x040fe20003f44070 */
[--C-:B------:R-:W-:Y:S01]  /*9e60*/  @!P3 IMAD.IADD R8, R8, 0x1, -R29.reuse ;  /* 0x000000010808b824 */ /* 0x100fe200078e0a1d */
[C---:B------:R-:W-:Y:S01]  /*9e70*/  ISETP.GT.U32.AND P3, PT, R29.reuse, R11, PT ;  /* 0x0000000b1d00720c */ /* 0x040fe20003f64070 */
[----:B------:R-:W-:Y:S01]  /*9e80*/  STL [R1+0xd8], R14 ;  /* 0x0000d80e01007387 */ /* 0x000fe20000100800 */
[----:B------:R-:W-:Y:S01]  /*9e90*/  ISETP.GT.U32.AND P0, PT, R29, R6, PT ;  /* 0x000000061d00720c */ /* 0x000fe20003f04070 */
[----:B------:R-:W-:-:S02]  /*9ea0*/  @!P1 IMAD.IADD R7, R7, 0x1, -R29 ;  /* 0x0000000107079824 */ /* 0x000fc400078e0a1d */
[----:B------:R-:W-:Y:S01]  /*9eb0*/  STL [R1+0xd4], R13 ;  /* 0x0000d40d01007387 */ /* 0x000fe20000100800 */
[----:B------:R-:W-:-:S03]  /*9ec0*/  ISETP.GT.U32.AND P1, PT, R29, R10, PT ;  /* 0x0000000a1d00720c */ /* 0x000fc60003f24070 */
[----:B------:R-:W-:Y:S04]  /*9ed0*/  STL [R1+0xd0], R12 ;  /* 0x0000d00c01007387 */ /* 0x000fe80000100800 */
[----:B------:R0:W-:Y:S04]  /*9ee0*/  STL [R1+0xc8], R61 ;  /* 0x0000c83d01007387 */ /* 0x0001e80000100800 */
[----:B------:R1:W-:Y:S01]  /*9ef0*/  STL [R1+0xcc], R2 ;  /* 0x0000cc0201007387 */ /* 0x0003e20000100800 */
[----:B------:R-:W-:-:S03]  /*9f00*/  ISETP.GT.U32.AND P4, PT, R29, R5, PT ;  /* 0x000000051d00720c */ /* 0x000fc60003f84070 */
[----:B0-----:R-:W2:Y:S04]  /*9f10*/  LDL R61, [R1+0x3fb0] ;  /* 0x003fb000013d7983 */ /* 0x001ea80000100800 */
[----:B-1----:R-:W3:Y:S01]  /*9f20*/  LDL.LU R2, [R1+0x90] ;  /* 0x0000900001027983 */ /* 0x002ee20000300800 */
[----:B------:R-:W-:-:S03]  /*9f30*/  @!P6 IMAD.IADD R0, R0, 0x1, -R29 ;  /* 0x000000010000e824 */ /* 0x000fc600078e0a1d */
[----:B------:R-:W4:Y:S01]  /*9f40*/  LDL.LU R15, [R1+0x8c] ;  /* 0x00008c00010f7983 */ /* 0x000f220000300800 */
[----:B------:R-:W-:-:S03]  /*9f50*/  @!P5 IMAD.IADD R9, R9, 0x1, -R29 ;  /* 0x000000010909d824 */ /* 0x000fc600078e0a1d */
[----:B------:R-:W2:Y:S01]  /*9f60*/  LDL.LU R14, [R1+0x88] ;  /* 0x00008800010e7983 */ /* 0x000ea20000300800 */
[--C-:B------:R-:W-:Y:S01]  /*9f70*/  @!P2 IMAD.IADD R17, R17, 0x1, -R29.reuse ;  /* 0x000000011111a824 */ /* 0x100fe200078e0a1d */
[----:B------:R-:W-:Y:S01]  /*9f80*/  ISETP.GT.U32.AND P5, PT, R29, R4, PT ;  /* 0x000000041d00720c */ /* 0x000fe20003fa4070 */
[--C-:B------:R-:W-:Y:S01]  /*9f90*/  @!P3 IMAD.IADD R11, R11, 0x1, -R29.reuse ;  /* 0x000000010b0bb824 */ /* 0x100fe200078e0a1d */
[----:B------:R-:W2:Y:S01]  /*9fa0*/  LDL.LU R13, [R1+0x84] ;  /* 0x00008400010d7983 */ /* 0x000ea20000300800 */
[--C-:B------:R-:W-:Y:S01]  /*9fb0*/  @!P0 IMAD.IADD R6, R6, 0x1, -R29.reuse ;  /* 0x0000000106068824 */ /* 0x100fe200078e0a1d */
[----:B------:R-:W-:Y:S02]  /*9fc0*/  ISETP.GT.U32.AND P0, PT, R29, R9, PT ;  /* 0x000000091d00720c */ /* 0x000fe40003f04070 */
[----:B------:R-:W2:Y:S01]  /*9fd0*/  LDL.LU R12, [R1+0x80] ;  /* 0x00008000010c7983 */ /* 0x000ea20000300800 */
[----:B------:R-:W-:-:S03]  /*9fe0*/  @!P1 IMAD.IADD R10, R10, 0x1, -R29 ;  /* 0x000000010a0a9824 */ /* 0x000fc600078e0a1d */
[----:B------:R0:W-:Y:S01]  /*9ff0*/  STL [R1+0xc4], R0 ;  /* 0x0000c40001007387 */ /* 0x0001e20000100800 */
[----:B------:R-:W-:-:S03]  /*a000*/  @!P4 IMAD.IADD R5, R5, 0x1, -R29 ;  /* 0x000000010505c824 */ /* 0x000fc600078e0a1d */
[----:B0-----:R-:W2:Y:S04]  /*a010*/  LDL.LU R0, [R1+0x7c] ;  /* 0x00007c0001007983 */ /* 0x001ea80000300800 */
[----:B------:R0:W-:Y:S04]  /*a020*/  STL [R1+0xc0], R17 ;  /* 0x0000c01101007387 */ /* 0x0001e80000100800 */
[----:B------:R-:W2:Y:S04]  /*a030*/  LDL.LU R32, [R1+0x78] ;  /* 0x0000780001207983 */ /* 0x000ea80000300800 */
[----:B------:R1:W-:Y:S04]  /*a040*/  STL [R1+0xbc], R11 ;  /* 0x0000bc0b01007387 */ /* 0x0003e80000100800 */
[----:B0-----:R-:W2:Y:S04]  /*a050*/  LDL.LU R17, [R1+0x74] ;  /* 0x0000740001117983 */ /* 0x001ea80000300800 */
[----:B------:R0:W-:Y:S04]  /*a060*/  STL [R1+0xb8], R10 ;  /* 0x0000b80a01007387 */ /* 0x0001e80000100800 */
[----:B-1----:R-:W2:Y:S01]  /*a070*/  LDL.LU R11, [R1+0x70] ;  /* 0x00007000010b7983 */ /* 0x002ea20000300800 */
[----:B------:R-:W-:Y:S01]  /*a080*/  @!P5 IMAD.IADD R4, R4, 0x1, -R29 ;  /* 0x000000010404d824 */ /* 0x000fe200078e0a1d */
[----:B------:R-:W-:-:S02]  /*a090*/  ISETP.GT.U32.AND P5, PT, R29, R5, PT ;  /* 0x000000051d00720c */ /* 0x000fc40003fa4070 */
[----:B0-----:R-:W2:Y:S01]  /*a0a0*/  LDL.LU R10, [R1+0x6c] ;  /* 0x00006c00010a7983 */ /* 0x001ea20000300800 */
[----:B------:R-:W-:-:S05]  /*a0b0*/  @!P0 IMAD.IADD R9, R9, 0x1, -R29 ;  /* 0x0000000109098824 */ /* 0x000fca00078e0a1d */
[----:B------:R0:W-:Y:S05]  /*a0c0*/  STL [R1+0xb4], R9 ;  /* 0x0000b40901007387 */ /* 0x0001ea0000100800 */
[----:B------:R-:W-:Y:S01]  /*a0d0*/  @!P5 IMAD.IADD R5, R5, 0x1, -R29 ;  /* 0x000000010505d824 */ /* 0x000fe200078e0a1d */
[----:B0-----:R-:W2:Y:S04]  /*a0e0*/  LDL.LU R9, [R1+0x68] ;  /* 0x0000680001097983 */ /* 0x001ea80000300800 */
[----:B------:R0:W-:Y:S04]  /*a0f0*/  STL [R1+0xb0], R5 ;  /* 0x0000b00501007387 */ /* 0x0001e80000100800 */
[----:B0-----:R-:W2:Y:S01]  /*a100*/  LDL.LU R5, [R1+0x64] ;  /* 0x0000640001057983 */ /* 0x001ea20000300800 */
[----:B------:R-:W-:-:S02]  /*a110*/  ISETP.GT.U32.AND P4, PT, R29, R3, PT ;  /* 0x000000031d00720c */ /* 0x000fc40003f84070 */
[C---:B------:R-:W-:Y:S02]  /*a120*/  ISETP.GT.U32.AND P2, PT, R29.reuse, R16, PT ;  /* 0x000000101d00720c */ /* 0x040fe40003f44070 */
[----:B------:R-:W-:-:S09]  /*a130*/  ISETP.GT.U32.AND P3, PT, R29, R8, PT ;  /* 0x000000081d00720c */ /* 0x000fd20003f64070 */
[--C-:B------:R-:W-:Y:S01]  /*a140*/  @!P4 IMAD.IADD R3, R3, 0x1, -R29.reuse ;  /* 0x000000010303c824 */ /* 0x100fe200078e0a1d */
[C---:B------:R-:W-:Y:S01]  /*a150*/  ISETP.GT.U32.AND P4, PT, R29.reuse, R31, PT ;  /* 0x0000001f1d00720c */ /* 0x040fe20003f84070 */
[--C-:B------:R-:W-:Y:S01]  /*a160*/  @!P2 IMAD.IADD R16, R16, 0x1, -R29.reuse ;  /* 0x000000011010a824 */ /* 0x100fe200078e0a1d */
[C---:B------:R-:W-:Y:S02]  /*a170*/  ISETP.GT.U32.AND P1, PT, R29.reuse, R7, PT ;  /* 0x000000071d00720c */ /* 0x040fe40003f24070 */
[----:B------:R-:W-:Y:S01]  /*a180*/  ISETP.GT.U32.AND P6, PT, R29, R3, PT ;  /* 0x000000031d00720c */ /* 0x000fe20003fc4070 */
[----:B------:R-:W-:-:S08]  /*a190*/  @!P3 IMAD.IADD R8, R8, 0x1, -R29 ;  /* 0x000000010808b824 */ /* 0x000fd000078e0a1d */
[--C-:B------:R-:W-:Y:S01]  /*a1a0*/  @!P4 IMAD.IADD R31, R31, 0x1, -R29.reuse ;  /* 0x000000011f1fc824 */ /* 0x100fe200078e0a1d */
[----:B------:R-:W-:Y:S01]  /*a1b0*/  ISETP.GT.U32.AND P0, PT, R29, R6, PT ;  /* 0x000000061d00720c */ /* 0x000fe20003f04070 */
[--C-:B------:R-:W-:Y:S02]  /*a1c0*/  @!P1 IMAD.IADD R7, R7, 0x1, -R29.reuse ;  /* 0x0000000107079824 */ /* 0x100fe400078e0a1d */
[----:B------:R-:W-:Y:S01]  /*a1d0*/  @!P6 IMAD.IADD R3, R3, 0x1, -R29 ;  /* 0x000000010303e824 */ /* 0x000fe200078e0a1d */
[----:B------:R-:W-:-:S09]  /*a1e0*/  ISETP.GT.U32.AND P5, PT, R29, R4, PT ;  /* 0x000000041d00720c */ /* 0x000fd20003fa4070 */
[----:B------:R-:W-:-:S04]  /*a1f0*/  @!P0 IMAD.IADD R6, R6, 0x1, -R29 ;  /* 0x0000000106068824 */ /* 0x000fc800078e0a1d */
[--C-:B------:R-:W-:Y:S01]  /*a200*/  @!P5 IMAD.IADD R4, R4, 0x1, -R29.reuse ;  /* 0x000000010404d824 */ /* 0x100fe200078e0a1d */
[C---:B---3--:R-:W-:Y:S02]  /*a210*/  ISETP.GT.U32.AND P4, PT, R29.reuse, R2, PT ;  /* 0x000000021d00720c */ /* 0x048fe40003f84070 */
[C---:B----4-:R-:W-:Y:S02]  /*a220*/  ISETP.GT.U32.AND P2, PT, R29.reuse, R15, PT ;  /* 0x0000000f1d00720c */ /* 0x050fe40003f44070 */
[C---:B--2---:R-:W-:Y:S02]  /*a230*/  ISETP.GT.U32.AND P3, PT, R29.reuse, R14, PT ;  /* 0x0000000e1d00720c */ /* 0x044fe40003f64070 */
[----:B------:R-:W-:Y:S02]  /*a240*/  IABS R55, R61 ;  /* 0x0000003d00377213 */ /* 0x000fe40000000000 */
[----:B------:R-:W2:Y:S05]  /*a250*/  LDL.LU R61, [R1+0x60] ;  /* 0x00006000013d7983 */ /* 0x000eaa0000300800 */
[--C-:B------:R-:W-:Y:S01]  /*a260*/  @!P4 IMAD.IADD R2, R2, 0x1, -R29.reuse ;  /* 0x000000010202c824 */ /* 0x100fe200078e0a1d */
[----:B------:R-:W-:Y:S01]  /*a270*/  ISETP.GT.U32.AND P1, PT, R29, R13, PT ;  /* 0x0000000d1d00720c */ /* 0x000fe20003f24070 */
[----:B------:R-:W-:-:S02]  /*a280*/  @!P2 IMAD.IADD R15, R15, 0x1, -R29 ;  /* 0x000000010f0fa824 */ /* 0x000fc400078e0a1d */
[----:B------:R-:W-:Y:S01]  /*a290*/  @!P3 IMAD.IADD R14, R14, 0x1, -R29 ;  /* 0x000000010e0eb824 */ /* 0x000fe200078e0a1d */
[C---:B------:R-:W-:Y:S02]  /*a2a0*/  ISETP.GT.U32.AND P0, PT, R29.reuse, R12, PT ;  /* 0x0000000c1d00720c */ /* 0x040fe40003f04070 */
[C---:B------:R-:W-:Y:S02]  /*a2b0*/  ISETP.GT.U32.AND P6, PT, R29.reuse, R32, PT ;  /* 0x000000201d00720c */ /* 0x040fe40003fc4070 */
[C---:B------:R-:W-:Y:S02]  /*a2c0*/  ISETP.GT.U32.AND P4, PT, R29.reuse, R17, PT ;  /* 0x000000111d00720c */ /* 0x040fe40003f84070 */
[C---:B------:R-:W-:Y:S02]  /*a2d0*/  ISETP.GT.U32.AND P2, PT, R29.reuse, R11, PT ;  /* 0x0000000b1d00720c */ /* 0x040fe40003f44070 */
[----:B------:R-:W-:-:S07]  /*a2e0*/  ISETP.GT.U32.AND P3, PT, R29, R10, PT ;  /* 0x0000000a1d00720c */ /* 0x000fce0003f64070 */
[--C-:B------:R-:W-:Y:S01]  /*a2f0*/  @!P6 IMAD.IADD R32, R32, 0x1, -R29.reuse ;  /* 0x000000012020e824 */ /* 0x100fe200078e0a1d */
[----:B------:R-:W-:Y:S01]  /*a300*/  ISETP.GT.U32.AND P6, PT, R29, R2, PT ;  /* 0x000000021d00720c */ /* 0x000fe20003fc4070 */
[--C-:B------:R-:W-:Y:S02]  /*a310*/  @!P1 IMAD.IADD R13, R13, 0x1, -R29.reuse ;  /* 0x000000010d0d9824 */ /* 0x100fe400078e0a1d */
[--C-:B------:R-:W-:Y:S01]  /*a320*/  @!P4 IMAD.IADD R17, R17, 0x1, -R29.reuse ;  /* 0x000000011111c824 */ /* 0x100fe200078e0a1d */
[----:B------:R-:W-:Y:S01]  /*a330*/  ISETP.GT.U32.AND P4, PT, R29, R15, PT ;  /* 0x0000000f1d00720c */ /* 0x000fe20003f84070 */
[----:B------:R-:W-:Y:S01]  /*a340*/  @!P2 IMAD.IADD R11, R11, 0x1, -R29 ;  /* 0x000000010b0ba824 */ /* 0x000fe200078e0a1d */
[----:B------:R-:W-:Y:S01]  /*a350*/  STL [R1+0xac], R31 ;  /* 0x0000ac1f01007387 */ /* 0x000fe20000100800 */
[----:B------:R-:W-:-:S03]  /*a360*/  ISETP.GT.U32.AND P2, PT, R29, R14, PT ;  /* 0x0000000e1d00720c */ /* 0x000fc60003f44070 */
[----:B------:R-:W-:Y:S01]  /*a370*/  STL [R1+0xa8], R16 ;  /* 0x0000a81001007387 */ /* 0x000fe20000100800 */
[----:B------:R-:W-:Y:S01]  /*a380*/  @!P3 IMAD.IADD R10, R10, 0x1, -R29 ;  /* 0x000000010a0ab824 */ /* 0x000fe200078e0a1d */
[C---:B------:R-:W-:Y:S02]  /*a390*/  ISETP.GT.U32.AND P1, PT, R29.reuse, R9, PT ;  /* 0x000000091d00720c */ /* 0x040fe40003f24070 */
[----:B------:R-:W-:Y:S01]  /*a3a0*/  STL [R1+0xa4], R8 ;  /* 0x0000a40801007387 */ /* 0x000fe20000100800 */
[----:B------:R-:W-:-:S03]  /*a3b0*/  ISETP.GT.U32.AND P3, PT, R29, R13, PT ;  /* 0x0000000d1d00720c */ /* 0x000fc60003f64070 */
[----:B------:R-:W-:Y:S01]  /*a3c0*/  STL [R1+0xa0], R7 ;  /* 0x0000a00701007387 */ /* 0x000fe20000100800 */
[----:B------:R-:W-:-:S03]  /*a3d0*/  ISETP.GT.U32.AND P5, PT, R29, R0, PT ;  /* 0x000000001d00720c */ /* 0x000fc60003fa4070 */
[----:B------:R-:W-:Y:S01]  /*a3e0*/  STL [R1+0x9c], R6 ;  /* 0x00009c0601007387 */ /* 0x000fe20000100800 */
[----:B------:R-:W-:-:S03]  /*a3f0*/  @!P0 IMAD.IADD R12, R12, 0x1, -R29 ;  /* 0x000000010c0c8824 */ /* 0x000fc600078e0a1d */
[----:B------:R0:W-:Y:S01]  /*a400*/  STL [R1+0x98], R4 ;  /* 0x0000980401007387 */ /* 0x0001e20000100800 */
[--C-:B------:R-:W-:Y:S01]  /*a410*/  @!P6 IMAD.IADD R2, R2, 0x1, -R29.reuse ;  /* 0x000000010202e824 */ /* 0x100fe200078e0a1d */
[----:B------:R-:W-:Y:S01]  /*a420*/  ISETP.GT.U32.AND P0, PT, R29, R5, PT ;  /* 0x000000051d00720c */ /* 0x000fe20003f04070 */
[--C-:B------:R-:W-:Y:S01]  /*a430*/  @!P4 IMAD.IADD R15, R15, 0x1, -R29.reuse ;  /* 0x000000010f0fc824 */ /* 0x100fe200078e0a1d */
[----:B0-----:R-:W3:Y:S04]  /*a440*/  LDL.LU R4, [R1+0x5c] ;  /* 0x00005c0001047983 */ /* 0x001ee80000300800 */
[----:B------:R-:W4:Y:S01]  /*a450*/  LDL.LU R8, [R1+0x58] ;  /* 0x0000580001087983 */ /* 0x000f220000300800 */
[----:B------:R-:W-:-:S03]  /*a460*/  @!P1 IMAD.IADD R9, R9, 0x1, -R29 ;  /* 0x0000000109099824 */ /* 0x000fc600078e0a1d */
[----:B------:R-:W4:Y:S01]  /*a470*/  LDL.LU R7, [R1+0x54] ;  /* 0x0000540001077983 */ /* 0x000f220000300800 */
[----:B------:R-:W-:Y:S01]  /*a480*/  ISETP.GT.U32.AND P1, PT, R29, R12, PT ;  /* 0x0000000c1d00720c */ /* 0x000fe20003f24070 */
[--C-:B------:R-:W-:Y:S02]  /*a490*/  @!P2 IMAD.IADD R14, R14, 0x1, -R29.reuse ;  /* 0x000000010e0ea824 */ /* 0x100fe400078e0a1d */
[----:B------:R0:W-:Y:S01]  /*a4a0*/  STL [R1+0x94], R3 ;  /* 0x0000940301007387 */ /* 0x0001e20000100800 */
[----:B------:R-:W-:-:S03]  /*a4b0*/  @!P3 IMAD.IADD R13, R13, 0x1, -R29 ;  /* 0x000000010d0db824 */ /* 0x000fc600078e0a1d */
[----:B------:R-:W4:Y:S04]  /*a4c0*/  LDL.LU R6, [R1+0x50] ;  /* 0x0000500001067983 */ /* 0x000f280000300800 */
[----:B0-----:R-:W4:Y:S04]  /*a4d0*/  LDL.LU R3, [R1+0x4c] ;  /* 0x00004c0001037983 */ /* 0x001f280000300800 */
[----:B------:R0:W-:Y:S01]  /*a4e0*/  STL [R1+0x90], R2 ;  /* 0x0000900201007387 */ /* 0x0001e20000100800 */
[----:B------:R-:W-:-:S03]  /*a4f0*/  @!P5 IMAD.IADD R0, R0, 0x1, -R29 ;  /* 0x000000010000d824 */ /* 0x000fc600078e0a1d */
[----:B0-----:R-:W4:Y:S04]  /*a500*/  LDL.LU R2, [R1+0x48] ;  /* 0x0000480001027983 */ /* 0x001f280000300800 */
[----:B------:R0:W-:Y:S04]  /*a510*/  STL [R1+0x8c], R15 ;  /* 0x00008c0f01007387 */ /* 0x0001e80000100800 */
[----:B------:R-:W4:Y:S04]  /*a520*/  LDL.LU R31, [R1+0x2b0] ;  /* 0x0002b000011f7983 */ /* 0x000f280000300800 */
[----:B------:R1:W-:Y:S04]  /*a530*/  STL [R1+0x88], R14 ;  /* 0x0000880e01007387 */ /* 0x0003e80000100800 */
[----:B------:R-:W4:Y:S01]  /*a540*/  LDL.LU R16, [R1+0x2b4] ;  /* 0x0002b40001107983 */ /* 0x000f220000300800 */
[----:B------:R-:W-:-:S03]  /*a550*/  @!P0 IMAD.IADD R5, R5, 0x1, -R29 ;  /* 0x0000000105058824 */ /* 0x000fc600078e0a1d */
[----:B------:R1:W-:Y:S01]  /*a560*/  STL [R1+0x84], R13 ;  /* 0x0000840d01007387 */ /* 0x0003e20000100800 */
[----:B------:R-:W-:-:S03]  /*a570*/  ISETP.GT.U32.AND P0, PT, R29, R0, PT ;  /* 0x000000001d00720c */ /* 0x000fc60003f04070 */
[----:B0-----:R-:W4:Y:S01]  /*a580*/  LDL.LU R15, [R1+0x2bc] ;  /* 0x0002bc00010f7983 */ /* 0x001f220000300800 */
[----:B------:R-:W-:-:S03]  /*a590*/  @!P1 IMAD.IADD R12, R12, 0x1, -R29 ;  /* 0x000000010c0c9824 */ /* 0x000fc600078e0a1d */
[----:B-1----:R-:W4:Y:S04]  /*a5a0*/  LDL.LU R14, [R1+0x2c4] ;  /* 0x0002c400010e7983 */ /* 0x002f280000300800 */
[----:B------:R0:W-:Y:S04]  /*a5b0*/  STL [R1+0x80], R12 ;  /* 0x0000800c01007387 */ /* 0x0001e80000100800 */
[----:B------:R-:W4:Y:S01]  /*a5c0*/  LDL.LU R13, [R1+0x2b8] ;  /* 0x0002b800010d7983 */ /* 0x000f220000300800 */
[----:B------:R-:W-:-:S03]  /*a5d0*/  @!P0 IMAD.IADD R0, R0, 0x1, -R29 ;  /* 0x0000000100008824 */ /* 0x000fc600078e0a1d */
[----:B0-----:R-:W4:Y:S04]  /*a5e0*/  LDL.LU R12, [R1+0x28c] ;  /* 0x00028c00010c7983 */ /* 0x001f280000300800 */
[----:B------:R0:W-:Y:S04]  /*a5f0*/  STL [R1+0x7c], R0 ;  /* 0x00007c0001007387 */ /* 0x0001e80000100800 */
[----:B0-----:R-:W4:Y:S01]  /*a600*/  LDL.LU R0, [R1+0x290] ;  /* 0x0002900001007983 */ /* 0x001f220000300800 */
[C---:B------:R-:W-:Y:S02]  /*a610*/  ISETP.GT.U32.AND P4, PT, R29.reuse, R17, PT ;  /* 0x000000111d00720c */ /* 0x040fe40003f84070 */
[----:B------:R-:W-:-:S02]  /*a620*/  ISETP.GT.U32.AND P2, PT, R29, R11, PT ;  /* 0x0000000b1d00720c */ /* 0x000fc40003f44070 */
[C---:B------:R-:W-:Y:S02]  /*a630*/  ISETP.GT.U32.AND P1, PT, R29.reuse, R9, PT ;  /* 0x000000091d00720c */ /* 0x040fe40003f24070 */
[----:B------:R-:W-:-:S07]  /*a640*/  ISETP.GT.U32.AND P3, PT, R29, R10, PT ;  /* 0x0000000a1d00720c */ /* 0x000fce0003f64070 */
[--C-:B------:R-:W-:Y:S02]  /*a650*/  @!P4 IMAD.IADD R17, R17, 0x1, -R29.reuse ;  /* 0x000000011111c824 */ /* 0x100fe400078e0a1d */
[--C-:B------:R-:W-:Y:S01]  /*a660*/  @!P2 IMAD.IADD R11, R11, 0x1, -R29.reuse ;  /* 0x000000010b0ba824 */ /* 0x100fe200078e0a1d */
[----:B------:R-:W-:Y:S01]  /*a670*/  ISETP.GT.U32.AND P0, PT, R29, R5, PT ;  /* 0x000000051d00720c */ /* 0x000fe20003f04070 */
[--C-:B------:R-:W-:Y:S02]  /*a680*/  @!P1 IMAD.IADD R9, R9, 0x1, -R29.reuse ;  /* 0x0000000109099824 */ /* 0x100fe400078e0a1d */
[----:B------:R-:W-:-:S10]  /*a690*/  @!P3 IMAD.IADD R10, R10, 0x1, -R29 ;  /* 0x000000010a0ab824 */ /* 0x000fd400078e0a1d */
[----:B------:R-:W-:Y:S01]  /*a6a0*/  @!P0 IMAD.IADD R5, R5, 0x1, -R29 ;  /* 0x0000000105058824 */ /* 0x000fe200078e0a1d */
[----:B--2---:R-:W-:-:S13]  /*a6b0*/  ISETP.GT.U32.AND P5, PT, R29, R61, PT ;  /* 0x0000003d1d00720c */ /* 0x004fda0003fa4070 */
[----:B------:R-:W-:Y:S01]  /*a6c0*/  @!P5 IMAD.IADD R61, R61, 0x1, -R29 ;  /* 0x000000013d3dd824 */ /* 0x000fe200078e0a1d */
[----:B------:R-:W-:-:S04]  /*a6d0*/  ISETP.GT.U32.AND P5, PT, R29, R32, PT ;  /* 0x000000201d00720c */ /* 0x000fc80003fa4070 */
[----:B------:R-:W-:-:S09]  /*a6e0*/  ISETP.GT.U32.AND P6, PT, R29, R61, PT ;  /* 0x0000003d1d00720c */ /* 0x000fd20003fc4070 */
[----:B------:R-:W-:-:S04]  /*a6f0*/  @!P5 IMAD.IADD R32, R32, 0x1, -R29 ;  /* 0x000000012020d824 */ /* 0x000fc800078e0a1d */
[----:B------:R-:W-:Y:S01]  /*a700*/  @!P6 IMAD.IADD R61, R61, 0x1, -R29 ;  /* 0x000000013d3de824 */ /* 0x000fe200078e0a1d */
[----:B------:R-:W-:Y:S04]  /*a710*/  STL [R1+0x78], R32 ;  /* 0x0000782001007387 */ /* 0x000fe80000100800 */
[----:B------:R-:W-:Y:S04]  /*a720*/  STL [R1+0x74], R17 ;  /* 0x0000741101007387 */ /* 0x000fe80000100800 */
[----:B------:R-:W-:Y:S04]  /*a730*/  STL [R1+0x70], R11 ;  /* 0x0000700b01007387 */ /* 0x000fe80000100800 */
[----:B------:R-:W-:Y:S04]  /*a740*/  STL [R1+0x6c], R10 ;  /* 0x00006c0a01007387 */ /* 0x000fe80000100800 */
[----:B------:R-:W-:Y:S04]  /*a750*/  STL [R1+0x68], R9 ;  /* 0x0000680901007387 */ /* 0x000fe80000100800 */
[----:B------:R0:W-:Y:S01]  /*a760*/  STL [R1+0x60], R61 ;  /* 0x0000603d01007387 */ /* 0x0001e20000100800 */
[----:B---3--:R-:W-:-:S02]  /*a770*/  ISETP.GT.U32.AND P5, PT, R29, R4, PT ;  /* 0x000000041d00720c */ /* 0x008fc40003fa4070 */
[C---:B----4-:R-:W-:Y:S02]  /*a780*/  ISETP.GT.U32.AND P4, PT, R29.reuse, R8, PT ;  /* 0x000000081d00720c */ /* 0x050fe40003f84070 */
[----:B------:R-:W-:-:S09]  /*a790*/  ISETP.GT.U32.AND P2, PT, R29, R7, PT ;  /* 0x000000071d00720c */ /* 0x000fd20003f44070 */
[--C-:B------:R-:W-:Y:S01]  /*a7a0*/  @!P5 IMAD.IADD R4, R4, 0x1, -R29.reuse ;  /* 0x000000010404d824 */ /* 0x100fe200078e0a1d */
[C---:B------:R-:W-:Y:S01]  /*a7b0*/  ISETP.GT.U32.AND P3, PT, R29.reuse, R6, PT ;  /* 0x000000061d00720c */ /* 0x040fe20003f64070 */
[--C-:B------:R-:W-:Y:S01]  /*a7c0*/  @!P4 IMAD.IADD R8, R8, 0x1, -R29.reuse ;  /* 0x000000010808c824 */ /* 0x100fe200078e0a1d */
[----:B------:R-:W-:Y:S01]  /*a7d0*/  ISETP.GT.U32.AND P1, PT, R29, R3, PT ;  /* 0x000000031d00720c */ /* 0x000fe20003f24070 */
[----:B------:R-:W-:Y:S01]  /*a7e0*/  @!P2 IMAD.IADD R7, R7, 0x1, -R29 ;  /* 0x000000010707a824 */ /* 0x000fe200078e0a1d */
[C---:B------:R-:W-:Y:S02]  /*a7f0*/  ISETP.GT.U32.AND P6, PT, R29.reuse, R31, PT ;  /* 0x0000001f1d00720c */ /* 0x040fe40003fc4070 */
[C---:B------:R-:W-:Y:S02]  /*a800*/  ISETP.GT.U32.AND P5, PT, R29.reuse, R16, PT ;  /* 0x000000101d00720c */ /* 0x040fe40003fa4070 */
[C---:B------:R-:W-:Y:S02]  /*a810*/  ISETP.GT.U32.AND P4, PT, R29.reuse, R15, PT ;  /* 0x0000000f1d00720c */ /* 0x040fe40003f84070 */
[----:B------:R-:W-:-:S07]  /*a820*/  ISETP.GT.U32.AND P2, PT, R29, R14, PT ;  /* 0x0000000e1d00720c */ /* 0x000fce0003f44070 */
[--C-:B------:R-:W-:Y:S01]  /*a830*/  @!P6 IMAD.IADD R31, R31, 0x1, -R29.reuse ;  /* 0x000000011f1fe824 */ /* 0x100fe200078e0a1d */
[----:B------:R-:W-:Y:S01]  /*a840*/  ISETP.GT.U32.AND P0, PT, R29, R2, PT ;  /* 0x000000021d00720c */ /* 0x000fe20003f04070 */
[--C-:B------:R-:W-:Y:S01]  /*a850*/  @!P1 IMAD.IADD R3, R3, 0x1, -R29.reuse ;  /* 0x0000000103039824 */ /* 0x100fe200078e0a1d */
[C---:B------:R-:W-:Y:S01]  /*a860*/  ISETP.GT.U32.AND P6, PT, R29.reuse, R4, PT ;  /* 0x000000041d00720c */ /* 0x040fe20003fc4070 */
[--C-:B------:R-:W-:Y:S02]  /*a870*/  @!P3 IMAD.IADD R6, R6, 0x1, -R29.reuse ;  /* 0x000000010606b824 */ /* 0x100fe400078e0a1d */
[--C-:B------:R-:W-:Y:S01]  /*a880*/  @!P5 IMAD.IADD R16, R16, 0x1, -R29.reuse ;  /* 0x000000011010d824 */ /* 0x100fe200078e0a1d */
[----:B------:R-:W-:Y:S01]  /*a890*/  ISETP.GT.U32.AND P3, PT, R29, R13, PT ;  /* 0x0000000d1d00720c */ /* 0x000fe20003f64070 */
[----:B------:R-:W-:Y:S01]  /*a8a0*/  @!P4 IMAD.IADD R15, R15, 0x1, -R29 ;  /* 0x000000010f0fc824 */ /* 0x000fe200078e0a1d */
[C---:B------:R-:W-:Y:S02]  /*a8b0*/  ISETP.GT.U32.AND P5, PT, R29.reuse, R8, PT ;  /* 0x000000081d00720c */ /* 0x040fe40003fa4070 */
[----:B------:R-:W-:-:S02]  /*a8c0*/  ISETP.GT.U32.AND P4, PT, R29, R7, PT ;  /* 0x000000071d00720c */ /* 0x000fc40003f84070 */
[C---:B------:R-:W-:Y:S01]  /*a8d0*/  ISETP.GT.U32.AND P1, PT, R29.reuse, R12, PT ;  /* 0x0000000c1d00720c */ /* 0x040fe20003f24070 */
[----:B------:R1:W-:Y:S01]  /*a8e0*/  STL [R1+0x64], R5 ;  /* 0x0000640501007387 */ /* 0x0003e20000100800 */
[--C-:B------:R-:W-:Y:S01]  /*a8f0*/  @!P2 IMAD.IADD R14, R14, 0x1, -R29.reuse ;  /* 0x000000010e0ea824 */ /* 0x100fe200078e0a1d */
[----:B------:R-:W-:Y:S02]  /*a900*/  ISETP.GT.U32.AND P2, PT, R29, R6, PT ;  /* 0x000000061d00720c */ /* 0x000fe40003f44070 */
[----:B0-----:R-:W2:Y:S01]  /*a910*/  LDL.LU R61, [R1+0x298] ;  /* 0x00029800013d7983 */ /* 0x001ea20000300800 */
[----:B------:R-:W-:-:S03]  /*a920*/  @!P0 IMAD.IADD R2, R2, 0x1, -R29 ;  /* 0x0000000102028824 */ /* 0x000fc600078e0a1d */
[----:B------:R-:W3:Y:S01]  /*a930*/  LDL.LU R11, [R1+0x2ac] ;  /* 0x0002ac00010b7983 */ /* 0x000ee20000300800 */
[----:B------:R-:W-:-:S03]  /*a940*/  @!P6 IMAD.IADD R4, R4, 0x1, -R29 ;  /* 0x000000010404e824 */ /* 0x000fc600078e0a1d */
[----:B------:R-:W4:Y:S01]  /*a950*/  LDL.LU R10, [R1+0x294] ;  /* 0x00029400010a7983 */ /* 0x000f220000300800 */
[C---:B------:R-:W-:Y:S01]  /*a960*/  ISETP.GT.U32.AND P0, PT, R29.reuse, R0, PT ;  /* 0x000000001d00720c */ /* 0x040fe20003f04070 */
[--C-:B------:R-:W-:Y:S01]  /*a970*/  @!P1 IMAD.IADD R12, R12, 0x1, -R29.reuse ;  /* 0x000000010c0c9824 */ /* 0x100fe200078e0a1d */
[----:B------:R-:W-:Y:S01]  /*a980*/  ISETP.GT.U32.AND P1, PT, R29, R2, PT ;  /* 0x000000021d00720c */ /* 0x000fe20003f24070 */
[----:B------:R-:W4:Y:S01]  /*a990*/  LDL.LU R9, [R1+0x274] ;  /* 0x0002740001097983 */ /* 0x000f220000300800 */
[--C-:B------:R-:W-:Y:S01]  /*a9a0*/  @!P3 IMAD.IADD R13, R13, 0x1, -R29.reuse ;  /* 0x000000010d0db824 */ /* 0x100fe200078e0a1d */
[----:B------:R-:W-:Y:S01]  /*a9b0*/  ISETP.GT.U32.AND P3, PT, R29, R3, PT ;  /* 0x000000031d00720c */ /* 0x000fe20003f64070 */
[--C-:B------:R-:W-:Y:S01]  /*a9c0*/  @!P5 IMAD.IADD R8, R8, 0x1, -R29.reuse ;  /* 0x000000010808d824 */ /* 0x100fe200078e0a1d */
[----:B-1----:R-:W4:Y:S01]  /*a9d0*/  LDL.LU R5, [R1+0x278] ;  /* 0x0002780001057983 */ /* 0x002f220000300800 */
[----:B------:R-:W-:-:S03]  /*a9e0*/  @!P4 IMAD.IADD R7, R7, 0x1, -R29 ;  /* 0x000000010707c824 */ /* 0x000fc600078e0a1d */
[----:B------:R0:W-:Y:S01]  /*a9f0*/  STL [R1+0x5c], R4 ;  /* 0x00005c0401007387 */ /* 0x0001e20000100800 */
[--C-:B------:R-:W-:Y:S02]  /*aa00*/  @!P2 IMAD.IADD R6, R6, 0x1, -R29.reuse ;  /* 0x000000010606a824 */ /* 0x100fe400078e0a1d */
[----:B------:R-:W-:Y:S01]  /*aa10*/  @!P0 IMAD.IADD R0, R0, 0x1, -R29 ;  /* 0x0000000100008824 */ /* 0x000fe200078e0a1d */
[----:B0-----:R-:W4:Y:S04]  /*aa20*/  LDL.LU R4, [R1+0x280] ;  /* 0x0002800001047983 */ /* 0x001f280000300800 */
[----:B------:R-:W4:Y:S04]  /*aa30*/  LDL.LU R32, [R1+0x284] ;  /* 0x0002840001207983 */ /* 0x000f280000300800 */
[----:B------:R0:W-:Y:S04]  /*aa40*/  STL [R1+0x58], R8 ;  /* 0x0000580801007387 */ /* 0x0001e80000100800 */
[----:B------:R1:W-:Y:S01]  /*aa50*/  STL [R1+0x54], R7 ;  /* 0x0000540701007387 */ /* 0x0003e20000100800 */
[----:B------:R-:W-:-:S03]  /*aa60*/  ISETP.GT.U32.AND P0, PT, R29, R31, PT ;  /* 0x0000001f1d00720c */ /* 0x000fc60003f04070 */
[----:B------:R-:W4:Y:S01]  /*aa70*/  LDL.LU R17, [R1+0x27c] ;  /* 0x00027c0001117983 */ /* 0x000f220000300800 */
[----:B------:R-:W-:-:S03]  /*aa80*/  ISETP.GT.U32.AND P5, PT, R29, R16, PT ;  /* 0x000000101d00720c */ /* 0x000fc60003fa4070 */
[----:B0-----:R-:W4:Y:S01]  /*aa90*/  LDL.LU R8, [R1+0x250] ;  /* 0x0002500001087983 */ /* 0x001f220000300800 */
[C---:B------:R-:W-:Y:S01]  /*aaa0*/  ISETP.GT.U32.AND P4, PT, R29.reuse, R15, PT ;  /* 0x0000000f1d00720c */ /* 0x040fe20003f84070 */
[--C-:B------:R-:W-:Y:S02]  /*aab0*/  @!P1 IMAD.IADD R2, R2, 0x1, -R29.reuse ;  /* 0x0000000102029824 */ /* 0x100fe400078e0a1d */
[----:B------:R0:W-:Y:S01]  /*aac0*/  STL [R1+0x50], R6 ;  /* 0x0000500601007387 */ /* 0x0001e20000100800 */
[----:B------:R-:W-:Y:S01]  /*aad0*/  ISETP.GT.U32.AND P2, PT, R29, R14, PT ;  /* 0x0000000e1d00720c */ /* 0x000fe20003f44070 */
[--C-:B------:R-:W-:Y:S02]  /*aae0*/  @!P3 IMAD.IADD R3, R3, 0x1, -R29.reuse ;  /* 0x000000010303b824 */ /* 0x100fe400078e0a1d */
[----:B-1----:R-:W4:Y:S01]  /*aaf0*/  LDL.LU R7, [R1+0x254] ;  /* 0x0002540001077983 */ /* 0x002f220000300800 */
[C---:B------:R-:W-:Y:S02]  /*ab00*/  ISETP.GT.U32.AND P1, PT, R29.reuse, R12, PT ;  /* 0x0000000c1d00720c */ /* 0x040fe40003f24070 */
[----:B------:R-:W-:Y:S01]  /*ab10*/  ISETP.GT.U32.AND P3, PT, R29, R13, PT ;  /* 0x0000000d1d00720c */ /* 0x000fe20003f64070 */
[----:B0-----:R-:W4:Y:S01]  /*ab20*/  LDL.LU R6, [R1+0x25c] ;  /* 0x00025c0001067983 */ /* 0x001f220000300800 */
[----:B------:R-:W-:-:S02]  /*ab30*/  @!P0 IMAD.IADD R31, R31, 0x1, -R29 ;  /* 0x000000011f1f8824 */ /* 0x000fc400078e0a1d */
[--C-:B------:R-:W-:Y:S01]  /*ab40*/  @!P5 IMAD.IADD R16, R16, 0x1, -R29.reuse ;  /* 0x000000011010d824 */ /* 0x100fe200078e0a1d */
[----:B------:R0:W-:Y:S01]  /*ab50*/  STL [R1+0x4c], R3 ;  /* 0x00004c0301007387 */ /* 0x0001e20000100800 */
[--C-:B------:R-:W-:Y:S02]  /*ab60*/  @!P4 IMAD.IADD R15, R15, 0x1, -R29.reuse ;  /* 0x000000010f0fc824 */ /* 0x100fe400078e0a1d */
[----:B------:R-:W-:-:S03]  /*ab70*/  @!P2 IMAD.IADD R14, R14, 0x1, -R29 ;  /* 0x000000010e0ea824 */ /* 0x000fc600078e0a1d */
[--C-:B------:R-:W-:Y:S02]  /*ab80*/  @!P1 IMAD.IADD R12, R12, 0x1, -R29.reuse ;  /* 0x000000010c0c9824 */ /* 0x100fe400078e0a1d */
[----:B------:R-:W-:Y:S01]  /*ab90*/  @!P3 IMAD.IADD R13, R13, 0x1, -R29 ;  /* 0x000000010d0db824 */ /* 0x000fe200078e0a1d */
[----:B0-----:R-:W4:Y:S04]  /*aba0*/  LDL.LU R3, [R1+0x260] ;  /* 0x0002600001037983 */ /* 0x001f280000300800 */
[----:B------:R0:W-:Y:S04]  /*abb0*/  STL [R1+0x48], R2 ;  /* 0x0000480201007387 */ /* 0x0001e80000100800 */
[----:B0-----:R-:W4:Y:S04]  /*abc0*/  LDL.LU R2, [R1+0x258] ;  /* 0x0002580001027983 */ /* 0x001f280000300800 */
[----:B------:R-:W-:Y:S04]  /*abd0*/  STL [R1+0x2b0], R31 ;  /* 0x0002b01f01007387 */ /* 0x000fe80000100800 */
[----:B------:R-:W-:Y:S04]  /*abe0*/  STL [R1+0x2b4], R16 ;  /* 0x0002b41001007387 */ /* 0x000fe80000100800 */
[----:B------:R-:W-:Y:S04]  /*abf0*/  STL [R1+0x2bc], R15 ;  /* 0x0002bc0f01007387 */ /* 0x000fe80000100800 */
[----:B------:R-:W-:Y:S04]  /*ac00*/  STL [R1+0x2c4], R14 ;  /* 0x0002c40e01007387 */ /* 0x000fe80000100800 */
[----:B------:R0:W-:Y:S04]  /*ac10*/  STL [R1+0x28c], R12 ;  /* 0x00028c0c01007387 */ /* 0x0001e80000100800 */
[----:B------:R-:W-:Y:S04]  /*ac20*/  STL [R1+0x2b8], R13 ;  /* 0x0002b80d01007387 */ /* 0x000fe80000100800 */
[----:B0-----:R-:W4:Y:S01]  /*ac30*/  LDL R12, [R1+0x3fac] ;  /* 0x003fac00010c7983 */ /* 0x001f220000100800 */
[----:B------:R-:W-:-:S13]  /*ac40*/  ISETP.GT.U32.AND P6, PT, R29, R0, PT ;  /* 0x000000001d00720c */ /* 0x000fda0003fc4070 */
[----:B------:R-:W-:-:S05]  /*ac50*/  @!P6 IMAD.IADD R0, R0, 0x1, -R29 ;  /* 0x000000010000e824 */ /* 0x000fca00078e0a1d */
[----:B------:R0:W-:Y:S04]  /*ac60*/  STL [R1+0x290], R0 ;  /* 0x0002900001007387 */ /* 0x0001e80000100800 */
[----:B0-----:R-:W4:Y:S04]  /*ac70*/  LDL.LU R0, [R1+0x238] ;  /* 0x0002380001007983 */ /* 0x001f280000300800 */
[----:B------:R-:W4:Y:S04]  /*ac80*/  LDL.LU R15, [R1+0x23c] ;  /* 0x00023c00010f7983 */ /* 0x000f280000300800 */
[----:B------:R-:W4:Y:S04]  /*ac90*/  LDL.LU R14, [R1+0x244] ;  /* 0x00024400010e7983 */ /* 0x000f280000300800 */
[----:B------:R-:W4:Y:S01]  /*aca0*/  LDL.LU R13, [R1+0x24c] ;  /* 0x00024c00010d7983 */ /* 0x000f220000300800 */
[----:B--2---:R-:W-:-:S02]  /*acb0*/  ISETP.GT.U32.AND P0, PT, R29, R61, PT ;  /* 0x0000003d1d00720c */ /* 0x004fc40003f04070 */
[C---:B---3--:R-:W-:Y:S02]  /*acc0*/  ISETP.GT.U32.AND P5, PT, R29.reuse, R11, PT ;  /* 0x0000000b1d00720c */ /* 0x048fe40003fa4070 */
[C---:B----4-:R-:W-:Y:S02]  /*acd0*/  ISETP.GT.U32.AND P4, PT, R29.reuse, R10, PT ;  /* 0x0000000a1d00720c */ /* 0x050fe40003f84070 */
[----:B------:R-:W-:-:S07]  /*ace0*/  ISETP.GT.U32.AND P2, PT, R29, R9, PT ;  /* 0x000000091d00720c */ /* 0x000fce0003f44070 */
[--C-:B------:R-:W-:Y:S02]  /*acf0*/  @!P0 IMAD.IADD R61, R61, 0x1, -R29.reuse ;  /* 0x000000013d3d8824 */ /* 0x100fe400078e0a1d */
[--C-:B------:R-:W-:Y:S02]  /*ad00*/  @!P5 IMAD.IADD R11, R11, 0x1, -R29.reuse ;  /* 0x000000010b0bd824 */ /* 0x100fe400078e0a1d */
[----:B------:R-:W-:Y:S01]  /*ad10*/  @!P4 IMAD.IADD R10, R10, 0x1, -R29 ;  /* 0x000000010a0ac824 */ /* 0x000fe200078e0a1d */
[C---:B------:R-:W-:Y:S02]  /*ad20*/  ISETP.GT.U32.AND P3, PT, R29.reuse, R5, PT ;  /* 0x000000051d00720c */ /* 0x040fe40003f64070 */
[C---:B------:R-:W-:Y:S02]  /*ad30*/  ISETP.GT.U32.AND P6, PT, R29.reuse, R32, PT ;  /* 0x000000201d00720c */ /* 0x040fe40003fc4070 */
[C---:B------:R-:W-:Y:S02]  /*ad40*/  ISETP.GT.U32.AND P0, PT, R29.reuse, R17, PT ;  /* 0x000000111d00720c */ /* 0x040fe40003f04070 */
[----:B------:R-:W-:-:S09]  /*ad50*/  ISETP.GT.U32.AND P5, PT, R29, R8, PT ;  /* 0x000000081d00720c */ /* 0x000fd20003fa4070 */
[--C-:B------:R-:W-:Y:S01]  /*ad60*/  @!P6 IMAD.IADD R32, R32, 0x1, -R29.reuse ;  /* 0x000000012020e824 */ /* 0x100fe200078e0a1d */
[C---:B------:R-:W-:Y:S02]  /*ad70*/  ISETP.GT.U32.AND P6, PT, R29.reuse, R61, PT ;  /* 0x0000003d1d00720c */ /* 0x040fe40003fc4070 */
[----:B------:R-:W-:Y:S01]  /*ad80*/  ISETP.GT.U32.AND P4, PT, R29, R7, PT ;  /* 0x000000071d00720c */ /* 0x000fe20003f84070 */
[--C-:B------:R-:W-:Y:S02]  /*ad90*/  @!P2 IMAD.IADD R9, R9, 0x1, -R29.reuse ;  /* 0x000000010909a824 */ /* 0x100fe400078e0a1d */
[--C-:B------:R-:W-:Y:S01]  /*ada0*/  @!P0 IMAD.IADD R17, R17, 0x1, -R29.reuse ;  /* 0x0000000111118824 */ /* 0x100fe200078e0a1d */
[C---:B------:R-:W-:Y:S01]  /*adb0*/  ISETP.GT.U32.AND P0, PT, R29.reuse, R11, PT ;  /* 0x0000000b1d00720c */ /* 0x040fe20003f04070 */
[--C-:B------:R-:W-:Y:S01]  /*adc0*/  @!P5 IMAD.IADD R8, R8, 0x1, -R29.reuse ;  /* 0x000000010808d824 */ /* 0x100fe200078e0a1d */
[C---:B------:R-:W-:Y:S02]  /*add0*/  ISETP.GT.U32.AND P2, PT, R29.reuse, R6, PT ;  /* 0x000000061d00720c */ /* 0x040fe40003f44070 */
[----:B------:R-:W-:Y:S01]  /*ade0*/  ISETP.GT.U32.AND P5, PT, R29, R10, PT ;  /* 0x0000000a1d00720c */ /* 0x000fe20003fa4070 */
[----:B------:R-:W-:-:S04]  /*adf0*/  @!P3 IMAD.IADD R5, R5, 0x1, -R29 ;  /* 0x000000010505b824 */ /* 0x000fc800078e0a1d */
[--C-:B------:R-:W-:Y:S01]  /*ae00*/  @!P4 IMAD.IADD R7, R7, 0x1, -R29.reuse ;  /* 0x000000010707c824 */ /* 0x100fe200078e0a1d */
[----:B------:R-:W-:Y:S01]  /*ae10*/  ISETP.GT.U32.AND P4, PT, R29, R9, PT ;  /* 0x000000091d00720c */ /* 0x000fe20003f84070 */
[--C-:B------:R-:W-:Y:S02]  /*ae20*/  @!P6 IMAD.IADD R61, R61, 0x1, -R29.reuse ;  /* 0x000000013d3de824 */ /* 0x100fe400078e0a1d */
[--C-:B------:R-:W-:Y:S02]  /*ae30*/  @!P0 IMAD.IADD R11, R11, 0x1, -R29.reuse ;  /* 0x000000010b0b8824 */ /* 0x100fe400078e0a1d */
[--C-:B------:R-:W-:Y:S01]  /*ae40*/  @!P2 IMAD.IADD R6, R6, 0x1, -R29.reuse ;  /* 0x000000010606a824 */ /* 0x100fe200078e0a1d */
[----:B------:R-:W-:Y:S01]  /*ae50*/  ISETP.GT.U32.AND P2, PT, R29, R5, PT ;  /* 0x000000051d00720c */ /* 0x000fe20003f44070 */
[----:B------:R-:W-:-:S06]  /*ae60*/  @!P5 IMAD.IADD R10, R10, 0x1, -R29 ;  /* 0x000000010a0ad824 */ /* 0x000fcc00078e0a1d */
[----:B------:R-:W-:-:S06]  /*ae70*/  @!P4 IMAD.IADD R9, R9, 0x1, -R29 ;  /* 0x000000010909c824 */ /* 0x000fcc00078e0a1d */
[----:B------:R-:W-:Y:S01]  /*ae80*/  @!P2 IMAD.IADD R5, R5, 0x1, -R29 ;  /* 0x000000010505a824 */ /* 0x000fe200078e0a1d */
[----:B------:R-:W-:Y:S02]  /*ae90*/  IABS R56, R12 ;  /* 0x0000000c00387213 */ /* 0x000fe40000000000 */
[----:B------:R-:W2:Y:S04]  /*aea0*/  LDL.LU R12, [R1+0x240] ;  /* 0x00024000010c7983 */ /* 0x000ea80000300800 */
[----:B------:R0:W-:Y:S04]  /*aeb0*/  STL [R1+0x298], R61 ;  /* 0x0002983d01007387 */ /* 0x0001e80000100800 */
[----:B0-----:R-:W3:Y:S04]  /*aec0*/  LDL.LU R61, [R1+0x214] ;  /* 0x00021400013d7983 */ /* 0x001ee80000300800 */
[----:B------:R-:W4:Y:S04]  /*aed0*/  LDL.LU R16, [R1+0x218] ;  /* 0x0002180001107983 */ /* 0x000f280000300800 */
[----:B------:R0:W-:Y:S04]  /*aee0*/  STL [R1+0x2ac], R11 ;  /* 0x0002ac0b01007387 */ /* 0x0001e80000100800 */
[----:B------:R1:W-:Y:S04]  /*aef0*/  STL [R1+0x294], R10 ;  /* 0x0002940a01007387 */ /* 0x0003e80000100800 */
[----:B0-----:R-:W3:Y:S04]  /*af00*/  LDL.LU R11, [R1+0x220] ;  /* 0x00022000010b7983 */ /* 0x001ee80000300800 */
[----:B-1----:R-:W3:Y:S04]  /*af10*/  LDL.LU R10, [R1+0x234] ;  /* 0x00023400010a7983 */ /* 0x002ee80000300800 */
[----:B------:R0:W-:Y:S04]  /*af20*/  STL [R1+0x274], R9 ;  /* 0x0002740901007387 */ /* 0x0001e80000100800 */
[----:B0-----:R-:W3:Y:S04]  /*af30*/  LDL.LU R9, [R1+0x21c] ;  /* 0x00021c0001097983 */ /* 0x001ee80000300800 */
[----:B------:R0:W-:Y:S04]  /*af40*/  STL [R1+0x278], R5 ;  /* 0x0002780501007387 */ /* 0x0001e80000100800 */
[----:B0-----:R-:W3:Y:S01]  /*af50*/  LDL.LU R5, [R1+0x1fc] ;  /* 0x0001fc0001057983 */ /* 0x001ee20000300800 */
[----:B------:R-:W-:-:S02]  /*af60*/  ISETP.GT.U32.AND P1, PT, R29, R4, PT ;  /* 0x000000041d00720c */ /* 0x000fc40003f24070 */
[----:B------:R-:W-:-:S11]  /*af70*/  ISETP.GT.U32.AND P3, PT, R29, R3, PT ;  /* 0x000000031d00720c */ /* 0x000fd60003f64070 */
[--C-:B------:R-:W-:Y:S01]  /*af80*/  @!P1 IMAD.IADD R4, R4, 0x1, -R29.reuse ;  /* 0x0000000104049824 */ /* 0x100fe200078e0a1d */
[C---:B------:R-:W-:Y:S02]  /*af90*/  ISETP.GT.U32.AND P1, PT, R29.reuse, R2, PT ;  /* 0x000000021d00720c */ /* 0x040fe40003f24070 */
[----:B------:R-:W-:Y:S01]  /*afa0*/  ISETP.GT.U32.AND P0, PT, R29, R17, PT ;  /* 0x000000111d00720c */ /* 0x000fe20003f04070 */
[----:B------:R-:W-:Y:S01]  /*afb0*/  @!P3 IMAD.IADD R3, R3, 0x1, -R29 ;  /* 0x000000010303b824 */ /* 0x000fe200078e0a1d */
[C---:B------:R-:W-:Y:S02]  /*afc0*/  ISETP.GT.U32.AND P5, PT, R29.reuse, R8, PT ;  /* 0x000000081d00720c */ /* 0x040fe40003fa4070 */
[----:B------:R-:W-:-:S07]  /*afd0*/  ISETP.GT.U32.AND P3, PT, R29, R4, PT ;  /* 0x000000041d00720c */ /* 0x000fce0003f64070 */
[--C-:B------:R-:W-:Y:S01]  /*afe0*/  @!P1 IMAD.IADD R2, R2, 0x1, -R29.reuse ;  /* 0x0000000102029824 */ /* 0x100fe200078e0a1d */
[C---:B------:R-:W-:Y:S02]  /*aff0*/  ISETP.GT.U32.AND P1, PT, R29.reuse, R32, PT ;  /* 0x000000201d00720c */ /* 0x040fe40003f24070 */
[C---:B------:R-:W-:Y:S02]  /*b000*/  ISETP.GT.U32.AND P4, PT, R29.reuse, R7, PT ;  /* 0x000000071d00720c */ /* 0x040fe40003f84070 */
[----:B------:R-:W-:Y:S01]  /*b010*/  ISETP.GT.U32.AND P6, PT, R29, R2, PT ;  /* 0x000000021d00720c */ /* 0x000fe20003fc4070 */
[--C-:B------:R-:W-:Y:S01]  /*b020*/  @!P0 IMAD.IADD R17, R17, 0x1, -R29.reuse ;  /* 0x0000000111118824 */ /* 0x100fe200078e0a1d */
[C---:B------:R-:W-:Y:S01]  /*b030*/  ISETP.GT.U32.AND P0, PT, R29.reuse, R15, PT ;  /* 0x0000000f1d00720c */ /* 0x040fe20003f04070 */
[----:B------:R-:W-:Y:S01]  /*b040*/  @!P5 IMAD.IADD R8, R8, 0x1, -R29 ;  /* 0x000000010808d824 */ /* 0x000fe200078e0a1d */
[----:B------:R-:W-:-:S05]  /*b050*/  ISETP.GT.U32.AND P5, PT, R29, R14, PT ;  /* 0x0000000e1d00720c */ /* 0x000fca0003fa4070 */
[--C-:B------:R-:W-:Y:S01]  /*b060*/  @!P1 IMAD.IADD R32, R32, 0x1, -R29.reuse ;  /* 0x0000000120209824 */ /* 0x100fe200078e0a1d */
[C---:B------:R-:W-:Y:S01]  /*b070*/  ISETP.GT.U32.AND P1, PT, R29.reuse, R0, PT ;  /* 0x000000001d00720c */ /* 0x040fe20003f24070 */
[--C-:B------:R-:W-:Y:S01]  /*b080*/  @!P3 IMAD.IADD R4, R4, 0x1, -R29.reuse ;  /* 0x000000010404b824 */ /* 0x100fe200078e0a1d */
[----:B------:R-:W-:Y:S01]  /*b090*/  ISETP.GT.U32.AND P2, PT, R29, R6, PT ;  /* 0x000000061d00720c */ /* 0x000fe20003f44070 */
[----:B------:R-:W-:-:S03]  /*b0a0*/  @!P4 IMAD.IADD R7, R7, 0x1, -R29 ;  /* 0x000000010707c824 */ /* 0x000fc600078e0a1d */
[----:B------:R0:W-:Y:S01]  /*b0b0*/  STL [R1+0x280], R4 ;  /* 0x0002800401007387 */ /* 0x0001e20000100800 */
[--C-:B------:R-:W-:Y:S01]  /*b0c0*/  @!P6 IMAD.IADD R2, R2, 0x1, -R29.reuse ;  /* 0x000000010202e824 */ /* 0x100fe200078e0a1d */
[----:B------:R-:W-:Y:S01]  /*b0d0*/  ISETP.GT.U32.AND P4, PT, R29, R13, PT ;  /* 0x0000000d1d00720c */ /* 0x000fe20003f84070 */
[----:B------:R-:W-:Y:S01]  /*b0e0*/  @!P0 IMAD.IADD R15, R15, 0x1, -R29 ;  /* 0x000000010f0f8824 */ /* 0x000fe200078e0a1d */
[----:B------:R-:W-:-:S03]  /*b0f0*/  ISETP.GT.U32.AND P3, PT, R29, R3, PT ;  /* 0x000000031d00720c */ /* 0x000fc60003f64070 */
[--C-:B------:R-:W-:Y:S01]  /*b100*/  @!P1 IMAD.IADD R0, R0, 0x1, -R29.reuse ;  /* 0x0000000100009824 */ /* 0x100fe200078e0a1d */
[----:B0-----:R-:W3:Y:S01]  /*b110*/  LDL.LU R4, [R1+0x200] ;  /* 0x0002000001047983 */ /* 0x001ee20000300800 */
[--C-:B------:R-:W-:Y:S02]  /*b120*/  @!P5 IMAD.IADD R14, R14, 0x1, -R29.reuse ;  /* 0x000000010e0ed824 */ /* 0x100fe400078e0a1d */
[----:B------:R-:W-:-:S04]  /*b130*/  @!P2 IMAD.IADD R6, R6, 0x1, -R29 ;  /* 0x000000010606a824 */ /* 0x000fc800078e0a1d */
[--C-:B------:R-:W-:Y:S01]  /*b140*/  @!P4 IMAD.IADD R13, R13, 0x1, -R29.reuse ;  /* 0x000000010d0dc824 */ /* 0x100fe200078e0a1d */
[----:B------:R-:W-:Y:S01]  /*b150*/  STL [R1+0x284], R32 ;  /* 0x0002842001007387 */ /* 0x000fe20000100800 */
[----:B------:R-:W-:-:S03]  /*b160*/  @!P3 IMAD.IADD R3, R3, 0x1, -R29 ;  /* 0x000000010303b824 */ /* 0x000fc600078e0a1d */
[----:B------:R-:W-:Y:S04]  /*b170*/  STL [R1+0x27c], R17 ;  /* 0x00027c1101007387 */ /* 0x000fe80000100800 */
[----:B------:R-:W-:Y:S04]  /*b180*/  STL [R1+0x250], R8 ;  /* 0x0002500801007387 */ /* 0x000fe80000100800 */
[----:B------:R-:W-:Y:S04]  /*b190*/  STL [R1+0x254], R7 ;  /* 0x0002540701007387 */ /* 0x000fe80000100800 */
[----:B------:R-:W-:Y:S04]  /*b1a0*/  STL [R1+0x25c], R6 ;  /* 0x00025c0601007387 */ /* 0x000fe80000100800 */
[----:B------:R0:W-:Y:S04]  /*b1b0*/  STL [R1+0x260], R3 ;  /* 0x0002600301007387 */ /* 0x0001e80000100800 */
[----:B0-----:R-:W3:Y:S04]  /*b1c0*/  LDL.LU R3, [R1+0x210] ;  /* 0x0002100001037983 */ /* 0x001ee80000300800 */
[----:B------:R-:W3:Y:S04]  /*b1d0*/  LDL.LU R8, [R1+0x204] ;  /* 0x0002040001087983 */ /* 0x000ee80000300800 */
[----:B------:R-:W3:Y:S04]  /*b1e0*/  LDL.LU R7, [R1+0x1d8] ;  /* 0x0001d80001077983 */ /* 0x000ee80000300800 */
[----:B------:R0:W-:Y:S04]  /*b1f0*/  STL [R1+0x258], R2 ;  /* 0x0002580201007387 */ /* 0x0001e80000100800 */
[----:B------:R-:W3:Y:S04]  /*b200*/  LDL.LU R6, [R1+0x1dc] ;  /* 0x0001dc0001067983 */ /* 0x000ee80000300800 */
[----:B0-----:R-:W3:Y:S01]  /*b210*/  LDL.LU R2, [R1+0x1f4] ;  /* 0x0001f40001027983 */ /* 0x001ee20000300800 */
[----:B--2---:R-:W-:-:S02]  /*b220*/  ISETP.GT.U32.AND P2, PT, R29, R12, PT ;  /* 0x0000000c1d00720c */ /* 0x004fc40003f44070 */
[C---:B----4-:R-:W-:Y:S02]  /*b230*/  ISETP.GT.U32.AND P6, PT, R29.reuse, R16, PT ;  /* 0x000000101d00720c */ /* 0x050fe40003fc4070 */
[C---:B---3--:R-:W-:Y:S02]  /*b240*/  ISETP.GT.U32.AND P1, PT, R29.reuse, R11, PT ;  /* 0x0000000b1d00720c */ /* 0x048fe40003f24070 */
[----:B------:R-:W-:-:S09]  /*b250*/  ISETP.GT.U32.AND P0, PT, R29, R10, PT ;  /* 0x0000000a1d00720c */ /* 0x000fd20003f04070 */
[--C-:B------:R-:W-:Y:S01]  /*b260*/  @!P6 IMAD.IADD R16, R16, 0x1, -R29.reuse ;  /* 0x000000011010e824 */ /* 0x100fe200078e0a1d */
[C---:B------:R-:W-:Y:S02]  /*b270*/  ISETP.GT.U32.AND P6, PT, R29.reuse, R0, PT ;  /* 0x000000001d00720c */ /* 0x040fe40003fc4070 */
[----:B------:R-:W-:Y:S01]  /*b280*/  ISETP.GT.U32.AND P5, PT, R29, R9, PT ;  /* 0x000000091d00720c */ /* 0x000fe20003fa4070 */
[--C-:B------:R-:W-:Y:S01]  /*b290*/  @!P1 IMAD.IADD R11, R11, 0x1, -R29.reuse ;  /* 0x000000010b0b9824 */ /* 0x100fe200078e0a1d */
[C---:B------:R-:W-:Y:S01]  /*b2a0*/  ISETP.GT.U32.AND P1, PT, R29.reuse, R15, PT ;  /* 0x0000000f1d00720c */ /* 0x040fe20003f24070 */
[--C-:B------:R-:W-:Y:S01]  /*b2b0*/  @!P0 IMAD.IADD R10, R10, 0x1, -R29.reuse ;  /* 0x000000010a0a8824 */ /* 0x100fe200078e0a1d */
[C---:B------:R-:W-:Y:S01]  /*b2c0*/  ISETP.GT.U32.AND P0, PT, R29.reuse, R14, PT ;  /* 0x0000000e1d00720c */ /* 0x040fe20003f04070 */
[----:B------:R-:W-:Y:S01]  /*b2d0*/  @!P2 IMAD.IADD R12, R12, 0x1, -R29 ;  /* 0x000000010c0ca824 */ /* 0x000fe200078e0a1d */
[----:B------:R-:W-:-:S07]  /*b2e0*/  ISETP.GT.U32.AND P4, PT, R29, R5, PT ;  /* 0x000000051d00720c */ /* 0x000fce0003f84070 */
[--C-:B------:R-:W-:Y:S01]  /*b2f0*/  @!P5 IMAD.IADD R9, R9, 0x1, -R29.reuse ;  /* 0x000000010909d824 */ /* 0x100fe200078e0a1d */
[----:B------:R-:W-:Y:S01]  /*b300*/  ISETP.GT.U32.AND P5, PT, R29, R13, PT ;  /* 0x0000000d1d00720c */ /* 0x000fe20003fa4070 */
[--C-:B------:R-:W-:Y:S02]  /*b310*/  @!P6 IMAD.IADD R0, R0, 0x1, -R29.reuse ;  /* 0x000000010000e824 */ /* 0x100fe400078e0a1d */
[--C-:B------:R-:W-:Y:S02]  /*b320*/  @!P1 IMAD.IADD R15, R15, 0x1, -R29.reuse ;  /* 0x000000010f0f9824 */ /* 0x100fe400078e0a1d */
[--C-:B------:R-:W-:Y:S01]  /*b330*/  @!P0 IMAD.IADD R14, R14, 0x1, -R29.reuse ;  /* 0x000000010e0e8824 */ /* 0x100fe200078e0a1d */
[----:B------:R0:W-:Y:S01]  /*b340*/  STL [R1+0x238], R0 ;  /* 0x0002380001007387 */ /* 0x0001e20000100800 */
[----:B------:R-:W-:Y:S01]  /*b350*/  @!P4 IMAD.IADD R5, R5, 0x1, -R29 ;  /* 0x000000010505c824 */ /* 0x000fe200078e0a1d */
[----:B------:R-:W-:-:S05]  /*b360*/  ISETP.GT.U32.AND P4, PT, R29, R12, PT ;  /* 0x0000000c1d00720c */ /* 0x000fca0003f84070 */
[--C-:B------:R-:W-:Y:S01]  /*b370*/  @!P5 IMAD.IADD R13, R13, 0x1, -R29.reuse ;  /* 0x000000010d0dd824 */ /* 0x100fe200078e0a1d */
[----:B0-----:R-:W2:Y:S04]  /*b380*/  LDL.LU R0, [R1+0x1f8] ;  /* 0x0001f80001007983 */ /* 0x001ea80000300800 */
[----:B------:R0:W-:Y:S04]  /*b390*/  STL [R1+0x23c], R15 ;  /* 0x00023c0f01007387 */ /* 0x0001e80000100800 */
[----:B------:R-:W3:Y:S04]  /*b3a0*/  LDL.LU R31, [R1+0x1e0] ;  /* 0x0001e000011f7983 */ /* 0x000ee80000300800 */
[----:B------:R1:W-:Y:S04]  /*b3b0*/  STL [R1+0x244], R14 ;  /* 0x0002440e01007387 */ /* 0x0003e80000100800 */
[----:B------:R-:W4:Y:S01]  /*b3c0*/  LDL.LU R17, [R1+0x1c0] ;  /* 0x0001c00001117983 */ /* 0x000f220000300800 */
[----:B------:R-:W-:-:S03]  /*b3d0*/  @!P4 IMAD.IADD R12, R12, 0x1, -R29 ;  /* 0x000000010c0cc824 */ /* 0x000fc600078e0a1d */
[----:B------:R1:W-:Y:S04]  /*b3e0*/  STL [R1+0x24c], R13 ;  /* 0x00024c0d01007387 */ /* 0x0003e80000100800 */
[----:B0-----:R-:W2:Y:S04]  /*b3f0*/  LDL.LU R15, [R1+0x1c4] ;  /* 0x0001c400010f7983 */ /* 0x001ea80000300800 */
[----:B-1----:R-:W2:Y:S04]  /*b400*/  LDL.LU R14, [R1+0x1cc] ;  /* 0x0001cc00010e7983 */ /* 0x002ea80000300800 */
[----:B------:R0:W-:Y:S04]  /*b410*/  STL [R1+0x240], R12 ;  /* 0x0002400c01007387 */ /* 0x0001e80000100800 */
[----:B------:R-:W2:Y:S01]  /*b420*/  LDL.LU R13, [R1+0x1d4] ;  /* 0x0001d400010d7983 */ /* 0x000ea20000300800 */
[----:B------:R-:W-:-:S02]  /*b430*/  ISETP.GT.U32.AND P3, PT, R29, R61, PT ;  /* 0x0000003d1d00720c */ /* 0x000fc40003f64070 */
[----:B------:R-:W-:Y:S01]  /*b440*/  ISETP.GT.U32.AND P2, PT, R29, R4, PT ;  /* 0x000000041d00720c */ /* 0x000fe20003f44070 */
[----:B0-----:R-:W2:Y:S10]  /*b450*/  LDL.LU R12, [R1+0x1c8] ;  /* 0x0001c800010c7983 */ /* 0x001eb40000300800 */
[----:B------:R-:W-:Y:S01]  /*b460*/  @!P3 IMAD.IADD R61, R61, 0x1, -R29 ;  /* 0x000000013d3db824 */ /* 0x000fe200078e0a1d */
[----:B------:R-:W-:-:S02]  /*b470*/  ISETP.GT.U32.AND P3, PT, R29, R57, PT ;  /* 0x000000391d00720c */ /* 0x000fc40003f64070 */
[C---:B------:R-:W-:Y:S01]  /*b480*/  ISETP.GT.U32.AND P1, PT, R29.reuse, R11, PT ;  /* 0x0000000b1d00720c */ /* 0x040fe20003f24070 */
[----:B------:R-:W-:Y:S01]  /*b490*/  @!P2 IMAD.IADD R4, R4, 0x1, -R29 ;  /* 0x000000010404a824 */ /* 0x000fe200078e0a1d */
[C---:B------:R-:W-:Y:S02]  /*b4a0*/  ISETP.GT.U32.AND P2, PT, R29.reuse, R61, PT ;  /* 0x0000003d1d00720c */ /* 0x040fe40003f44070 */
[----:B------:R-:W-:-:S07]  /*b4b0*/  ISETP.GT.U32.AND P0, PT, R29, R10, PT ;  /* 0x0000000a1d00720c */ /* 0x000fce0003f04070 */
[--C-:B------:R-:W-:Y:S01]  /*b4c0*/  @!P3 IMAD.IADD R57, R57, 0x1, -R29.reuse ;  /* 0x000000013939b824 */ /* 0x100fe200078e0a1d */
[C---:B------:R-:W-:Y:S02]  /*b4d0*/  ISETP.GT.U32.AND P3, PT, R29.reuse, R16, PT ;  /* 0x000000101d00720c */ /* 0x040fe40003f64070 */
[C---:B------:R-:W-:Y:S02]  /*b4e0*/  ISETP.GT.U32.AND P5, PT, R29.reuse, R9, PT ;  /* 0x000000091d00720c */ /* 0x040fe40003fa4070 */
[----:B------:R-:W-:Y:S01]  /*b4f0*/  ISETP.GT.U32.AND P6, PT, R29, R57, PT ;  /* 0x000000391d00720c */ /* 0x000fe20003fc4070 */
[--C-:B------:R-:W-:Y:S02]  /*b500*/  @!P1 IMAD.IADD R11, R11, 0x1, -R29.reuse ;  /* 0x000000010b0b9824 */ /* 0x100fe400078e0a1d */
[--C-:B------:R-:W-:Y:S02]  /*b510*/  @!P2 IMAD.IADD R61, R61, 0x1, -R29.reuse ;  /* 0x000000013d3da824 */ /* 0x100fe400078e0a1d */
[----:B------:R-:W-:-:S04]  /*b520*/  @!P0 IMAD.IADD R10, R10, 0x1, -R29 ;  /* 0x000000010a0a8824 */ /* 0x000fc800078e0a1d */
[--C-:B------:R-:W-:Y:S01]  /*b530*/  @!P3 IMAD.IADD R16, R16, 0x1, -R29.reuse ;  /* 0x000000011010b824 */ /* 0x100fe200078e0a1d */
[C---:B------:R-:W-:Y:S02]  /*b540*/  ISETP.GT.U32.AND P3, PT, R29.reuse, R3, PT ;  /* 0x000000031d00720c */ /* 0x040fe40003f64070 */
[C---:B------:R-:W-:Y:S02]  /*b550*/  ISETP.GT.U32.AND P1, PT, R29.reuse, R8, PT ;  /* 0x000000081d00720c */ /* 0x040fe40003f24070 */
[C---:B------:R-:W-:Y:S01]  /*b560*/  ISETP.GT.U32.AND P0, PT, R29.reuse, R7, PT ;  /* 0x000000071d00720c */ /* 0x040fe20003f04070 */
[----:B------:R0:W-:Y:S01]  /*b570*/  STL [R1+0x214], R61 ;  /* 0x0002143d01007387 */ /* 0x0001e20000100800 */
[----:B------:R-:W-:Y:S01]  /*b580*/  ISETP.GT.U32.AND P4, PT, R29, R5, PT ;  /* 0x000000051d00720c */ /* 0x000fe20003f84070 */
[--C-:B------:R-:W-:Y:S02]  /*b590*/  @!P5 IMAD.IADD R9, R9, 0x1, -R29.reuse ;  /* 0x000000010909d824 */ /* 0x100fe400078e0a1d */
[--C-:B------:R-:W-:Y:S01]  /*b5a0*/  @!P6 IMAD.IADD R57, R57, 0x1, -R29.reuse ;  /* 0x000000013939e824 */ /* 0x100fe200078e0a1d */
[----:B------:R-:W-:Y:S01]  /*b5b0*/  ISETP.GT.U32.AND P5, PT, R29, R6, PT ;  /* 0x000000061d00720c */ /* 0x000fe20003fa4070 */
[----:B0-----:R-:W2:Y:S02]  /*b5c0*/  LDL.LU R61, [R1+0x1ac] ;  /* 0x0001ac00013d7983 */ /* 0x001ea40000300800 */
[--C-:B------:R-:W-:Y:S01]  /*b5d0*/  @!P3 IMAD.IADD R3, R3, 0x1, -R29.reuse ;  /* 0x000000010303b824 */ /* 0x100fe200078e0a1d */
[----:B------:R-:W-:Y:S01]  /*b5e0*/  ISETP.GT.U32.AND P2, PT, R29, R4, PT ;  /* 0x000000041d00720c */ /* 0x000fe20003f44070 */
[----:B------:R-:W-:-:S02]  /*b5f0*/  @!P1 IMAD.IADD R8, R8, 0x1, -R29 ;  /* 0x0000000108089824 */ /* 0x000fc400078e0a1d */
[--C-:B------:R-:W-:Y:S02]  /*b600*/  @!P0 IMAD.IADD R7, R7, 0x1, -R29.reuse ;  /* 0x0000000107078824 */ /* 0x100fe400078e0a1d */
[----:B------:R-:W-:Y:S01]  /*b610*/  @!P4 IMAD.IADD R5, R5, 0x1, -R29 ;  /* 0x000000010505c824 */ /* 0x000fe200078e0a1d */
[----:B------:R-:W-:-:S03]  /*b620*/  ISETP.GT.U32.AND P4, PT, R29, R2, PT ;  /* 0x000000021d00720c */ /* 0x000fc60003f84070 */
[--C-:B------:R-:W-:Y:S01]  /*b630*/  @!P5 IMAD.IADD R6, R6, 0x1, -R29.reuse ;  /* 0x000000010606d824 */ /* 0x100fe200078e0a1d */
[----:B------:R-:W-:Y:S04]  /*b640*/  STL [R1+0x218], R16 ;  /* 0x0002181001007387 */ /* 0x000fe80000100800 */
[----:B------:R-:W-:Y:S01]  /*b650*/  STL [R1+0x220], R11 ;  /* 0x0002200b01007387 */ /* 0x000fe20000100800 */
[----:B------:R-:W-:-:S03]  /*b660*/  @!P2 IMAD.IADD R4, R4, 0x1, -R29 ;  /* 0x000000010404a824 */ /* 0x000fc600078e0a1d */
[----:B------:R-:W-:Y:S01]  /*b670*/  STL [R1+0x234], R10 ;  /* 0x0002340a01007387 */ /* 0x000fe20000100800 */
[----:B------:R-:W-:-:S03]  /*b680*/  @!P4 IMAD.IADD R2, R2, 0x1, -R29 ;  /* 0x000000010202c824 */ /* 0x000fc600078e0a1d */
[----:B------:R-:W-:Y:S04]  /*b690*/  STL [R1+0x21c], R9 ;  /* 0x00021c0901007387 */ /* 0x000fe80000100800 */
[----:B------:R-:W-:Y:S04]  /*b6a0*/  STL [R1+0x1fc], R5 ;  /* 0x0001fc0501007387 */ /* 0x000fe80000100800 */
[----:B------:R0:W-:Y:S04]  /*b6b0*/  STL [R1+0x20c], R57 ;  /* 0x00020c3901007387 */ /* 0x0001e80000100800 */
[----:B------:R1:W-:Y:S04]  /*b6c0*/  STL [R1+0x200], R4 ;  /* 0x0002000401007387 */ /* 0x0003e80000100800 */
[----:B0-----:R-:W2:Y:S04]  /*b6d0*/  LDL R57, [R1+0x3fa8] ;  /* 0x003fa80001397983 */ /* 0x001ea80000100800 */
[----:B------:R-:W2:Y:S04]  /*b6e0*/  LDL.LU R5, [R1+0x1b0] ;  /* 0x0001b00001057983 */ /* 0x000ea80000300800 */
[----:B------:R-:W2:Y:S04]  /*b6f0*/  LDL.LU R11, [R1+0x1b8] ;  /* 0x0001b800010b7983 */ /* 0x000ea80000300800 */
[----:B------:R-:W2:Y:S04]  /*b700*/  LDL.LU R10, [R1+0x1bc] ;  /* 0x0001bc00010a7983 */ /* 0x000ea80000300800 */
[----:B------:R-:W2:Y:S04]  /*b710*/  LDL.LU R9, [R1+0x1b4] ;  /* 0x0001b40001097983 */ /* 0x000ea80000300800 */
[----:B-1----:R-:W2:Y:S01]  /*b720*/  LDL.LU R4, [R1+0x198] ;  /* 0x0001980001047983 */ /* 0x002ea20000300800 */
[----:B---3--:R-:W-:-:S02]  /*b730*/  ISETP.GT.U32.AND P6, PT, R29, R31, PT ;  /* 0x0000001f1d00720c */ /* 0x008fc40003fc4070 */
[C---:B----4-:R-:W-:Y:S02]  /*b740*/  ISETP.GT.U32.AND P3, PT, R29.reuse, R17, PT ;  /* 0x000000111d00720c */ /* 0x050fe40003f64070 */
[C---:B--2---:R-:W-:Y:S02]  /*b750*/  ISETP.GT.U32.AND P1, PT, R29.reuse, R15, PT ;  /* 0x0000000f1d00720c */ /* 0x044fe40003f24070 */
[----:B------:R-:W-:-:S07]  /*b760*/  ISETP.GT.U32.AND P0, PT, R29, R14, PT ;  /* 0x0000000e1d00720c */ /* 0x000fce0003f04070 */
[--C-:B------:R-:W-:Y:S01]  /*b770*/  @!P6 IMAD.IADD R31, R31, 0x1, -R29.reuse ;  /* 0x000000011f1fe824 */ /* 0x100fe200078e0a1d */
[----:B------:R-:W-:Y:S01]  /*b780*/  ISETP.GT.U32.AND P6, PT, R29, R3, PT ;  /* 0x000000031d00720c */ /* 0x000fe20003fc4070 */
[--C-:B------:R-:W-:Y:S01]  /*b790*/  @!P3 IMAD.IADD R17, R17, 0x1, -R29.reuse ;  /* 0x000000011111b824 */ /* 0x100fe200078e0a1d */
[C---:B------:R-:W-:Y:S02]  /*b7a0*/  ISETP.GT.U32.AND P3, PT, R29.reuse, R8, PT ;  /* 0x000000081d00720c */ /* 0x040fe40003f64070 */
[----:B------:R-:W-:Y:S01]  /*b7b0*/  ISETP.GT.U32.AND P5, PT, R29, R13, PT ;  /* 0x0000000d1d00720c */ /* 0x000fe20003fa4070 */
[--C-:B------:R-:W-:Y:S01]  /*b7c0*/  @!P1 IMAD.IADD R15, R15, 0x1, -R29.reuse ;  /* 0x000000010f0f9824 */ /* 0x100fe200078e0a1d */
[C---:B------:R-:W-:Y:S01]  /*b7d0*/  ISETP.GT.U32.AND P1, PT, R29.reuse, R7, PT ;  /* 0x000000071d00720c */ /* 0x040fe20003f24070 */
[----:B------:R-:W-:Y:S01]  /*b7e0*/  @!P0 IMAD.IADD R14, R14, 0x1, -R29 ;  /* 0x000000010e0e8824 */ /* 0x000fe200078e0a1d */
[----:B------:R-:W-:-:S05]  /*b7f0*/  ISETP.GT.U32.AND P0, PT, R29, R6, PT ;  /* 0x000000061d00720c */ /* 0x000fca0003f04070 */
[--C-:B------:R-:W-:Y:S02]  /*b800*/  @!P6 IMAD.IADD R3, R3, 0x1, -R29.reuse ;  /* 0x000000010303e824 */ /* 0x100fe400078e0a1d */
[--C-:B------:R-:W-:Y:S02]  /*b810*/  @!P3 IMAD.IADD R8, R8, 0x1, -R29.reuse ;  /* 0x000000010808b824 */ /* 0x100fe400078e0a1d */
[--C-:B------:R-:W-:Y:S01]  /*b820*/  @!P5 IMAD.IADD R13, R13, 0x1, -R29.reuse ;  /* 0x000000010d0dd824 */ /* 0x100fe200078e0a1d */
[----:B------:R-:W-:Y:S01]  /*b830*/  ISETP.GT.U32.AND P5, PT, R29, R2, PT ;  /* 0x000000021d00720c */ /* 0x000fe20003fa4070 */
[--C-:B------:R-:W-:Y:S01]  /*b840*/  @!P1 IMAD.IADD R7, R7, 0x1, -R29.reuse ;  /* 0x0000000107079824 */ /* 0x100fe200078e0a1d */
[----:B------:R0:W-:Y:S01]  /*b850*/  STL [R1+0x210], R3 ;  /* 0x0002100301007387 */ /* 0x0001e20000100800 */
[----:B------:R-:W-:-:S03]  /*b860*/  @!P0 IMAD.IADD R6, R6, 0x1, -R29 ;  /* 0x0000000106068824 */ /* 0x000fc600078e0a1d */
[----:B0-----:R-:W2:Y:S04]  /*b870*/  LDL.LU R3, [R1+0x19c] ;  /* 0x00019c0001037983 */ /* 0x001ea80000300800 */
[----:B------:R0:W-:Y:S04]  /*b880*/  STL [R1+0x204], R8 ;  /* 0x0002040801007387 */ /* 0x0001e80000100800 */
[----:B------:R-:W3:Y:S01]  /*b890*/  LDL.LU R32, [R1+0x1a4] ;  /* 0x0001a40001207983 */ /* 0x000ee20000300800 */
[----:B------:R-:W-:-:S03]  /*b8a0*/  @!P5 IMAD.IADD R2, R2, 0x1, -R29 ;  /* 0x000000010202d824 */ /* 0x000fc600078e0a1d */
[----:B------:R1:W-:Y:S04]  /*b8b0*/  STL [R1+0x1d8], R7 ;  /* 0x0001d80701007387 */ /* 0x0003e80000100800 */
[----:B------:R4:W-:Y:S04]  /*b8c0*/  STL [R1+0x1dc], R6 ;  /* 0x0001dc0601007387 */ /* 0x0009e80000100800 */
[----:B------:R-:W2:Y:S04]  /*b8d0*/  LDL.LU R16, [R1+0x1a8] ;  /* 0x0001a80001107983 */ /* 0x000ea80000300800 */
[----:B0-----:R-:W2:Y:S04]  /*b8e0*/  LDL.LU R8, [R1+0x1a0] ;  /* 0x0001a00001087983 */ /* 0x001ea80000300800 */
[----:B------:R0:W-:Y:S04]  /*b8f0*/  STL [R1+0x1f4], R2 ;  /* 0x0001f40201007387 */ /* 0x0001e80000100800 */
[----:B-1----:R-:W2:Y:S01]  /*b900*/  LDL.LU R7, [R1+0x184] ;  /* 0x0001840001077983 */ /* 0x002ea20000300800 */
[----:B------:R-:W-:-:S02]  /*b910*/  ISETP.GT.U32.AND P2, PT, R29, R0, PT ;  /* 0x000000001d00720c */ /* 0x000fc40003f44070 */
[C---:B------:R-:W-:Y:S01]  /*b920*/  ISETP.GT.U32.AND P4, PT, R29.reuse, R12, PT ;  /* 0x0000000c1d00720c */ /* 0x040fe20003f84070 */
[----:B----4-:R-:W4:Y:S10]  /*b930*/  LDL.LU R6, [R1+0x188] ;  /* 0x0001880001067983 */ /* 0x010f340000300800 */
[--C-:B------:R-:W-:Y:S01]  /*b940*/  @!P2 IMAD.IADD R0, R0, 0x1, -R29.reuse ;  /* 0x000000010000a824 */ /* 0x100fe200078e0a1d */
[C---:B------:R-:W-:Y:S01]  /*b950*/  ISETP.GT.U32.AND P2, PT, R29.reuse, R61, PT ;  /* 0x0000003d1d00720c */ /* 0x040fe20003f44070 */
[----:B------:R-:W-:Y:S01]  /*b960*/  @!P4 IMAD.IADD R12, R12, 0x1, -R29 ;  /* 0x000000010c0cc824 */ /* 0x000fe200078e0a1d */
[----:B------:R-:W-:-:S02]  /*b970*/  ISETP.GT.U32.AND P3, PT, R29, R17, PT ;  /* 0x000000111d00720c */ /* 0x000fc40003f64070 */
[----:B------:R-:W-:-:S09]  /*b980*/  ISETP.GT.U32.AND P4, PT, R29, R0, PT ;  /* 0x000000001d00720c */ /* 0x000fd20003f84070 */
[--C-:B------:R-:W-:Y:S01]  /*b990*/  @!P2 IMAD.IADD R61, R61, 0x1, -R29.reuse ;  /* 0x000000013d3da824 */ /* 0x100fe200078e0a1d */
[C---:B------:R-:W-:Y:S02]  /*b9a0*/  ISETP.GT.U32.AND P2, PT, R29.reuse, R31, PT ;  /* 0x0000001f1d00720c */ /* 0x040fe40003f44070 */
[C---:B------:R-:W-:Y:S02]  /*b9b0*/  ISETP.GT.U32.AND P1, PT, R29.reuse, R15, PT ;  /* 0x0000000f1d00720c */ /* 0x040fe40003f24070 */
[----:B------:R-:W-:Y:S01]  /*b9c0*/  ISETP.GT.U32.AND P6, PT, R29, R61, PT ;  /* 0x0000003d1d00720c */ /* 0x000fe20003fc4070 */
[--C-:B------:R-:W-:Y:S02]  /*b9d0*/  @!P4 IMAD.IADD R0, R0, 0x1, -R29.reuse ;  /* 0x000000010000c824 */ /* 0x100fe400078e0a1d */
[----:B------:R-:W-:Y:S01]  /*b9e0*/  @!P3 IMAD.IADD R17, R17, 0x1, -R29 ;  /* 0x000000011111b824 */ /* 0x000fe200078e0a1d */
[----:B------:R-:W-:-:S05]  /*b9f0*/  ISETP.GT.U32.AND P0, PT, R29, R14, PT ;  /* 0x0000000e1d00720c */ /* 0x000fca0003f04070 */
[----:B------:R-:W-:Y:S01]  /*ba00*/  @!P2 IMAD.IADD R31, R31, 0x1, -R29 ;  /* 0x000000011f1fa824 */ /* 0x000fe200078e0a1d */
[----:B------:R1:W-:Y:S01]  /*ba10*/  STL [R1+0x1f8], R0 ;  /* 0x0001f80001007387 */ /* 0x0003e20000100800 */
[----:B------:R-:W-:-:S03]  /*ba20*/  ISETP.GT.U32.AND P2, PT, R29, R5, PT ;  /* 0x000000051d00720c */ /* 0x000fc60003f44070 */
[----:B0-----:R-:W4:Y:S01]  /*ba30*/  LDL.LU R2, [R1+0x190] ;  /* 0x0001900001027983 */ /* 0x001f220000300800 */
[----:B------:R-:W-:Y:S01]  /*ba40*/  ISETP.GT.U32.AND P3, PT, R29, R11, PT ;  /* 0x0000000b1d00720c */ /* 0x000fe20003f64070 */
[--C-:B------:R-:W-:Y:S02]  /*ba50*/  @!P1 IMAD.IADD R15, R15, 0x1, -R29.reuse ;  /* 0x000000010f0f9824 */ /* 0x100fe400078e0a1d */
[----:B-1----:R-:W4:Y:S01]  /*ba60*/  LDL.LU R0, [R1+0x194] ;  /* 0x0001940001007983 */ /* 0x002f220000300800 */
[----:B------:R-:W-:Y:S01]  /*ba70*/  ISETP.GT.U32.AND P1, PT, R29, R10, PT ;  /* 0x0000000a1d00720c */ /* 0x000fe20003f24070 */
[----:B------:R-:W-:Y:S01]  /*ba80*/  @!P6 IMAD.IADD R61, R61, 0x1, -R29 ;  /* 0x000000013d3de824 */ /* 0x000fe200078e0a1d */
[----:B------:R-:W-:-:S03]  /*ba90*/  ISETP.GT.U32.AND P5, PT, R29, R13, PT ;  /* 0x0000000d1d00720c */ /* 0x000fc60003fa4070 */
[--C-:B------:R-:W-:Y:S01]  /*baa0*/  @!P2 IMAD.IADD R5, R5, 0x1, -R29.reuse ;  /* 0x000000010505a824 */ /* 0x100fe200078e0a1d */
[----:B------:R-:W-:Y:S01]  /*bab0*/  ISETP.GT.U32.AND P4, PT, R29, R12, PT ;  /* 0x0000000c1d00720c */ /* 0x000fe20003f84070 */
[--C-:B------:R-:W-:Y:S02]  /*bac0*/  @!P0 IMAD.IADD R14, R14, 0x1, -R29.reuse ;  /* 0x000000010e0e8824 */ /* 0x100fe400078e0a1d */
[----:B------:R-:W-:Y:S01]  /*bad0*/  @!P3 IMAD.IADD R11, R11, 0x1, -R29 ;  /* 0x000000010b0bb824 */ /* 0x000fe200078e0a1d */
[----:B------:R-:W-:-:S03]  /*bae0*/  ISETP.GT.U32.AND P0, PT, R29, R9, PT ;  /* 0x000000091d00720c */ /* 0x000fc60003f04070 */
[--C-:B------:R-:W-:Y:S01]  /*baf0*/  @!P1 IMAD.IADD R10, R10, 0x1, -R29.reuse ;  /* 0x000000010a0a9824 */ /* 0x100fe200078e0a1d */
[----:B------:R-:W-:Y:S01]  /*bb00*/  STL [R1+0x1e0], R31 ;  /* 0x0001e01f01007387 */ /* 0x000fe20000100800 */
[----:B------:R-:W-:-:S03]  /*bb10*/  @!P5 IMAD.IADD R13, R13, 0x1, -R29 ;  /* 0x000000010d0dd824 */ /* 0x000fc600078e0a1d */
        /* <DEDUP_REMOVED lines=8> */
[----:B0-----:R-:W4:Y:S04]  /*bba0*/  LDL.LU R61, [R1+0x18c] ;  /* 0x00018c00013d7983 */ /* 0x001f280000300800 */
[----:B------:R-:W4:Y:S04]  /*bbb0*/  LDL.LU R15, [R1+0x170] ;  /* 0x00017000010f7983 */ /* 0x000f280000300800 */
[----:B------:R-:W4:Y:S04]  /*bbc0*/  LDL.LU R14, [R1+0x174] ;  /* 0x00017400010e7983 */ /* 0x000f280000300800 */
[----:B------:R-:W4:Y:S04]  /*bbd0*/  LDL.LU R13, [R1+0x17c] ;  /* 0x00017c00010d7983 */ /* 0x000f280000300800 */
[----:B-1----:R-:W4:Y:S01]  /*bbe0*/  LDL.LU R12, [R1+0x180] ;  /* 0x00018000010c7983 */ /* 0x002f220000300800 */
[----:B---3--:R-:W-:-:S02]  /*bbf0*/  ISETP.GT.U32.AND P6, PT, R29, R32, PT ;  /* 0x000000201d00720c */ /* 0x008fc40003fc4070 */
[C---:B--2---:R-:W-:Y:S02]  /*bc00*/  ISETP.GT.U32.AND P2, PT, R29.reuse, R16, PT ;  /* 0x000000101d00720c */ /* 0x044fe40003f44070 */
[----:B------:R-:W-:-:S09]  /*bc10*/  ISETP.GT.U32.AND P3, PT, R29, R8, PT ;  /* 0x000000081d00720c */ /* 0x000fd20003f64070 */
[--C-:B------:R-:W-:Y:S01]  /*bc20*/  @!P6 IMAD.IADD R32, R32, 0x1, -R29.reuse ;  /* 0x000000012020e824 */ /* 0x100fe200078e0a1d */
[C---:B------:R-:W-:Y:S02]  /*bc30*/  ISETP.GT.U32.AND P6, PT, R29.reuse, R5, PT ;  /* 0x000000051d00720c */ /* 0x040fe40003fc4070 */
[C---:B------:R-:W-:Y:S01]  /*bc40*/  ISETP.GT.U32.AND P1, PT, R29.reuse, R7, PT ;  /* 0x000000071d00720c */ /* 0x040fe20003f24070 */
[--C-:B------:R-:W-:Y:S01]  /*bc50*/  @!P2 IMAD.IADD R16, R16, 0x1, -R29.reuse ;  /* 0x000000011010a824 */ /* 0x100fe200078e0a1d */
[C---:B------:R-:W-:Y:S01]  /*bc60*/  ISETP.GT.U32.AND P2, PT, R29.reuse, R11, PT ;  /* 0x0000000b1d00720c */ /* 0x040fe20003f44070 */
[----:B------:R-:W-:Y:S01]  /*bc70*/  @!P3 IMAD.IADD R8, R8, 0x1, -R29 ;  /* 0x000000010808b824 */ /* 0x000fe200078e0a1d */
[----:B------:R-:W-:-:S07]  /*bc80*/  ISETP.GT.U32.AND P3, PT, R29, R10, PT ;  /* 0x0000000a1d00720c */ /* 0x000fce0003f64070 */
[--C-:B------:R-:W-:Y:S02]  /*bc90*/  @!P6 IMAD.IADD R5, R5, 0x1, -R29.reuse ;  /* 0x000000010505e824 */ /* 0x100fe400078e0a1d */
[--C-:B------:R-:W-:Y:S01]  /*bca0*/  @!P1 IMAD.IADD R7, R7, 0x1, -R29.reuse ;  /* 0x0000000107079824 */ /* 0x100fe200078e0a1d */
[----:B------:R-:W-:Y:S01]  /*bcb0*/  ISETP.GT.U32.AND P1, PT, R29, R9, PT ;  /* 0x000000091d00720c */ /* 0x000fe20003f24070 */
[--C-:B------:R-:W-:Y:S01]  /*bcc0*/  @!P2 IMAD.IADD R11, R11, 0x1, -R29.reuse ;  /* 0x000000010b0ba824 */ /* 0x100fe200078e0a1d */
[----:B------:R0:W-:Y:S01]  /*bcd0*/  STL [R1+0x1b0], R5 ;  /* 0x0001b00501007387 */ /* 0x0001e20000100800 */
[----:B------:R-:W-:-:S03]  /*bce0*/  @!P3 IMAD.IADD R10, R10, 0x1, -R29 ;  /* 0x000000010a0ab824 */ /* 0x000fc600078e0a1d */
[----:B0-----:R-:W2:Y:S07]  /*bcf0*/  LDL.LU R5, [R1+0x178] ;  /* 0x0001780001057983 */ /* 0x001eae0000300800 */
[----:B------:R-:W-:Y:S01]  /*bd00*/  @!P1 IMAD.IADD R9, R9, 0x1, -R29 ;  /* 0x0000000109099824 */ /* 0x000fe200078e0a1d */
[----:B------:R-:W3:Y:S04]  /*bd10*/  LDL.LU R17, [R1+0x15c] ;  /* 0x00015c0001117983 */ /* 0x000ee80000300800 */
[----:B------:R0:W-:Y:S04]  /*bd20*/  STL [R1+0x1b8], R11 ;  /* 0x0001b80b01007387 */ /* 0x0001e80000100800 */
[----:B------:R1:W-:Y:S04]  /*bd30*/  STL [R1+0x1bc], R10 ;  /* 0x0001bc0a01007387 */ /* 0x0003e80000100800 */
[----:B0-----:R-:W2:Y:S04]  /*bd40*/  LDL.LU R11, [R1+0x160] ;  /* 0x00016000010b7983 */ /* 0x001ea80000300800 */
[----:B-1----:R-:W2:Y:S04]  /*bd50*/  LDL.LU R10, [R1+0x168] ;  /* 0x00016800010a7983 */ /* 0x002ea80000300800 */
[----:B------:R0:W-:Y:S04]  /*bd60*/  STL [R1+0x1b4], R9 ;  /* 0x0001b40901007387 */ /* 0x0001e80000100800 */
[----:B0-----:R-:W2:Y:S01]  /*bd70*/  LDL.LU R9, [R1+0x16c] ;  /* 0x00016c0001097983 */ /* 0x001ea20000300800 */
[----:B------:R-:W-:-:S02]  /*bd80*/  ISETP.GT.U32.AND P4, PT, R29, R3, PT ;  /* 0x000000031d00720c */ /* 0x000fc40003f84070 */
[C---:B------:R-:W-:Y:S02]  /*bd90*/  ISETP.GT.U32.AND P5, PT, R29.reuse, R4, PT ;  /* 0x000000041d00720c */ /* 0x040fe40003fa4070 */
[----:B----4-:R-:W-:-:S09]  /*bda0*/  ISETP.GT.U32.AND P0, PT, R29, R6, PT ;  /* 0x000000061d00720c */ /* 0x010fd20003f04070 */
[--C-:B------:R-:W-:Y:S01]  /*bdb0*/  @!P4 IMAD.IADD R3, R3, 0x1, -R29.reuse ;  /* 0x000000010303c824 */ /* 0x100fe200078e0a1d */
[C---:B------:R-:W-:Y:S01]  /*bdc0*/  ISETP.GT.U32.AND P4, PT, R29.reuse, R0, PT ;  /* 0x000000001d00720c */ /* 0x040fe20003f84070 */
[--C-:B------:R-:W-:Y:S01]  /*bdd0*/  @!P5 IMAD.IADD R4, R4, 0x1, -R29.reuse ;  /* 0x000000010404d824 */ /* 0x100fe200078e0a1d */
[C---:B------:R-:W-:Y:S01]  /*bde0*/  ISETP.GT.U32.AND P5, PT, R29.reuse, R2, PT ;  /* 0x000000021d00720c */ /* 0x040fe20003fa4070 */
[----:B------:R-:W-:Y:S01]  /*bdf0*/  @!P0 IMAD.IADD R6, R6, 0x1, -R29 ;  /* 0x0000000106068824 */ /* 0x000fe200078e0a1d */
[C---:B------:R-:W-:Y:S02]  /*be00*/  ISETP.GT.U32.AND P2, PT, R29.reuse, R16, PT ;  /* 0x000000101d00720c */ /* 0x040fe40003f44070 */
[----:B------:R-:W-:-:S07]  /*be10*/  ISETP.GT.U32.AND P0, PT, R29, R4, PT ;  /* 0x000000041d00720c */ /* 0x000fce0003f04070 */
[--C-:B------:R-:W-:Y:S01]  /*be20*/  @!P4 IMAD.IADD R0, R0, 0x1, -R29.reuse ;  /* 0x000000010000c824 */ /* 0x100fe200078e0a1d */
[C---:B------:R-:W-:Y:S01]  /*be30*/  ISETP.GT.U32.AND P4, PT, R29.reuse, R32, PT ;  /* 0x000000201d00720c */ /* 0x040fe20003f84070 */
[--C-:B------:R-:W-:Y:S01]  /*be40*/  @!P5 IMAD.IADD R2, R2, 0x1, -R29.reuse ;  /* 0x000000010202d824 */ /* 0x100fe200078e0a1d */
[C---:B------:R-:W-:Y:S02]  /*be50*/  ISETP.GT.U32.AND P5, PT, R29.reuse, R3, PT ;  /* 0x000000031d00720c */ /* 0x040fe40003fa4070 */
[C---:B------:R-:W-:Y:S01]  /*be60*/  ISETP.GT.U32.AND P3, PT, R29.reuse, R8, PT ;  /* 0x000000081d00720c */ /* 0x040fe20003f64070 */
[--C-:B------:R-:W-:Y:S01]  /*be70*/  @!P0 IMAD.IADD R4, R4, 0x1, -R29.reuse ;  /* 0x0000000104048824 */ /* 0x100fe200078e0a1d */
[C---:B------:R-:W-:Y:S01]  /*be80*/  ISETP.GT.U32.AND P6, PT, R29.reuse, R0, PT ;  /* 0x000000001d00720c */ /* 0x040fe20003fc4070 */
[----:B------:R-:W-:Y:S01]  /*be90*/  @!P2 IMAD.IADD R16, R16, 0x1, -R29 ;  /* 0x000000011010a824 */ /* 0x000fe200078e0a1d */
[----:B------:R-:W-:-:S05]  /*bea0*/  ISETP.GT.U32.AND P1, PT, R29, R7, PT ;  /* 0x000000071d00720c */ /* 0x000fca0003f24070 */
[--C-:B------:R-:W-:Y:S01]  /*beb0*/  @!P4 IMAD.IADD R32, R32, 0x1, -R29.reuse ;  /* 0x000000012020c824 */ /* 0x100fe200078e0a1d */
[----:B------:R-:W-:Y:S01]  /*bec0*/  ISETP.GT.U32.AND P4, PT, R29, R61, PT ;  /* 0x0000003d1d00720c */ /* 0x000fe20003f84070 */
[--C-:B------:R-:W-:Y:S01]  /*bed0*/  @!P5 IMAD.IADD R3, R3, 0x1, -R29.reuse ;  /* 0x000000010303d824 */ /* 0x100fe200078e0a1d */
[C---:B------:R-:W-:Y:S01]  /*bee0*/  ISETP.GT.U32.AND P2, PT, R29.reuse, R15, PT ;  /* 0x0000000f1d00720c */ /* 0x040fe20003f44070 */
[----:B------:R0:W-:Y:S01]  /*bef0*/  STL [R1+0x198], R4 ;  /* 0x0001980401007387 */ /* 0x0001e20000100800 */
[--C-:B------:R-:W-:Y:S01]  /*bf00*/  @!P3 IMAD.IADD R8, R8, 0x1, -R29.reuse ;  /* 0x000000010808b824 */ /* 0x100fe200078e0a1d */
[----:B------:R-:W-:Y:S01]  /*bf10*/  ISETP.GT.U32.AND P3, PT, R29, R14, PT ;  /* 0x0000000e1d00720c */ /* 0x000fe20003f64070 */
[--C-:B------:R-:W-:Y:S01]  /*bf20*/  @!P6 IMAD.IADD R0, R0, 0x1, -R29.reuse ;  /* 0x000000010000e824 */ /* 0x100fe200078e0a1d */
[----:B0-----:R-:W4:Y:S04]  /*bf30*/  LDL.LU R4, [R1+0x164] ;  /* 0x0001640001047983 */ /* 0x001f280000300800 */
[----:B------:R0:W-:Y:S02]  /*bf40*/  STL [R1+0x19c], R3 ;  /* 0x00019c0301007387 */ /* 0x0001e40000100800 */
[--C-:B------:R-:W-:Y:S01]  /*bf50*/  @!P4 IMAD.IADD R61, R61, 0x1, -R29.reuse ;  /* 0x000000013d3dc824 */ /* 0x100fe200078e0a1d */
[----:B------:R-:W-:Y:S01]  /*bf60*/  ISETP.GT.U32.AND P0, PT, R29, R6, PT ;  /* 0x000000061d00720c */ /* 0x000fe20003f04070 */
[----:B0-----:R-:W4:Y:S01]  /*bf70*/  LDL.LU R3, [R1+0x14c] ;  /* 0x00014c0001037983 */ /* 0x001f220000300800 */
[--C-:B------:R-:W-:Y:S01]  /*bf80*/  @!P2 IMAD.IADD R15, R15, 0x1, -R29.reuse ;  /* 0x000000010f0fa824 */ /* 0x100fe200078e0a1d */
[----:B------:R-:W-:Y:S01]  /*bf90*/  ISETP.GT.U32.AND P5, PT, R29, R2, PT ;  /* 0x000000021d00720c */ /* 0x000fe20003fa4070 */
[--C-:B------:R-:W-:Y:S01]  /*bfa0*/  @!P1 IMAD.IADD R7, R7, 0x1, -R29.reuse ;  /* 0x0000000107079824 */ /* 0x100fe200078e0a1d */
[----:B------:R-:W-:Y:S01]  /*bfb0*/  ISETP.GT.U32.AND P1, PT, R29, R13, PT ;  /* 0x0000000d1d00720c */ /* 0x000fe20003f24070 */
[--C-:B------:R-:W-:Y:S01]  /*bfc0*/  @!P3 IMAD.IADD R14, R14, 0x1, -R29.reuse ;  /* 0x000000010e0eb824 */ /* 0x100fe200078e0a1d */
[----:B------:R-:W-:Y:S06]  /*bfd0*/  STL [R1+0x1a4], R32 ;  /* 0x0001a42001007387 */ /* 0x000fec0000100800 */
[--C-:B------:R-:W-:Y:S01]  /*bfe0*/  @!P0 IMAD.IADD R6, R6, 0x1, -R29.reuse ;  /* 0x0000000106068824 */ /* 0x100fe200078e0a1d */
[----:B------:R-:W-:Y:S02]  /*bff0*/  STL [R1+0x1a8], R16 ;  /* 0x0001a81001007387 */ /* 0x000fe40000100800 */
[----:B------:R-:W-:-:S02]  /*c000*/  @!P5 IMAD.IADD R2, R2, 0x1, -R29 ;  /* 0x000000010202d824 */ /* 0x000fc400078e0a1d */
[----:B------:R-:W-:Y:S01]  /*c010*/  STL [R1+0x1a0], R8 ;  /* 0x0001a00801007387 */ /* 0x000fe20000100800 */
[----:B------:R-:W-:-:S03]  /*c020*/  @!P1 IMAD.IADD R13, R13, 0x1, -R29 ;  /* 0x000000010d0d9824 */ /* 0x000fc600078e0a1d */
[----:B------:R-:W-:Y:S04]  /*c030*/  STL [R1+0x184], R7 ;  /* 0x0001840701007387 */ /* 0x000fe80000100800 */
[----:B------:R-:W-:Y:S04]  /*c040*/  STL [R1+0x188], R6 ;  /* 0x0001880601007387 */ /* 0x000fe80000100800 */
[----:B------:R0:W-:Y:S04]  /*c050*/  STL [R1+0x190], R2 ;  /* 0x0001900201007387 */ /* 0x0001e80000100800 */
[----:B0-----:R-:W4:Y:S04]  /*c060*/  LDL.LU R2, [R1+0x154] ;  /* 0x0001540001027983 */ /* 0x001f280000300800 */
[----:B------:R-:W4:Y:S04]  /*c070*/  LDL.LU R8, [R1+0x158] ;  /* 0x0001580001087983 */ /* 0x000f280000300800 */
[----:B------:R-:W4:Y:S04]  /*c080*/  LDL.LU R7, [R1+0x150] ;  /* 0x0001500001077983 */ /* 0x000f280000300800 */
[----:B------:R0:W-:Y:S04]  /*c090*/  STL [R1+0x194], R0 ;  /* 0x0001940001007387 */ /* 0x0001e80000100800 */
[----:B------:R-:W4:Y:S04]  /*c0a0*/  LDL.LU R6, [R1+0x134] ;  /* 0x0001340001067983 */ /* 0x000f280000300800 */
[----:B0-----:R-:W4:Y:S01]  /*c0b0*/  LDL.LU R0, [R1+0x138] ;  /* 0x0001380001007983 */ /* 0x001f220000300800 */
[----:B---3--:R-:W-:-:S02]  /*c0c0*/  ISETP.GT.U32.AND P6, PT, R29, R17, PT ;  /* 0x000000111d00720c */ /* 0x008fc40003fc4070 */
[C---:B--2---:R-:W-:Y:S02]  /*c0d0*/  ISETP.GT.U32.AND P4, PT, R29.reuse, R11, PT ;  /* 0x0000000b1d00720c */ /* 0x044fe40003f84070 */
[----:B------:R-:W-:-:S09]  /*c0e0*/  ISETP.GT.U32.AND P2, PT, R29, R10, PT ;  /* 0x0000000a1d00720c */ /* 0x000fd20003f44070 */
[--C-:B------:R-:W-:Y:S01]  /*c0f0*/  @!P6 IMAD.IADD R17, R17, 0x1, -R29.reuse ;  /* 0x000000011111e824 */ /* 0x100fe200078e0a1d */
[C---:B------:R-:W-:Y:S02]  /*c100*/  ISETP.GT.U32.AND P6, PT, R29.reuse, R61, PT ;  /* 0x0000003d1d00720c */ /* 0x040fe40003fc4070 */
[----:B------:R-:W-:Y:S01]  /*c110*/  ISETP.GT.U32.AND P3, PT, R29, R9, PT ;  /* 0x000000091d00720c */ /* 0x000fe20003f64070 */
        /* <DEDUP_REMOVED lines=15> */
[----:B------:R-:W2:Y:S04]  /*c210*/  LDL.LU R16, [R1+0x13c] ;  /* 0x00013c0001107983 */ /* 0x000ea80000300800 */
[----:B0-----:R-:W2:Y:S04]  /*c220*/  LDL.LU R15, [R1+0x120] ;  /* 0x00012000010f7983 */ /* 0x001ea80000300800 */
[----:B------:R0:W-:Y:S04]  /*c230*/  STL [R1+0x17c], R13 ;  /* 0x00017c0d01007387 */ /* 0x0001e80000100800 */
[----:B-1----:R-:W2:Y:S04]  /*c240*/  LDL.LU R14, [R1+0x124] ;  /* 0x00012400010e7983 */ /* 0x002ea80000300800 */
        /* <DEDUP_REMOVED lines=17> */
[C---:B------:R-:W-:Y:S02]  /*c360*/  ISETP.GT.U32.AND P6, PT, R29.reuse, R3, PT ;  /* 0x000000031d00720c */ /* 0x040fe40003fc4070 */
[----:B------:R-:W-:Y:S01]  /*c370*/  ISETP.GT.U32.AND P3, PT, R29, R9, PT ;  /* 0x000000091d00720c */ /* 0x000fe20003f64070 */
[----:B------:R-:W-:-:S04]  /*c380*/  @!P4 IMAD.IADD R11, R11, 0x1, -R29 ;  /* 0x000000010b0bc824 */ /* 0x000fc800078e0a1d */
[--C-:B------:R-:W-:Y:S02]  /*c390*/  @!P5 IMAD.IADD R17, R17, 0x1, -R29.reuse ;  /* 0x000000011111d824 */ /* 0x100fe400078e0a1d */
[--C-:B------:R-:W-:Y:S01]  /*c3a0*/  @!P0 IMAD.IADD R5, R5, 0x1, -R29.reuse ;  /* 0x0000000105058824 */ /* 0x100fe200078e0a1d */
[----:B------:R0:W-:Y:S01]  /*c3b0*/  STL [R1+0x180], R12 ;  /* 0x0001800c01007387 */ /* 0x0001e20000100800 */
[C---:B------:R-:W-:Y:S01]  /*c3c0*/  ISETP.GT.U32.AND P5, PT, R29.reuse, R2, PT ;  /* 0x000000021d00720c */ /* 0x040fe20003fa4070 */
[----:B------:R-:W-:Y:S01]  /*c3d0*/  @!P2 IMAD.IADD R10, R10, 0x1, -R29 ;  /* 0x000000010a0aa824 */ /* 0x000fe200078e0a1d */
[C---:B------:R-:W-:Y:S01]  /*c3e0*/  ISETP.GT.U32.AND P4, PT, R29.reuse, R8, PT ;  /* 0x000000081d00720c */ /* 0x040fe20003f84070 */
[----:B0-----:R-:W4:Y:S01]  /*c3f0*/  LDL.LU R12, [R1+0x130] ;  /* 0x00013000010c7983 */ /* 0x001f220000300800 */
[----:B------:R-:W-:-:S03]  /*c400*/  ISETP.GT.U32.AND P2, PT, R29, R7, PT ;  /* 0x000000071d00720c */ /* 0x000fc60003f44070 */
[----:B------:R0:W-:Y:S01]  /*c410*/  STL [R1+0x178], R5 ;  /* 0x0001780501007387 */ /* 0x0001e20000100800 */
[----:B------:R-:W-:Y:S01]  /*c420*/  ISETP.GT.U32.AND P1, PT, R29, R4, PT ;  /* 0x000000041d00720c */ /* 0x000fe20003f24070 */
[--C-:B------:R-:W-:Y:S02]  /*c430*/  @!P6 IMAD.IADD R3, R3, 0x1, -R29.reuse ;  /* 0x000000010303e824 */ /* 0x100fe400078e0a1d */
[--C-:B------:R-:W-:Y:S01]  /*c440*/  @!P3 IMAD.IADD R9, R9, 0x1, -R29.reuse ;  /* 0x000000010909b824 */ /* 0x100fe200078e0a1d */
[----:B0-----:R-:W4:Y:S01]  /*c450*/  LDL.LU R5, [R1+0x128] ;  /* 0x0001280001057983 */ /* 0x001f220000300800 */
[C---:B------:R-:W-:Y:S01]  /*c460*/  ISETP.GT.U32.AND P3, PT, R29.reuse, R6, PT ;  /* 0x000000061d00720c */ /* 0x040fe20003f64070 */
[--C-:B------:R-:W-:Y:S01]  /*c470*/  @!P5 IMAD.IADD R2, R2, 0x1, -R29.reuse ;  /* 0x000000010202d824 */ /* 0x100fe200078e0a1d */
[----:B------:R-:W-:Y:S01]  /*c480*/  ISETP.GT.U32.AND P0, PT, R29, R58, PT ;  /* 0x0000003a1d00720c */ /* 0x000fe20003f04070 */
[--C-:B------:R-:W-:Y:S02]  /*c490*/  @!P4 IMAD.IADD R8, R8, 0x1, -R29.reuse ;  /* 0x000000010808c824 */ /* 0x100fe400078e0a1d */
[----:B------:R-:W-:-:S03]  /*c4a0*/  @!P2 IMAD.IADD R7, R7, 0x1, -R29 ;  /* 0x000000010707a824 */ /* 0x000fc600078e0a1d */
[--C-:B------:R-:W-:Y:S01]  /*c4b0*/  @!P1 IMAD.IADD R4, R4, 0x1, -R29.reuse ;  /* 0x0000000104049824 */ /* 0x100fe200078e0a1d */
[----:B------:R-:W-:Y:S01]  /*c4c0*/  ISETP.GT.U32.AND P1, PT, R29, R0, PT ;  /* 0x000000001d00720c */ /* 0x000fe20003f24070 */
[----:B------:R-:W-:Y:S03]  /*c4d0*/  STL [R1+0x15c], R17 ;  /* 0x00015c1101007387 */ /* 0x000fe60000100800 */
[--C-:B------:R-:W-:Y:S02]  /*c4e0*/  @!P3 IMAD.IADD R6, R6, 0x1, -R29.reuse ;  /* 0x000000010606b824 */ /* 0x100fe400078e0a1d */
[--C-:B------:R-:W-:Y:S01]  /*c4f0*/  @!P0 IMAD.IADD R58, R58, 0x1, -R29.reuse ;  /* 0x000000013a3a8824 */ /* 0x100fe200078e0a1d */
[----:B------:R-:W-:Y:S04]  /*c500*/  STL [R1+0x160], R11 ;  /* 0x0001600b01007387 */ /* 0x000fe80000100800 */
[----:B------:R-:W-:Y:S04]  /*c510*/  STL [R1+0x168], R10 ;  /* 0x0001680a01007387 */ /* 0x000fe80000100800 */
[----:B------:R-:W-:Y:S04]  /*c520*/  STL [R1+0x16c], R9 ;  /* 0x00016c0901007387 */ /* 0x000fe80000100800 */
[----:B------:R0:W-:Y:S01]  /*c530*/  STL [R1+0x148], R58 ;  /* 0x0001483a01007387 */ /* 0x0001e20000100800 */
[----:B------:R-:W-:-:S03]  /*c540*/  @!P1 IMAD.IADD R0, R0, 0x1, -R29 ;  /* 0x0000000100009824 */ /* 0x000fc600078e0a1d */
[----:B------:R1:W-:Y:S04]  /*c550*/  STL [R1+0x164], R4 ;  /* 0x0001640401007387 */ /* 0x0003e80000100800 */
[----:B0-----:R-:W4:Y:S04]  /*c560*/  LDL R58, [R1+0x3fa4] ;  /* 0x003fa400013a7983 */ /* 0x001f280000100800 */
[----:B------:R-:W4:Y:S04]  /*c570*/  LDL.LU R11, [R1+0x10c] ;  /* 0x00010c00010b7983 */ /* 0x000f280000300800 */
[----:B------:R-:W4:Y:S04]  /*c580*/  LDL.LU R10, [R1+0x110] ;  /* 0x00011000010a7983 */ /* 0x000f280000300800 */
[----:B------:R-:W4:Y:S04]  /*c590*/  LDL.LU R9, [R1+0x118] ;  /* 0x0001180001097983 */ /* 0x000f280000300800 */
[----:B------:R0:W-:Y:S04]  /*c5a0*/  STL [R1+0x14c], R3 ;  /* 0x00014c0301007387 */ /* 0x0001e80000100800 */
[----:B-1----:R-:W4:Y:S04]  /*c5b0*/  LDL.LU R4, [R1+0x11c] ;  /* 0x00011c0001047983 */ /* 0x002f280000300800 */
[----:B0-----:R-:W4:Y:S01]  /*c5c0*/  LDL.LU R3, [R1+0x114] ;  /* 0x0001140001037983 */ /* 0x001f220000300800 */
[----:B---3--:R-:W-:-:S02]  /*c5d0*/  ISETP.GT.U32.AND P6, PT, R29, R32, PT ;  /* 0x000000201d00720c */ /* 0x008fc40003fc4070 */
[C---:B--2---:R-:W-:Y:S02]  /*c5e0*/  ISETP.GT.U32.AND P5, PT, R29.reuse, R16, PT ;  /* 0x000000101d00720c */ /* 0x044fe40003fa4070 */
[----:B------:R-:W-:-:S09]  /*c5f0*/  ISETP.GT.U32.AND P4, PT, R29, R15, PT ;  /* 0x0000000f1d00720c */ /* 0x000fd20003f84070 */
[--C-:B------:R-:W-:Y:S01]  /*c600*/  @!P6 IMAD.IADD R32, R32, 0x1, -R29.reuse ;  /* 0x000000012020e824 */ /* 0x100fe200078e0a1d */
[C---:B------:R-:W-:Y:S02]  /*c610*/  ISETP.GT.U32.AND P6, PT, R29.reuse, R2, PT ;  /* 0x000000021d00720c */ /* 0x040fe40003fc4070 */
[C---:B------:R-:W-:Y:S01]  /*c620*/  ISETP.GT.U32.AND P2, PT, R29.reuse, R14, PT ;  /* 0x0000000e1d00720c */ /* 0x040fe20003f44070 */
[--C-:B------:R-:W-:Y:S01]  /*c630*/  @!P5 IMAD.IADD R16, R16, 0x1, -R29.reuse ;  /* 0x000000011010d824 */ /* 0x100fe200078e0a1d */
[C---:B------:R-:W-:Y:S02]  /*c640*/  ISETP.GT.U32.AND P5, PT, R29.reuse, R8, PT ;  /* 0x000000081d00720c */ /* 0x040fe40003fa4070 */
[----:B------:R-:W-:Y:S01]  /*c650*/  ISETP.GT.U32.AND P3, PT, R29, R13, PT ;  /* 0x0000000d1d00720c */ /* 0x000fe20003f64070 */
[----:B------:R-:W-:Y:S01]  /*c660*/  @!P4 IMAD.IADD R15, R15, 0x1, -R29 ;  /* 0x000000010f0fc824 */ /* 0x000fe200078e0a1d */
[----:B------:R-:W-:-:S07]  /*c670*/  ISETP.GT.U32.AND P4, PT, R29, R7, PT ;  /* 0x000000071d00720c */ /* 0x000fce0003f84070 */
[--C-:B------:R-:W-:Y:S01]  /*c680*/  @!P2 IMAD.IADD R14, R14, 0x1, -R29.reuse ;  /* 0x000000010e0ea824 */ /* 0x100fe200078e0a1d */
[----:B------:R-:W-:Y:S01]  /*c690*/  ISETP.GT.U32.AND P2, PT, R29, R6, PT ;  /* 0x000000061d00720c */ /* 0x000fe20003f44070 */
[--C-:B------:R-:W-:Y:S02]  /*c6a0*/  @!P6 IMAD.IADD R2, R2, 0x1, -R29.reuse ;  /* 0x000000010202e824 */ /* 0x100fe400078e0a1d */
[--C-:B------:R-:W-:Y:S02]  /*c6b0*/  @!P5 IMAD.IADD R8, R8, 0x1, -R29.reuse ;  /* 0x000000010808d824 */ /* 0x100fe400078e0a1d */
[--C-:B------:R-:W-:Y:S01]  /*c6c0*/  @!P3 IMAD.IADD R13, R13, 0x1, -R29.reuse ;  /* 0x000000010d0db824 */ /* 0x100fe200078e0a1d */
[----:B------:R-:W-:Y:S01]  /*c6d0*/  ISETP.GT.U32.AND P3, PT, R29, R0, PT ;  /* 0x000000001d00720c */ /* 0x000fe20003f64070 */
[--C-:B------:R-:W-:Y:S01]  /*c6e0*/  @!P4 IMAD.IADD R7, R7, 0x1, -R29.reuse ;  /* 0x000000010707c824 */ /* 0x100fe200078e0a1d */
[----:B------:R0:W-:Y:S05]  /*c6f0*/  STL [R1+0x154], R2 ;  /* 0x0001540201007387 */ /* 0x0001ea0000100800 */
[--C-:B------:R-:W-:Y:S01]  /*c700*/  @!P2 IMAD.IADD R6, R6, 0x1, -R29.reuse ;  /* 0x000000010606a824 */ /* 0x100fe200078e0a1d */
[----:B0-----:R-:W2:Y:S04]  /*c710*/  LDL.LU R2, [R1+0x100] ;  /* 0x0001000001027983 */ /* 0x001ea80000300800 */
[----:B------:R-:W3:Y:S04]  /*c720*/  LDL.LU R17, [R1+0x104] ;  /* 0x0001040001117983 */ /* 0x000ee80000300800 */
[----:B------:R0:W-:Y:S04]  /*c730*/  STL [R1+0x158], R8 ;  /* 0x0001580801007387 */ /* 0x0001e80000100800 */
[----:B------:R1:W-:Y:S01]  /*c740*/  STL [R1+0x150], R7 ;  /* 0x0001500701007387 */ /* 0x0003e20000100800 */
[----:B------:R-:W-:-:S03]  /*c750*/  @!P3 IMAD.IADD R0, R0, 0x1, -R29 ;  /* 0x000000010000b824 */ /* 0x000fc600078e0a1d */
[----:B0-----:R-:W2:Y:S04]  /*c760*/  LDL.LU R8, [R1+0x108] ;  /* 0x0001080001087983 */ /* 0x001ea80000300800 */
[----:B-1----:R-:W2:Y:S04]  /*c770*/  LDL.LU R7, [R1+0x384] ;  /* 0x0003840001077983 */ /* 0x002ea80000300800 */
[----:B------:R0:W-:Y:S04]  /*c780*/  STL [R1+0x134], R6 ;  /* 0x0001340601007387 */ /* 0x0001e80000100800 */
[----:B0-----:R-:W2:Y:S04]  /*c790*/  LDL.LU R6, [R1+0x37c] ;  /* 0x00037c0001067983 */ /* 0x001ea80000300800 */
[----:B------:R0:W-:Y:S04]  /*c7a0*/  STL [R1+0x138], R0 ;  /* 0x0001380001007387 */ /* 0x0001e80000100800 */
[----:B0-----:R-:W2:Y:S01]  /*c7b0*/  LDL.LU R0, [R1+0xfc] ;  /* 0x0000fc0001007983 */ /* 0x001ea20000300800 */
[----:B------:R-:W-:-:S02]  /*c7c0*/  ISETP.GT.U32.AND P0, PT, R29, R61, PT ;  /* 0x0000003d1d00720c */ /* 0x000fc40003f04070 */
[----:B----4-:R-:W-:-:S11]  /*c7d0*/  ISETP.GT.U32.AND P1, PT, R29, R12, PT ;  /* 0x0000000c1d00720c */ /* 0x010fd60003f24070 */
[--C-:B------:R-:W-:Y:S01]  /*c7e0*/  @!P0 IMAD.IADD R61, R61, 0x1, -R29.reuse ;  /* 0x000000013d3d8824 */ /* 0x100fe200078e0a1d */
[C---:B------:R-:W-:Y:S02]  /*c7f0*/  ISETP.GT.U32.AND P0, PT, R29.reuse, R5, PT ;  /* 0x000000051d00720c */ /* 0x040fe40003f04070 */
[C---:B------:R-:W-:Y:S02]  /*c800*/  ISETP.GT.U32.AND P6, PT, R29.reuse, R16, PT ;  /* 0x000000101d00720c */ /* 0x040fe40003fc4070 */
[----:B------:R-:W-:Y:S01]  /*c810*/  ISETP.GT.U32.AND P5, PT, R29, R15, PT ;  /* 0x0000000f1d00720c */ /* 0x000fe20003fa4070 */
[----:B------:R-:W-:-:S08]  /*c820*/  @!P1 IMAD.IADD R12, R12, 0x1, -R29 ;  /* 0x000000010c0c9824 */ /* 0x000fd000078e0a1d */
[--C-:B------:R-:W-:Y:S01]  /*c830*/  @!P0 IMAD.IADD R5, R5, 0x1, -R29.reuse ;  /* 0x0000000105058824 */ /* 0x100fe200078e0a1d */
[C---:B------:R-:W-:Y:S02]  /*c840*/  ISETP.GT.U32.AND P0, PT, R29.reuse, R32, PT ;  /* 0x000000201d00720c */ /* 0x040fe40003f04070 */
[C---:B------:R-:W-:Y:S02]  /*c850*/  ISETP.GT.U32.AND P1, PT, R29.reuse, R61, PT ;  /* 0x0000003d1d00720c */ /* 0x040fe40003f24070 */
[C---:B------:R-:W-:Y:S02]  /*c860*/  ISETP.GT.U32.AND P2, PT, R29.reuse, R14, PT ;  /* 0x0000000e1d00720c */ /* 0x040fe40003f44070 */
[----:B------:R-:W-:Y:S01]  /*c870*/  ISETP.GT.U32.AND P4, PT, R29, R5, PT ;  /* 0x000000051d00720c */ /* 0x000fe20003f84070 */
[--C-:B------:R-:W-:Y:S02]  /*c880*/  @!P6 IMAD.IADD R16, R16, 0x1, -R29.reuse ;  /* 0x000000011010e824 */ /* 0x100fe400078e0a1d */
[----:B------:R-:W-:-:S04]  /*c890*/  @!P5 IMAD.IADD R15, R15, 0x1, -R29 ;  /* 0x000000010f0fd824 */ /* 0x000fc800078e0a1d */
[--C-:B------:R-:W-:Y:S01]  /*c8a0*/  @!P0 IMAD.IADD R32, R32, 0x1, -R29.reuse ;  /* 0x0000000120208824 */ /* 0x100fe200078e0a1d */
[C---:B------:R-:W-:Y:S02]  /*c8b0*/  ISETP.GT.U32.AND P0, PT, R29.reuse, R11, PT ;  /* 0x0000000b1d00720c */ /* 0x040fe40003f04070 */
[C---:B------:R-:W-:Y:S02]  /*c8c0*/  ISETP.GT.U32.AND P6, PT, R29.reuse, R10, PT ;  /* 0x0000000a1d00720c */ /* 0x040fe40003fc4070 */
[----:B------:R-:W-:Y:S01]  /*c8d0*/  ISETP.GT.U32.AND P5, PT, R29, R9, PT ;  /* 0x000000091d00720c */ /* 0x000fe20003fa4070 */
[--C-:B------:R-:W-:Y:S01]  /*c8e0*/  @!P1 IMAD.IADD R61, R61, 0x1, -R29.reuse ;  /* 0x000000013d3d9824 */ /* 0x100fe200078e0a1d */
[C---:B------:R-:W-:Y:S01]  /*c8f0*/  ISETP.GT.U32.AND P3, PT, R29.reuse, R13, PT ;  /* 0x0000000d1d00720c */ /* 0x040fe20003f64070 */
[--C-:B------:R-:W-:Y:S01]  /*c900*/  @!P2 IMAD.IADD R14, R14, 0x1, -R29.reuse ;  /* 0x000000010e0ea824 */ /* 0x100fe200078e0a1d */
[----:B------:R-:W-:Y:S02]  /*c910*/  ISETP.GT.U32.AND P2, PT, R29, R4, PT ;  /* 0x000000041d00720c */ /* 0x000fe40003f44070 */
[----:B------:R0:W-:Y:S01]  /*c920*/  STL [R1+0x140], R61 ;  /* 0x0001403d01007387 */ /* 0x0001e20000100800 */
[----:B------:R-:W-:-:S02]  /*c930*/  @!P4 IMAD.IADD R5, R5, 0x1, -R29 ;  /* 0x000000010505c824 */ /* 0x000fc400078e0a1d */
[--C-:B------:R-:W-:Y:S01]  /*c940*/  @!P0 IMAD.IADD R11, R11, 0x1, -R29.reuse ;  /* 0x000000010b0b8824 */ /* 0x100fe200078e0a1d */
[----:B------:R-:W-:Y:S01]  /*c950*/  ISETP.GT.U32.AND P1, PT, R29, R12, PT ;  /* 0x0000000c1d00720c */ /* 0x000fe20003f24070 */
[--C-:B------:R-:W-:Y:S01]  /*c960*/  @!P6 IMAD.IADD R10, R10, 0x1, -R29.reuse ;  /* 0x000000010a0ae824 */ /* 0x100fe200078e0a1d */
[----:B0-----:R-:W4:Y:S01]  /*c970*/  LDL.LU R61, [R1+0x35c] ;  /* 0x00035c00013d7983 */ /* 0x001f220000300800 */
[--C-:B------:R-:W-:Y:S02]  /*c980*/  @!P5 IMAD.IADD R9, R9, 0x1, -R29.reuse ;  /* 0x000000010909d824 */ /* 0x100fe400078e0a1d */
[--C-:B------:R-:W-:Y:S01]  /*c990*/  @!P3 IMAD.IADD R13, R13, 0x1, -R29.reuse ;  /* 0x000000010d0db824 */ /* 0x100fe200078e0a1d */
[----:B------:R-:W-:Y:S01]  /*c9a0*/  ISETP.GT.U32.AND P3, PT, R29, R3, PT ;  /* 0x000000031d00720c */ /* 0x000fe20003f64070 */
[--C-:B------:R-:W-:Y:S01]  /*c9b0*/  @!P2 IMAD.IADD R4, R4, 0x1, -R29.reuse ;  /* 0x000000010404a824 */ /* 0x100fe200078e0a1d */
[----:B------:R-:W-:Y:S05]  /*c9c0*/  STL [R1+0x144], R32 ;  /* 0x0001442001007387 */ /* 0x000fea0000100800 */
[--C-:B------:R-:W-:Y:S01]  /*c9d0*/  @!P1 IMAD.IADD R12, R12, 0x1, -R29.reuse ;  /* 0x000000010c0c9824 */ /* 0x100fe200078e0a1d */
[----:B------:R-:W-:Y:S04]  /*c9e0*/  STL [R1+0x13c], R16 ;  /* 0x00013c1001007387 */ /* 0x000fe80000100800 */
[----:B------:R-:W-:Y:S04]  /*c9f0*/  STL [R1+0x120], R15 ;  /* 0x0001200f01007387 */ /* 0x000fe80000100800 */
[----:B------:R-:W-:Y:S01]  /*ca00*/  STL [R1+0x124], R14 ;  /* 0x0001240e01007387 */ /* 0x000fe20000100800 */
[----:B------:R-:W-:-:S03]  /*ca10*/  @!P3 IMAD.IADD R3, R3, 0x1, -R29 ;  /* 0x000000010303b824 */ /* 0x000fc600078e0a1d */
[----:B------:R-:W-:Y:S04]  /*ca20*/  STL [R1+0x12c], R13 ;  /* 0x00012c0d01007387 */ /* 0x000fe80000100800 */
[----:B------:R0:W-:Y:S04]  /*ca30*/  STL [R1+0x128], R5 ;  /* 0x0001280501007387 */ /* 0x0001e80000100800 */
[----:B------:R1:W-:Y:S04]  /*ca40*/  STL [R1+0x130], R12 ;  /* 0x0001300c01007387 */ /* 0x0003e80000100800 */
[----:B0-----:R-:W4:Y:S04]  /*ca50*/  LDL.LU R5, [R1+0x370] ;  /* 0x0003700001057983 */ /* 0x001f280000300800 */
[----:B------:R-:W4:Y:S04]  /*ca60*/  LDL.LU R16, [R1+0x360] ;  /* 0x0003600001107983 */ /* 0x000f280000300800 */
        /* <DEDUP_REMOVED lines=11> */
[----:B------:R-:W-:Y:S01]  /*cb20*/  ISETP.GT.U32.AND P0, PT, R29, R10, PT ;  /* 0x0000000a1d00720c */ /* 0x000fe20003f04070 */
[----:B------:R-:W-:Y:S01]  /*cb30*/  @!P6 IMAD.IADD R7, R7, 0x1, -R29 ;  /* 0x000000010707e824 */ /* 0x000fe200078e0a1d */
[C---:B------:R-:W-:Y:S02]  /*cb40*/  ISETP.GT.U32.AND P6, PT, R29.reuse, R9, PT ;  /* 0x000000091d00720c */ /* 0x040fe40003fc4070 */
[----:B------:R-:W-:-:S07]  /*cb50*/  ISETP.GT.U32.AND P2, PT, R29, R0, PT ;  /* 0x000000001d00720c */ /* 0x000fce0003f44070 */
[--C-:B------:R-:W-:Y:S01]  /*cb60*/  @!P5 IMAD.IADD R6, R6, 0x1, -R29.reuse ;  /* 0x000000010606d824 */ /* 0x100fe200078e0a1d */
[----:B------:R-:W-:Y:S01]  /*cb70*/  ISETP.GT.U32.AND P5, PT, R29, R4, PT ;  /* 0x000000041d00720c */ /* 0x000fe20003fa4070 */
[--C-:B------:R-:W-:Y:S02]  /*cb80*/  @!P4 IMAD.IADD R11, R11, 0x1, -R29.reuse ;  /* 0x000000010b0bc824 */ /* 0x100fe400078e0a1d */
[--C-:B------:R-:W-:Y:S02]  /*cb90*/  @!P0 IMAD.IADD R10, R10, 0x1, -R29.reuse ;  /* 0x000000010a0a8824 */ /* 0x100fe400078e0a1d */
[--C-:B------:R-:W-:Y:S02]  /*cba0*/  @!P6 IMAD.IADD R9, R9, 0x1, -R29.reuse ;  /* 0x000000010909e824 */ /* 0x100fe400078e0a1d */
[--C-:B------:R-:W-:Y:S01]  /*cbb0*/  @!P2 IMAD.IADD R0, R0, 0x1, -R29.reuse ;  /* 0x000000010000a824 */ /* 0x100fe200078e0a1d */
[----:B------:R-:W-:Y:S01]  /*cbc0*/  ISETP.GT.U32.AND P2, PT, R29, R3, PT ;  /* 0x000000031d00720c */ /* 0x000fe20003f44070 */
[----:B------:R0:W-:Y:S04]  /*cbd0*/  STL [R1+0x10c], R11 ;  /* 0x00010c0b01007387 */ /* 0x0001e80000100800 */
[--C-:B------:R-:W-:Y:S01]  /*cbe0*/  @!P5 IMAD.IADD R4, R4, 0x1, -R29.reuse ;  /* 0x000000010404d824 */ /* 0x100fe200078e0a1d */
[----:B------:R1:W-:Y:S04]  /*cbf0*/  STL [R1+0x110], R10 ;  /* 0x0001100a01007387 */ /* 0x0003e80000100800 */
[----:B------:R-:W2:Y:S04]  /*cc00*/  LDL.LU R31, [R1+0x344] ;  /* 0x00034400011f7983 */ /* 0x000ea80000300800 */
[----:B------:R3:W-:Y:S01]  /*cc10*/  STL [R1+0x118], R9 ;  /* 0x0001180901007387 */ /* 0x0007e20000100800 */
[----:B------:R-:W-:-:S03]  /*cc20*/  @!P2 IMAD.IADD R3, R3, 0x1, -R29 ;  /* 0x000000010303a824 */ /* 0x000fc600078e0a1d */
[----:B0-----:R-:W2:Y:S04]  /*cc30*/  LDL.LU R11, [R1+0x318] ;  /* 0x00031800010b7983 */ /* 0x001ea80000300800 */
[----:B------:R0:W-:Y:S04]  /*cc40*/  STL [R1+0x11c], R4 ;  /* 0x00011c0401007387 */ /* 0x0001e80000100800 */
[----:B-1----:R-:W2:Y:S04]  /*cc50*/  LDL.LU R10, [R1+0x31c] ;  /* 0x00031c00010a7983 */ /* 0x002ea80000300800 */
[----:B---3--:R-:W3:Y:S04]  /*cc60*/  LDL.LU R9, [R1+0x324] ;  /* 0x0003240001097983 */ /* 0x008ee80000300800 */
[----:B------:R1:W-:Y:S04]  /*cc70*/  STL [R1+0x114], R3 ;  /* 0x0001140301007387 */ /* 0x0003e80000100800 */
[----:B0-----:R-:W3:Y:S04]  /*cc80*/  LDL.LU R4, [R1+0x330] ;  /* 0x0003300001047983 */ /* 0x001ee80000300800 */
[----:B-1----:R-:W3:Y:S01]  /*cc90*/  LDL.LU R3, [R1+0x320] ;  /* 0x0003200001037983 */ /* 0x002ee20000300800 */
[----:B------:R-:W-:-:S02]  /*cca0*/  ISETP.GT.U32.AND P1, PT, R29, R2, PT ;  /* 0x000000021d00720c */ /* 0x000fc40003f24070 */
[----:B----4-:R-:W-:-:S11]  /*ccb0*/  ISETP.GT.U32.AND P3, PT, R29, R61, PT ;  /* 0x0000003d1d00720c */ /* 0x010fd60003f64070 */
[--C-:B------:R-:W-:Y:S01]  /*ccc0*/  @!P1 IMAD.IADD R2, R2, 0x1, -R29.reuse ;  /* 0x0000000102029824 */ /* 0x100fe200078e0a1d */
[C---:B------:R-:W-:Y:S02]  /*ccd0*/  ISETP.GT.U32.AND P1, PT, R29.reuse, R59, PT ;  /* 0x0000003b1d00720c */ /* 0x040fe40003f24070 */
[C---:B------:R-:W-:Y:S02]  /*cce0*/  ISETP.GT.U32.AND P0, PT, R29.reuse, R8, PT ;  /* 0x000000081d00720c */ /* 0x040fe40003f04070 */
[----:B------:R-:W-:Y:S01]  /*ccf0*/  ISETP.GT.U32.AND P4, PT, R29, R7, PT ;  /* 0x000000071d00720c */ /* 0x000fe20003f84070 */
[----:B------:R-:W-:Y:S01]  /*cd00*/  @!P3 IMAD.IADD R61, R61, 0x1, -R29 ;  /* 0x000000013d3db824 */ /* 0x000fe200078e0a1d */
[----:B------:R-:W-:-:S07]  /*cd10*/  ISETP.GT.U32.AND P3, PT, R29, R2, PT ;  /* 0x000000021d00720c */ /* 0x000fce0003f64070 */
[--C-:B------:R-:W-:Y:S01]  /*cd20*/  @!P1 IMAD.IADD R59, R59, 0x1, -R29.reuse ;  /* 0x000000013b3b9824 */ /* 0x100fe200078e0a1d */
[C---:B------:R-:W-:Y:S02]  /*cd30*/  ISETP.GT.U32.AND P1, PT, R29.reuse, R17, PT ;  /* 0x000000111d00720c */ /* 0x040fe40003f24070 */
[C---:B------:R-:W-:Y:S02]  /*cd40*/  ISETP.GT.U32.AND P5, PT, R29.reuse, R6, PT ;  /* 0x000000061d00720c */ /* 0x040fe40003fa4070 */
[C---:B------:R-:W-:Y:S01]  /*cd50*/  ISETP.GT.U32.AND P6, PT, R29.reuse, R59, PT ;  /* 0x0000003b1d00720c */ /* 0x040fe20003fc4070 */
[--C-:B------:R-:W-:Y:S01]  /*cd60*/  @!P0 IMAD.IADD R8, R8, 0x1, -R29.reuse ;  /* 0x0000000108088824 */ /* 0x100fe200078e0a1d */
[----:B------:R-:W-:Y:S01]  /*cd70*/  ISETP.GT.U32.AND P2, PT, R29, R0, PT ;  /* 0x000000001d00720c */ /* 0x000fe20003f44070 */
[----:B------:R-:W-:-:S06]  /*cd80*/  @!P4 IMAD.IADD R7, R7, 0x1, -R29 ;  /* 0x000000010707c824 */ /* 0x000fcc00078e0a1d */
[--C-:B------:R-:W-:Y:S01]  /*cd90*/  @!P1 IMAD.IADD R17, R17, 0x1, -R29.reuse ;  /* 0x0000000111119824 */ /* 0x100fe200078e0a1d */
[C---:B------:R-:W-:Y:S01]  /*cda0*/  ISETP.GT.U32.AND P1, PT, R29.reuse, R5, PT ;  /* 0x000000051d00720c */ /* 0x040fe20003f24070 */
[--C-:B------:R-:W-:Y:S01]  /*cdb0*/  @!P3 IMAD.IADD R2, R2, 0x1, -R29.reuse ;  /* 0x000000010202b824 */ /* 0x100fe200078e0a1d */
[C---:B------:R-:W-:Y:S02]  /*cdc0*/  ISETP.GT.U32.AND P0, PT, R29.reuse, R16, PT ;  /* 0x000000101d00720c */ /* 0x040fe40003f04070 */
[C---:B------:R-:W-:Y:S01]  /*cdd0*/  ISETP.GT.U32.AND P4, PT, R29.reuse, R15, PT ;  /* 0x0000000f1d00720c */ /* 0x040fe20003f84070 */
[--C-:B------:R-:W-:Y:S01]  /*cde0*/  @!P5 IMAD.IADD R6, R6, 0x1, -R29.reuse ;  /* 0x000000010606d824 */ /* 0x100fe200078e0a1d */
[----:B------:R0:W-:Y:S01]  /*cdf0*/  STL [R1+0x100], R2 ;  /* 0x0001000201007387 */ /* 0x0001e20000100800 */
[----:B------:R-:W-:Y:S01]  /*ce00*/  ISETP.GT.U32.AND P5, PT, R29, R14, PT ;  /* 0x0000000e1d00720c */ /* 0x000fe20003fa4070 */
[----:B------:R-:W-:Y:S01]  /*ce10*/  @!P6 IMAD.IADD R59, R59, 0x1, -R29 ;  /* 0x000000013b3be824 */ /* 0x000fe200078e0a1d */
[----:B------:R-:W-:-:S04]  /*ce20*/  ISETP.GT.U32.AND P3, PT, R29, R61, PT ;  /* 0x0000003d1d00720c */ /* 0x000fc80003f64070 */
[--C-:B------:R-:W-:Y:S01]  /*ce30*/  @!P1 IMAD.IADD R5, R5, 0x1, -R29.reuse ;  /* 0x0000000105059824 */ /* 0x100fe200078e0a1d */
[----:B0-----:R-:W4:Y:S01]  /*ce40*/  LDL.LU R2, [R1+0x2f8] ;  /* 0x0002f80001027983 */ /* 0x001f220000300800 */
[--C-:B------:R-:W-:Y:S02]  /*ce50*/  @!P0 IMAD.IADD R16, R16, 0x1, -R29.reuse ;  /* 0x0000000110108824 */ /* 0x100fe400078e0a1d */
[--C-:B------:R-:W-:Y:S01]  /*ce60*/  @!P2 IMAD.IADD R0, R0, 0x1, -R29.reuse ;  /* 0x000000010000a824 */ /* 0x100fe200078e0a1d */
[----:B------:R-:W-:Y:S01]  /*ce70*/  ISETP.GT.U32.AND P2, PT, R29, R13, PT ;  /* 0x0000000d1d00720c */ /* 0x000fe20003f44070 */
[--C-:B------:R-:W-:Y:S02]  /*ce80*/  @!P4 IMAD.IADD R15, R15, 0x1, -R29.reuse ;  /* 0x000000010f0fc824 */ /* 0x100fe400078e0a1d */
[--C-:B------:R-:W-:Y:S02]  /*ce90*/  @!P5 IMAD.IADD R14, R14, 0x1, -R29.reuse ;  /* 0x000000010e0ed824 */ /* 0x100fe400078e0a1d */
[--C-:B------:R-:W-:Y:S01]  /*cea0*/  @!P3 IMAD.IADD R61, R61, 0x1, -R29.reuse ;  /* 0x000000013d3db824 */ /* 0x100fe200078e0a1d */
[----:B------:R-:W-:Y:S01]  /*ceb0*/  ISETP.GT.U32.AND P3, PT, R29, R12, PT ;  /* 0x0000000c1d00720c */ /* 0x000fe20003f64070 */
[----:B------:R-:W-:Y:S04]  /*cec0*/  STL [R1+0x104], R17 ;  /* 0x0001041101007387 */ /* 0x000fe80000100800 */
[----:B------:R-:W-:Y:S02]  /*ced0*/  STL [R1+0x108], R8 ;  /* 0x0001080801007387 */ /* 0x000fe40000100800 */
[----:B------:R-:W-:-:S02]  /*cee0*/  @!P2 IMAD.IADD R13, R13, 0x1, -R29 ;  /* 0x000000010d0da824 */ /* 0x000fc400078e0a1d */
[----:B------:R-:W-:Y:S04]  /*cef0*/  STL [R1+0x384], R7 ;  /* 0x0003840701007387 */ /* 0x000fe80000100800 */
[----:B------:R-:W-:Y:S04]  /*cf00*/  STL [R1+0x37c], R6 ;  /* 0x00037c0601007387 */ /* 0x000fe80000100800 */
[----:B------:R-:W-:Y:S04]  /*cf10*/  STL [R1+0xfc], R0 ;  /* 0x0000fc0001007387 */ /* 0x000fe80000100800 */
[----:B------:R0:W-:Y:S04]  /*cf20*/  STL [R1+0x364], R59 ;  /* 0x0003643b01007387 */ /* 0x0001e80000100800 */
[----:B------:R1:W-:Y:S01]  /*cf30*/  STL [R1+0x35c], R61 ;  /* 0x00035c3d01007387 */ /* 0x0003e20000100800 */
[----:B------:R-:W-:-:S03]  /*cf40*/  @!P3 IMAD.IADD R12, R12, 0x1, -R29 ;  /* 0x000000010c0cb824 */ /* 0x000fc600078e0a1d */
[----:B0-----:R-:W4:Y:S04]  /*cf50*/  LDL R59, [R1+0x3fa0] ;  /* 0x003fa000013b7983 */ /* 0x001f280000100800 */
[----:B------:R-:W4:Y:S04]  /*cf60*/  LDL.LU R0, [R1+0x2fc] ;  /* 0x0002fc0001007983 */ /* 0x000f280000300800 */
[----:B------:R-:W4:Y:S04]  /*cf70*/  LDL.LU R8, [R1+0x304] ;  /* 0x0003040001087983 */ /* 0x000f280000300800 */
[----:B-1----:R-:W4:Y:S04]  /*cf80*/  LDL.LU R61, [R1+0x310] ;  /* 0x00031000013d7983 */ /* 0x002f280000300800 */
[----:B------:R-:W4:Y:S04]  /*cf90*/  LDL.LU R7, [R1+0x300] ;  /* 0x0003000001077983 */ /* 0x000f280000300800 */
[----:B------:R-:W4:Y:S01]  /*cfa0*/  LDL.LU R6, [R1+0x2d8] ;  /* 0x0002d80001067983 */ /* 0x000f220000300800 */
[----:B--2---:R-:W-:-:S02]  /*cfb0*/  ISETP.GT.U32.AND P6, PT, R29, R31, PT ;  /* 0x0000001f1d00720c */ /* 0x004fc40003fc4070 */
[C---:B------:R-:W-:Y:S02]  /*cfc0*/  ISETP.GT.U32.AND P1, PT, R29.reuse, R11, PT ;  /* 0x0000000b1d00720c */ /* 0x040fe40003f24070 */
[C---:B------:R-:W-:Y:S02]  /*cfd0*/  ISETP.GT.U32.AND P0, PT, R29.reuse, R10, PT ;  /* 0x0000000a1d00720c */ /* 0x040fe40003f04070 */
[----:B---3--:R-:W-:-:S07]  /*cfe0*/  ISETP.GT.U32.AND P4, PT, R29, R9, PT ;  /* 0x000000091d00720c */ /* 0x008fce0003f84070 */
[--C-:B------:R-:W-:Y:S01]  /*cff0*/  @!P6 IMAD.IADD R31, R31, 0x1, -R29.reuse ;  /* 0x000000011f1fe824 */ /* 0x100fe200078e0a1d */
[----:B------:R-:W-:Y:S01]  /*d000*/  ISETP.GT.U32.AND P6, PT, R29, R5, PT ;  /* 0x000000051d00720c */ /* 0x000fe20003fc4070 */
[--C-:B------:R-:W-:Y:S01]  /*d010*/  @!P1 IMAD.IADD R11, R11, 0x1, -R29.reuse ;  /* 0x000000010b0b9824 */ /* 0x100fe200078e0a1d */
[C---:B------:R-:W-:Y:S01]  /*d020*/  ISETP.GT.U32.AND P5, PT, R29.reuse, R4, PT ;  /* 0x000000041d00720c */ /* 0x040fe20003fa4070 */
[--C-:B------:R-:W-:Y:S01]  /*d030*/  @!P0 IMAD.IADD R10, R10, 0x1, -R29.reuse ;  /* 0x000000010a0a8824 */ /* 0x100fe200078e0a1d */
[C---:B------:R-:W-:Y:S02]  /*d040*/  ISETP.GT.U32.AND P1, PT, R29.reuse, R16, PT ;  /* 0x000000101d00720c */ /* 0x040fe40003f24070 */
[----:B------:R-:W-:Y:S01]  /*d050*/  ISETP.GT.U32.AND P0, PT, R29, R15, PT ;  /* 0x0000000f1d00720c */ /* 0x000fe20003f04070 */
[----:B------:R-:W-:Y:S01]  /*d060*/  @!P4 IMAD.IADD R9, R9, 0x1, -R29 ;  /* 0x000000010909c824 */ /* 0x000fe200078e0a1d */
[C---:B------:R-:W-:Y:S02]  /*d070*/  ISETP.GT.U32.AND P2, PT, R29.reuse, R3, PT ;  /* 0x000000031d00720c */ /* 0x040fe40003f44070 */
[----:B------:R-:W-:-:S03]  /*d080*/  ISETP.GT.U32.AND P4, PT, R29, R14, PT ;  /* 0x0000000e1d00720c */ /* 0x000fc60003f84070 */
[--C-:B------:R-:W-:Y:S02]  /*d090*/  @!P6 IMAD.IADD R5, R5, 0x1, -R29.reuse ;  /* 0x000000010505e824 */ /* 0x100fe400078e0a1d */
[--C-:B------:R-:W-:Y:S01]  /*d0a0*/  @!P5 IMAD.IADD R4, R4, 0x1, -R29.reuse ;  /* 0x000000010404d824 */ /* 0x100fe200078e0a1d */
[----:B------:R-:W-:Y:S01]  /*d0b0*/  ISETP.GT.U32.AND P5, PT, R29, R13, PT ;  /* 0x0000000d1d00720c */ /* 0x000fe20003fa4070 */
[--C-:B------:R-:W-:Y:S01]  /*d0c0*/  @!P1 IMAD.IADD R16, R16, 0x1, -R29.reuse ;  /* 0x0000000110109824 */ /* 0x100fe200078e0a1d */
[----:B------:R0:W-:Y:S01]  /*d0d0*/  STL [R1+0x370], R5 ;  /* 0x0003700501007387 */ /* 0x0001e20000100800 */
[--C-:B------:R-:W-:Y:S02]  /*d0e0*/  @!P0 IMAD.IADD R15, R15, 0x1, -R29.reuse ;  /* 0x000000010f0f8824 */ /* 0x100fe400078e0a1d */
[--C-:B------:R-:W-:Y:S01]  /*d0f0*/  @!P2 IMAD.IADD R3, R3, 0x1, -R29.reuse ;  /* 0x000000010303a824 */ /* 0x100fe200078e0a1d */
[----:B------:R-:W-:Y:S01]  /*d100*/  ISETP.GT.U32.AND P2, PT, R29, R12, PT ;  /* 0x0000000c1d00720c */ /* 0x000fe20003f44070 */
[--C-:B------:R-:W-:Y:S01]  /*d110*/  @!P4 IMAD.IADD R14, R14, 0x1, -R29.reuse ;  /* 0x000000010e0ec824 */ /* 0x100fe200078e0a1d */
[----:B0-----:R-:W2:Y:S04]  /*d120*/  LDL.LU R5, [R1+0x2dc] ;  /* 0x0002dc0001057983 */ /* 0x001ea80000300800 */
[----:B------:R0:W-:Y:S01]  /*d130*/  STL [R1+0x360], R16 ;  /* 0x0003601001007387 */ /* 0x0001e20000100800 */
[----:B------:R-:W-:-:S03]  /*d140*/  @!P5 IMAD.IADD R13, R13, 0x1, -R29 ;  /* 0x000000010d0dd824 */ /* 0x000fc600078e0a1d */
[----:B------:R-:W3:Y:S04]  /*d150*/  LDL.LU R32, [R1+0x2e4] ;  /* 0x0002e40001207983 */ /* 0x000ee80000300800 */
[----:B------:R1:W-:Y:S04]  /*d160*/  STL [R1+0x33c], R15 ;  /* 0x00033c0f01007387 */ /* 0x0003e80000100800 */
[----:B------:R1:W-:Y:S04]  /*d170*/  STL [R1+0x340], R14 ;  /* 0x0003400e01007387 */ /* 0x0003e80000100800 */
[----:B------:R-:W2:Y:S04]  /*d180*/  LDL.LU R17, [R1+0x2f0] ;  /* 0x0002f00001117983 */ /* 0x000ea80000300800 */
[----:B0-----:R-:W2:Y:S01]  /*d190*/  LDL.LU R16, [R1+0x2e0] ;  /* 0x0002e00001107983 */ /* 0x001ea20000300800 */
[----:B------:R-:W-:-:S03]  /*d1a0*/  @!P2 IMAD.IADD R12, R12, 0x1, -R29 ;  /* 0x000000010c0ca824 */ /* 0x000fc600078e0a1d */
[----:B------:R0:W-:Y:S04]  /*d1b0*/  STL [R1+0x348], R13 ;  /* 0x0003480d01007387 */ /* 0x0001e80000100800 */
[----:B-1----:R-:W2:Y:S04]  /*d1c0*/  LDL.LU R15, [R1+0x29c] ;  /* 0x00029c00010f7983 */ /* 0x002ea80000300800 */
[----:B------:R-:W2:Y:S04]  /*d1d0*/  LDL.LU R14, [R1+0x2a0] ;  /* 0x0002a000010e7983 */ /* 0x000ea80000300800 */
[----:B------:R1:W-:Y:S04]  /*d1e0*/  STL [R1+0x350], R12 ;  /* 0x0003500c01007387 */ /* 0x0003e80000100800 */
[----:B0-----:R-:W2:Y:S01]  /*d1f0*/  LDL.LU R13, [R1+0x2a8] ;  /* 0x0002a800010d7983 */ /* 0x001ea20000300800 */
[----:B----4-:R-:W-:-:S02]  /*d200*/  ISETP.GT.U32.AND P3, PT, R29, R2, PT ;  /* 0x000000021d00720c */ /* 0x010fc40003f64070 */
[C---:B------:R-:W-:Y:S02]  /*d210*/  ISETP.GT.U32.AND P1, PT, R29.reuse, R11, PT ;  /* 0x0000000b1d00720c */ /* 0x040fe40003f24070 */
[C---:B------:R-:W-:Y:S01]  /*d220*/  ISETP.GT.U32.AND P0, PT, R29.reuse, R10, PT ;  /* 0x0000000a1d00720c */ /* 0x040fe20003f04070 */
[----:B-1----:R-:W4:Y:S01]  /*d230*/  LDL.LU R12, [R1+0x2c0] ;  /* 0x0002c000010c7983 */ /* 0x002f220000300800 */
[----:B------:R-:W-:-:S07]  /*d240*/  ISETP.GT.U32.AND P4, PT, R29, R9, PT ;  /* 0x000000091d00720c */ /* 0x000fce0003f84070 */
[--C-:B------:R-:W-:Y:S01]  /*d250*/  @!P3 IMAD.IADD R2, R2, 0x1, -R29.reuse ;  /* 0x000000010202b824 */ /* 0x100fe200078e0a1d */
[----:B------:R-:W-:Y:S01]  /*d260*/  ISETP.GT.U32.AND P3, PT, R29, R31, PT ;  /* 0x0000001f1d00720c */ /* 0x000fe20003f64070 */
[--C-:B------:R-:W-:Y:S01]  /*d270*/  @!P1 IMAD.IADD R11, R11, 0x1, -R29.reuse ;  /* 0x000000010b0b9824 */ /* 0x100fe200078e0a1d */
[C---:B------:R-:W-:Y:S02]  /*d280*/  ISETP.GT.U32.AND P5, PT, R29.reuse, R4, PT ;  /* 0x000000041d00720c */ /* 0x040fe40003fa4070 */
[----:B------:R-:W-:Y:S01]  /*d290*/  ISETP.GT.U32.AND P6, PT, R29, R2, PT ;  /* 0x000000021d00720c */ /* 0x000fe20003fc4070 */
[--C-:B------:R-:W-:Y:S02]  /*d2a0*/  @!P0 IMAD.IADD R10, R10, 0x1, -R29.reuse ;  /* 0x000000010a0a8824 */ /* 0x100fe400078e0a1d */
[----:B------:R-:W-:-:S06]  /*d2b0*/  @!P4 IMAD.IADD R9, R9, 0x1, -R29 ;  /* 0x000000010909c824 */ /* 0x000fcc00078e0a1d */
[--C-:B------:R-:W-:Y:S01]  /*d2c0*/  @!P3 IMAD.IADD R31, R31, 0x1, -R29.reuse ;  /* 0x000000011f1fb824 */ /* 0x100fe200078e0a1d */
[C---:B------:R-:W-:Y:S01]  /*d2d0*/  ISETP.GT.U32.AND P2, PT, R29.reuse, R3, PT ;  /* 0x000000031d00720c */ /* 0x040fe20003f44070 */
[--C-:B------:R-:W-:Y:S02]  /*d2e0*/  @!P5 IMAD.IADD R4, R4, 0x1, -R29.reuse ;  /* 0x000000010404d824 */ /* 0x100fe400078e0a1d */
[----:B------:R-:W-:Y:S01]  /*d2f0*/  @!P6 IMAD.IADD R2, R2, 0x1, -R29 ;  /* 0x000000010202e824 */ /* 0x000fe200078e0a1d */
[C---:B------:R-:W-:Y:S02]  /*d300*/  ISETP.GT.U32.AND P3, PT, R29.reuse, R0, PT ;  /* 0x000000001d00720c */ /* 0x040fe40003f64070 */
[C---:B------:R-:W-:Y:S02]  /*d310*/  ISETP.GT.U32.AND P1, PT, R29.reuse, R8, PT ;  /* 0x000000081d00720c */ /* 0x040fe40003f24070 */
[C---:B------:R-:W-:Y:S02]  /*d320*/  ISETP.GT.U32.AND P0, PT, R29.reuse, R61, PT ;  /* 0x0000003d1d00720c */ /* 0x040fe40003f04070 */
[----:B------:R-:W-:-:S07]  /*d330*/  ISETP.GT.U32.AND P4, PT, R29, R7, PT ;  /* 0x000000071d00720c */ /* 0x000fce0003f84070 */
[--C-:B------:R-:W-:Y:S01]  /*d340*/  @!P3 IMAD.IADD R0, R0, 0x1, -R29.reuse ;  /* 0x000000010000b824 */ /* 0x100fe200078e0a1d */
[----:B------:R-:W-:Y:S01]  /*d350*/  ISETP.GT.U32.AND P5, PT, R29, R6, PT ;  /* 0x000000061d00720c */ /* 0x000fe20003fa4070 */
[--C-:B------:R-:W-:Y:S02]  /*d360*/  @!P1 IMAD.IADD R8, R8, 0x1, -R29.reuse ;  /* 0x0000000108089824 */ /* 0x100fe400078e0a1d */
[--C-:B------:R-:W-:Y:S02]  /*d370*/  @!P0 IMAD.IADD R61, R61, 0x1, -R29.reuse ;  /* 0x000000013d3d8824 */ /* 0x100fe400078e0a1d */
[--C-:B------:R-:W-:Y:S02]  /*d380*/  @!P2 IMAD.IADD R3, R3, 0x1, -R29.reuse ;  /* 0x000000010303a824 */ /* 0x100fe400078e0a1d */
[----:B------:R-:W-:-:S06]  /*d390*/  @!P4 IMAD.IADD R7, R7, 0x1, -R29 ;  /* 0x000000010707c824 */ /* 0x000fcc00078e0a1d */
[----:B------:R-:W-:Y:S01]  /*d3a0*/  @!P5 IMAD.IADD R6, R6, 0x1, -R29 ;  /* 0x000000010606d824 */ /* 0x000fe200078e0a1d */
[----:B------:R-:W-:Y:S04]  /*d3b0*/  STL [R1+0x344], R31 ;  /* 0x0003441f01007387 */ /* 0x000fe80000100800 */
[----:B------:R0:W-:Y:S04]  /*d3c0*/  STL [R1+0x318], R11 ;  /* 0x0003180b01007387 */ /* 0x0001e80000100800 */
[----:B------:R1:W-:Y:S04]  /*d3d0*/  STL [R1+0x31c], R10 ;  /* 0x00031c0a01007387 */ /* 0x0003e80000100800 */
[----:B------:R-:W-:Y:S04]  /*d3e0*/  STL [R1+0x324], R9 ;  /* 0x0003240901007387 */ /* 0x000fe80000100800 */
[----:B------:R1:W-:Y:S04]  /*d3f0*/  STL [R1+0x330], R4 ;  /* 0x0003300401007387 */ /* 0x0003e80000100800 */
[----:B0-----:R-:W4:Y:S04]  /*d400*/  LDL.LU R11, [R1+0x2a4] ;  /* 0x0002a400010b7983 */ /* 0x001f280000300800 */
[----:B------:R0:W-:Y:S04]  /*d410*/  STL [R1+0x320], R3 ;  /* 0x0003200301007387 */ /* 0x0001e80000100800 */
[----:B-1----:R-:W4:Y:S04]  /*d420*/  LDL.LU R10, [R1+0x264] ;  /* 0x00026400010a7983 */ /* 0x002f280000300800 */
[----:B------:R-:W4:Y:S04]  /*d430*/  LDL.LU R4, [R1+0x268] ;  /* 0x0002680001047983 */ /* 0x000f280000300800 */
[----:B------:R1:W-:Y:S04]  /*d440*/  STL [R1+0x2f8], R2 ;  /* 0x0002f80201007387 */ /* 0x0003e80000100800 */
[----:B0-----:R-:W4:Y:S04]  /*d450*/  LDL.LU R3, [R1+0x270] ;  /* 0x0002700001037983 */ /* 0x001f280000300800 */
[----:B-1----:R-:W4:Y:S01]  /*d460*/  LDL.LU R2, [R1+0x288] ;  /* 0x0002880001027983 */ /* 0x002f220000300800 */
[----:B---3--:R-:W-:-:S02]  /*d470*/  ISETP.GT.U32.AND P6, PT, R29, R32, PT ;  /* 0x000000201d00720c */ /* 0x008fc40003fc4070 */
[C---:B--2---:R-:W-:Y:S02]  /*d480*/  ISETP.GT.U32.AND P2, PT, R29.reuse, R5, PT ;  /* 0x000000051d00720c */ /* 0x044fe40003f44070 */
[C---:B------:R-:W-:Y:S02]  /*d490*/  ISETP.GT.U32.AND P3, PT, R29.reuse, R17, PT ;  /* 0x000000111d00720c */ /* 0x040fe40003f64070 */
[----:B------:R-:W-:-:S07]  /*d4a0*/  ISETP.GT.U32.AND P1, PT, R29, R16, PT ;  /* 0x000000101d00720c */ /* 0x000fce0003f24070 */
[----:B------:R-:W-:Y:S01]  /*d4b0*/  @!P6 IMAD.IADD R32, R32, 0x1, -R29 ;  /* 0x000000012020e824 */ /* 0x000fe200078e0a1d */
[C---:B------:R-:W-:Y:S02]  /*d4c0*/  ISETP.GT.U32.AND P0, PT, R29.reuse, R15, PT ;  /* 0x0000000f1d00720c */ /* 0x040fe40003f04070 */
[----:B------:R-:W-:-:S03]  /*d4d0*/  ISETP.GT.U32.AND P4, PT, R29, R14, PT ;  /* 0x0000000e1d00720c */ /* 0x000fc60003f84070 */
[--C-:B------:R-:W-:Y:S01]  /*d4e0*/  @!P1 IMAD.IADD R16, R16, 0x1, -R29.reuse ;  /* 0x0000000110109824 */ /* 0x100fe200078e0a1d */
[----:B------:R-:W-:Y:S01]  /*d4f0*/  ISETP.GT.U32.AND P6, PT, R29, R0, PT ;  /* 0x000000001d00720c */ /* 0x000fe20003fc4070 */
[--C-:B------:R-:W-:Y:S01]  /*d500*/  @!P3 IMAD.IADD R17, R17, 0x1, -R29.reuse ;  /* 0x000000011111b824 */ /* 0x100fe200078e0a1d */
[C---:B------:R-:W-:Y:S02]  /*d510*/  ISETP.GT.U32.AND P1, PT, R29.reuse, R61, PT ;  /* 0x0000003d1d00720c */ /* 0x040fe40003f24070 */
[C---:B------:R-:W-:Y:S02]  /*d520*/  ISETP.GT.U32.AND P3, PT, R29.reuse, R8, PT ;  /* 0x000000081d00720c */ /* 0x040fe40003f64070 */
[----:B------:R-:W-:Y:S01]  /*d530*/  ISETP.GT.U32.AND P5, PT, R29, R13, PT ;  /* 0x0000000d1d00720c */ /* 0x000fe20003fa4070 */
[--C-:B------:R-:W-:Y:S01]  /*d540*/  @!P0 IMAD.IADD R15, R15, 0x1, -R29.reuse ;  /* 0x000000010f0f8824 */ /* 0x100fe200078e0a1d */
[----:B------:R-:W-:Y:S01]  /*d550*/  ISETP.GT.U32.AND P0, PT, R29, R7, PT ;  /* 0x000000071d00720c */ /* 0x000fe20003f04070 */
[----:B------:R-:W-:-:S02]  /*d560*/  @!P2 IMAD.IADD R5, R5, 0x1, -R29 ;  /* 0x000000010505a824 */ /* 0x000fc400078e0a1d */
[--C-:B------:R-:W-:Y:S01]  /*d570*/  @!P4 IMAD.IADD R14, R14, 0x1, -R29.reuse ;  /* 0x000000010e0ec824 */ /* 0x100fe200078e0a1d */
[----:B------:R-:W-:Y:S01]  /*d580*/  ISETP.GT.U32.AND P4, PT, R29, R6, PT ;  /* 0x000000061d00720c */ /* 0x000fe20003f84070 */
[--C-:B------:R-:W-:Y:S02]  /*d590*/  @!P6 IMAD.IADD R0, R0, 0x1, -R29.reuse ;  /* 0x000000010000e824 */ /* 0x100fe400078e0a1d */
[--C-:B------:R-:W-:Y:S02]  /*d5a0*/  @!P1 IMAD.IADD R61, R61, 0x1, -R29.reuse ;  /* 0x000000013d3d9824 */ /* 0x100fe400078e0a1d */
[--C-:B------:R-:W-:Y:S02]  /*d5b0*/  @!P3 IMAD.IADD R8, R8, 0x1, -R29.reuse ;  /* 0x000000010808b824 */ /* 0x100fe400078e0a1d */
[--C-:B------:R-:W-:Y:S01]  /*d5c0*/  @!P5 IMAD.IADD R13, R13, 0x1, -R29.reuse ;  /* 0x000000010d0dd824 */ /* 0x100fe200078e0a1d */
[----:B------:R-:W-:Y:S01]  /*d5d0*/  ISETP.GT.U32.AND P5, PT, R29, R5, PT ;  /* 0x000000051d00720c */ /* 0x000fe20003fa4070 */
[----:B------:R0:W-:Y:S01]  /*d5e0*/  STL [R1+0x2fc], R0 ;  /* 0x0002fc0001007387 */ /* 0x0001e20000100800 */
[----:B------:R-:W-:-:S03]  /*d5f0*/  @!P0 IMAD.IADD R7, R7, 0x1, -R29 ;  /* 0x0000000107078824 */ /* 0x000fc600078e0a1d */
[--C-:B------:R-:W-:Y:S01]  /*d600*/  @!P4 IMAD.IADD R6, R6, 0x1, -R29.reuse ;  /* 0x000000010606c824 */ /* 0x100fe200078e0a1d */
[----:B0-----:R-:W2:Y:S04]  /*d610*/  LDL.LU R0, [R1+0x26c] ;  /* 0x00026c0001007983 */ /* 0x001ea80000300800 */
[----:B------:R0:W-:Y:S04]  /*d620*/  STL [R1+0x310], R61 ;  /* 0x0003103d01007387 */ /* 0x0001e80000100800 */
[----:B------:R1:W-:Y:S04]  /*d630*/  STL [R1+0x304], R8 ;  /* 0x0003040801007387 */ /* 0x0003e80000100800 */
[----:B0-----:R-:W3:Y:S04]  /*d640*/  LDL.LU R61, [R1+0x224] ;  /* 0x00022400013d7983 */ /* 0x001ee80000300800 */
[----:B------:R-:W3:Y:S04]  /*d650*/  LDL.LU R9, [R1+0x228] ;  /* 0x0002280001097983 */ /* 0x000ee80000300800 */
[----:B-1----:R-:W3:Y:S01]  /*d660*/  LDL.LU R8, [R1+0x230] ;  /* 0x0002300001087983 */ /* 0x002ee20000300800 */
[----:B------:R-:W-:-:S03]  /*d670*/  @!P5 IMAD.IADD R5, R5, 0x1, -R29 ;  /* 0x000000010505d824 */ /* 0x000fc600078e0a1d */
[----:B------:R0:W-:Y:S04]  /*d680*/  STL [R1+0x300], R7 ;  /* 0x0003000701007387 */ /* 0x0001e80000100800 */
[----:B0-----:R-:W3:Y:S04]  /*d690*/  LDL.LU R7, [R1+0x248] ;  /* 0x0002480001077983 */ /* 0x001ee80000300800 */
[----:B------:R0:W-:Y:S04]  /*d6a0*/  STL [R1+0x2d8], R6 ;  /* 0x0002d80601007387 */ /* 0x0001e80000100800 */
[----:B0-----:R-:W3:Y:S04]  /*d6b0*/  LDL.LU R6, [R1+0x22c] ;  /* 0x00022c0001067983 */ /* 0x001ee80000300800 */
[----:B------:R0:W-:Y:S04]  /*d6c0*/  STL [R1+0x2dc], R5 ;  /* 0x0002dc0501007387 */ /* 0x0001e80000100800 */
[----:B0-----:R-:W3:Y:S01]  /*d6d0*/  LDL.LU R5, [R1+0x1e4] ;  /* 0x0001e40001057983 */ /* 0x001ee20000300800 */
[----:B----4-:R-:W-:-:S02]  /*d6e0*/  ISETP.GT.U32.AND P2, PT, R29, R12, PT ;  /* 0x0000000c1d00720c */ /* 0x010fc40003f44070 */
[C---:B------:R-:W-:Y:S02]  /*d6f0*/  ISETP.GT.U32.AND P3, PT, R29.reuse, R17, PT ;  /* 0x000000111d00720c */ /* 0x040fe40003f64070 */
[C---:B------:R-:W-:Y:S02]  /*d700*/  ISETP.GT.U32.AND P1, PT, R29.reuse, R16, PT ;  /* 0x000000101d00720c */ /* 0x040fe40003f24070 */
[----:B------:R-:W-:-:S07]  /*d710*/  ISETP.GT.U32.AND P0, PT, R29, R15, PT ;  /* 0x0000000f1d00720c */ /* 0x000fce0003f04070 */
[--C-:B------:R-:W-:Y:S01]  /*d720*/  @!P2 IMAD.IADD R12, R12, 0x1, -R29.reuse ;  /* 0x000000010c0ca824 */ /* 0x100fe200078e0a1d */
[C---:B------:R-:W-:Y:S02]  /*d730*/  ISETP.GT.U32.AND P2, PT, R29.reuse, R32, PT ;  /* 0x000000201d00720c */ /* 0x040fe40003f44070 */
[----:B------:R-:W-:Y:S01]  /*d740*/  ISETP.GT.U32.AND P4, PT, R29, R14, PT ;  /* 0x0000000e1d00720c */ /* 0x000fe20003f84070 */
[--C-:B------:R-:W-:Y:S01]  /*d750*/  @!P3 IMAD.IADD R17, R17, 0x1, -R29.reuse ;  /* 0x000000011111b824 */ /* 0x100fe200078e0a1d */
[C---:B------:R-:W-:Y:S01]  /*d760*/  ISETP.GT.U32.AND P6, PT, R29.reuse, R12, PT ;  /* 0x0000000c1d00720c */ /* 0x040fe20003fc4070 */
[--C-:B------:R-:W-:Y:S01]  /*d770*/  @!P1 IMAD.IADD R16, R16, 0x1, -R29.reuse ;  /* 0x0000000110109824 */ /* 0x100fe200078e0a1d */
[----:B------:R-:W-:Y:S01]  /*d780*/  ISETP.GT.U32.AND P3, PT, R29, R10, PT ;  /* 0x0000000a1d00720c */ /* 0x000fe20003f64070 */
[----:B------:R-:W-:Y:S01]  /*d790*/  @!P0 IMAD.IADD R15, R15, 0x1, -R29 ;  /* 0x000000010f0f8824 */ /* 0x000fe200078e0a1d */
[----:B------:R-:W-:-:S05]  /*d7a0*/  ISETP.GT.U32.AND P5, PT, R29, R13, PT ;  /* 0x0000000d1d00720c */ /* 0x000fca0003fa4070 */
[--C-:B------:R-:W-:Y:S01]  /*d7b0*/  @!P2 IMAD.IADD R32, R32, 0x1, -R29.reuse ;  /* 0x000000012020a824 */ /* 0x100fe200078e0a1d */
[C---:B------:R-:W-:Y:S02]  /*d7c0*/  ISETP.GT.U32.AND P2, PT, R29.reuse, R11, PT ;  /* 0x0000000b1d00720c */ /* 0x040fe40003f44070 */
[C---:B------:R-:W-:Y:S02]  /*d7d0*/  ISETP.GT.U32.AND P1, PT, R29.reuse, R4, PT ;  /* 0x000000041d00720c */ /* 0x040fe40003f24070 */
[C---:B------:R-:W-:Y:S01]  /*d7e0*/  ISETP.GT.U32.AND P0, PT, R29.reuse, R3, PT ;  /* 0x000000031d00720c */ /* 0x040fe20003f04070 */
[--C-:B------:R-:W-:Y:S01]  /*d7f0*/  @!P4 IMAD.IADD R14, R14, 0x1, -R29.reuse ;  /* 0x000000010e0ec824 */ /* 0x100fe200078e0a1d */
[----:B------:R-:W-:Y:S01]  /*d800*/  ISETP.GT.U32.AND P4, PT, R29, R2, PT ;  /* 0x000000021d00720c */ /* 0x000fe20003f84070 */
[--C-:B------:R-:W-:Y:S02]  /*d810*/  @!P6 IMAD.IADD R12, R12, 0x1, -R29.reuse ;  /* 0x000000010c0ce824 */ /* 0x100fe400078e0a1d */
[----:B------:R-:W-:-:S02]  /*d820*/  @!P3 IMAD.IADD R10, R10, 0x1, -R29 ;  /* 0x000000010a0ab824 */ /* 0x000fc400078e0a1d */
[--C-:B------:R-:W-:Y:S02]  /*d830*/  @!P5 IMAD.IADD R13, R13, 0x1, -R29.reuse ;  /* 0x000000010d0dd824 */ /* 0x100fe400078e0a1d */
[--C-:B------:R-:W-:Y:S02]  /*d840*/  @!P2 IMAD.IADD R11, R11, 0x1, -R29.reuse ;  /* 0x000000010b0ba824 */ /* 0x100fe400078e0a1d */
[--C-:B------:R-:W-:Y:S02]  /*d850*/  @!P1 IMAD.IADD R4, R4, 0x1, -R29.reuse ;  /* 0x0000000104049824 */ /* 0x100fe400078e0a1d */
[--C-:B------:R-:W-:Y:S02]  /*d860*/  @!P0 IMAD.IADD R3, R3, 0x1, -R29.reuse ;  /* 0x0000000103038824 */ /* 0x100fe400078e0a1d */
[----:B------:R-:W-:Y:S01]  /*d870*/  @!P4 IMAD.IADD R2, R2, 0x1, -R29 ;  /* 0x000000010202c824 */ /* 0x000fe200078e0a1d */
[----:B------:R-:W-:Y:S04]  /*d880*/  STL [R1+0x2e4], R32 ;  /* 0x0002e42001007387 */ /* 0x000fe80000100800 */
[----:B------:R0:W-:Y:S04]  /*d890*/  STL [R1+0x2f0], R17 ;  /* 0x0002f01101007387 */ /* 0x0001e80000100800 */
[----:B------:R1:W-:Y:S04]  /*d8a0*/  STL [R1+0x2e0], R16 ;  /* 0x0002e01001007387 */ /* 0x0003e80000100800 */
[----:B------:R4:W-:Y:S04]  /*d8b0*/  STL [R1+0x29c], R15 ;  /* 0x00029c0f01007387 */ /* 0x0009e80000100800 */
[----:B------:R1:W-:Y:S04]  /*d8c0*/  STL [R1+0x2a0], R14 ;  /* 0x0002a00e01007387 */ /* 0x0003e80000100800 */
[----:B0-----:R-:W3:Y:S04]  /*d8d0*/  LDL.LU R17, [R1+0x1f0] ;  /* 0x0001f00001117983 */ /* 0x001ee80000300800 */
[----:B------:R0:W-:Y:S04]  /*d8e0*/  STL [R1+0x2a8], R13 ;  /* 0x0002a80d01007387 */ /* 0x0001e80000100800 */
[----:B-1----:R-:W3:Y:S04]  /*d8f0*/  LDL.LU R16, [R1+0x208] ;  /* 0x0002080001107983 */ /* 0x002ee80000300800 */
[----:B----4-:R-:W4:Y:S04]  /*d900*/  LDL.LU R15, [R1+0x1ec] ;  /* 0x0001ec00010f7983 */ /* 0x010f280000300800 */
[----:B------:R1:W-:Y:S04]  /*d910*/  STL [R1+0x2c0], R12 ;  /* 0x0002c00c01007387 */ /* 0x0003e80000100800 */
[----:B------:R-:W4:Y:S04]  /*d920*/  LDL.LU R14, [R1+0x44] ;  /* 0x00004400010e7983 */ /* 0x000f280000300800 */
[----:B0-----:R-:W4:Y:S04]  /*d930*/  LDL.LU R13, [R1+0x40] ;  /* 0x00004000010d7983 */ /* 0x001f280000300800 */
[----:B-1----:R-:W4:Y:S01]  /*d940*/  LDL.LU R12, [R1+0x3c] ;  /* 0x00003c00010c7983 */ /* 0x002f220000300800 */
[----:B--2---:R-:W-:-:S02]  /*d950*/  ISETP.GT.U32.AND P5, PT, R29, R0, PT ;  /* 0x000000001d00720c */ /* 0x004fc40003fa4070 */
[C---:B---3--:R-:W-:Y:S02]  /*d960*/  ISETP.GT.U32.AND P6, PT, R29.reuse, R61, PT ;  /* 0x0000003d1d00720c */ /* 0x048fe40003fc4070 */
[C---:B------:R-:W-:Y:S02]  /*d970*/  ISETP.GT.U32.AND P2, PT, R29.reuse, R9, PT ;  /* 0x000000091d00720c */ /* 0x040fe40003f44070 */
[----:B------:R-:W-:-:S07]  /*d980*/  ISETP.GT.U32.AND P3, PT, R29, R8, PT ;  /* 0x000000081d00720c */ /* 0x000fce0003f64070 */
[--C-:B------:R-:W-:Y:S02]  /*d990*/  @!P5 IMAD.IADD R0, R0, 0x1, -R29.reuse ;  /* 0x000000010000d824 */ /* 0x100fe400078e0a1d */
[--C-:B------:R-:W-:Y:S01]  /*d9a0*/  @!P6 IMAD.IADD R61, R61, 0x1, -R29.reuse ;  /* 0x000000013d3de824 */ /* 0x100fe200078e0a1d */
[----:B------:R-:W-:Y:S01]  /*d9b0*/  ISETP.GT.U32.AND P1, PT, R29, R7, PT ;  /* 0x000000071d00720c */ /* 0x000fe20003f24070 */
[--C-:B------:R-:W-:Y:S01]  /*d9c0*/  @!P2 IMAD.IADD R9, R9, 0x1, -R29.reuse ;  /* 0x000000010909a824 */ /* 0x100fe200078e0a1d */
[C---:B------:R-:W-:Y:S01]  /*d9d0*/  ISETP.GT.U32.AND P6, PT, R29.reuse, R11, PT ;  /* 0x0000000b1d00720c */ /* 0x040fe20003fc4070 */
[----:B------:R-:W-:Y:S01]  /*d9e0*/  @!P3 IMAD.IADD R8, R8, 0x1, -R29 ;  /* 0x000000010808b824 */ /* 0x000fe200078e0a1d */
[C---:B------:R-:W-:Y:S02]  /*d9f0*/  ISETP.GT.U32.AND P2, PT, R29.reuse, R10, PT ;  /* 0x0000000a1d00720c */ /* 0x040fe40003f44070 */
[----:B------:R-:W-:-:S07]  /*da00*/  ISETP.GT.U32.AND P0, PT, R29, R6, PT ;  /* 0x000000061d00720c */ /* 0x000fce0003f04070 */
[--C-:B------:R-:W-:Y:S01]  /*da10*/  @!P1 IMAD.IADD R7, R7, 0x1, -R29.reuse ;  /* 0x0000000107079824 */ /* 0x100fe200078e0a1d */
[C---:B------:R-:W-:Y:S02]  /*da20*/  ISETP.GT.U32.AND P3, PT, R29.reuse, R4, PT ;  /* 0x000000041d00720c */ /* 0x040fe40003f64070 */
[C---:B------:R-:W-:Y:S02]  /*da30*/  ISETP.GT.U32.AND P5, PT, R29.reuse, R60, PT ;  /* 0x0000003c1d00720c */ /* 0x040fe40003fa4070 */
[C---:B------:R-:W-:Y:S02]  /*da40*/  ISETP.GT.U32.AND P1, PT, R29.reuse, R3, PT ;  /* 0x000000031d00720c */ /* 0x040fe40003f24070 */
[C---:B------:R-:W-:Y:S01]  /*da50*/  ISETP.GT.U32.AND P4, PT, R29.reuse, R5, PT ;  /* 0x000000051d00720c */ /* 0x040fe20003f84070 */
[--C-:B------:R-:W-:Y:S01]  /*da60*/  @!P0 IMAD.IADD R6, R6, 0x1, -R29.reuse ;  /* 0x0000000106068824 */ /* 0x100fe200078e0a1d */
[----:B------:R-:W-:Y:S01]  /*da70*/  ISETP.GT.U32.AND P0, PT, R29, R2, PT ;  /* 0x000000021d00720c */ /* 0x000fe20003f04070 */
[----:B------:R-:W-:-:S02]  /*da80*/  @!P6 IMAD.IADD R11, R11, 0x1, -R29 ;  /* 0x000000010b0be824 */ /* 0x000fc400078e0a1d */
[--C-:B------:R-:W-:Y:S02]  /*da90*/  @!P2 IMAD.IADD R10, R10, 0x1, -R29.reuse ;  /* 0x000000010a0aa824 */ /* 0x100fe400078e0a1d */
[----:B------:R-:W-:-:S06]  /*daa0*/  @!P3 IMAD.IADD R4, R4, 0x1, -R29 ;  /* 0x000000010404b824 */ /* 0x000fcc00078e0a1d */
[--C-:B------:R-:W-:Y:S01]  /*dab0*/  @!P4 IMAD.IADD R5, R5, 0x1, -R29.reuse ;  /* 0x000000010505c824 */ /* 0x100fe200078e0a1d */
[C---:B------:R-:W-:Y:S01]  /*dac0*/  ISETP.GT.U32.AND P4, PT, R29.reuse, R0, PT ;  /* 0x000000001d00720c */ /* 0x040fe20003f84070 */
[--C-:B------:R-:W-:Y:S01]  /*dad0*/  @!P5 IMAD.IADD R60, R60, 0x1, -R29.reuse ;  /* 0x000000013c3cd824 */ /* 0x100fe200078e0a1d */
[----:B------:R-:W-:Y:S01]  /*dae0*/  ISETP.GT.U32.AND P5, PT, R29, R61, PT ;  /* 0x0000003d1d00720c */ /* 0x000fe20003fa4070 */
[--C-:B------:R-:W-:Y:S01]  /*daf0*/  @!P1 IMAD.IADD R3, R3, 0x1, -R29.reuse ;  /* 0x0000000103039824 */ /* 0x100fe200078e0a1d */
[----:B------:R0:W-:Y:S01]  /*db00*/  STL [R1+0x2a4], R11 ;  /* 0x0002a40b01007387 */ /* 0x0001e20000100800 */
[----:B------:R-:W-:-:S03]  /*db10*/  @!P0 IMAD.IADD R2, R2, 0x1, -R29 ;  /* 0x0000000102028824 */ /* 0x000fc600078e0a1d */
[----:B------:R1:W-:Y:S04]  /*db20*/  STL [R1+0x264], R10 ;  /* 0x0002640a01007387 */ /* 0x0003e80000100800 */
[----:B------:R2:W-:Y:S01]  /*db30*/  STL [R1+0x268], R4 ;  /* 0x0002680401007387 */ /* 0x0005e20000100800 */
[----:B------:R-:W-:-:S03]  /*db40*/  @!P4 IMAD.IADD R0, R0, 0x1, -R29 ;  /* 0x000000010000c824 */ /* 0x000fc600078e0a1d */
[----:B0-----:R-:W3:Y:S04]  /*db50*/  LDL.LU R11, [R1+0x1d0] ;  /* 0x0001d000010b7983 */ /* 0x001ee80000300800 */
[----:B------:R0:W-:Y:S04]  /*db60*/  STL [R1+0x270], R3 ;  /* 0x0002700301007387 */ /* 0x0001e80000100800 */
[----:B------:R0:W-:Y:S04]  /*db70*/  STL [R1+0x288], R2 ;  /* 0x0002880201007387 */ /* 0x0001e80000100800 */
[----:B-1----:R-:W3:Y:S04]  /*db80*/  LDL.LU R10, [R1+0x38] ;  /* 0x00003800010a7983 */ /* 0x002ee80000300800 */
[----:B--2---:R-:W2:Y:S01]  /*db90*/  LDL.LU R4, [R1+0x34] ;  /* 0x0000340001047983 */ /* 0x004ea20000300800 */
[----:B------:R-:W-:-:S03]  /*dba0*/  @!P5 IMAD.IADD R61, R61, 0x1, -R29 ;  /* 0x000000013d3dd824 */ /* 0x000fc600078e0a1d */
[----:B0-----:R-:W2:Y:S04]  /*dbb0*/  LDL.LU R3, [R1+0x30] ;  /* 0x0000300001037983 */ /* 0x001ea80000300800 */
[----:B------:R0:W-:Y:S04]  /*dbc0*/  STL [R1+0x26c], R0 ;  /* 0x00026c0001007387 */ /* 0x0001e80000100800 */
[----:B------:R-:W2:Y:S04]  /*dbd0*/  LDL.LU R2, [R1+0x2c] ;  /* 0x00002c0001027983 */ /* 0x000ea80000300800 */
[----:B0-----:R-:W2:Y:S04]  /*dbe0*/  LDL.LU R0, [R1+0x28] ;  /* 0x0000280001007983 */ /* 0x001ea80000300800 */
[----:B------:R0:W-:Y:S04]  /*dbf0*/  STL [R1+0x224], R61 ;  /* 0x0002243d01007387 */ /* 0x0001e80000100800 */
[----:B0-----:R-:W2:Y:S01]  /*dc00*/  LDL.LU R61, [R1+0x24] ;  /* 0x00002400013d7983 */ /* 0x001ea20000300800 */
[C---:B------:R-:W-:Y:S01]  /*dc10*/  IMAD R53, R29.reuse, R30, R53 ;  /* 0x0000001e1d357224 */ /* 0x040fe200078e0235 */
[C---:B------:R-:W-:Y:S01]  /*dc20*/  ISETP.GT.U32.AND P2, PT, R29.reuse, R9, PT ;  /* 0x000000091d00720c */ /* 0x040fe20003f44070 */
[----:B------:R-:W-:Y:S01]  /*dc30*/  IMAD.HI.U32 R30, R28, R54, RZ ;  /* 0x000000361c1e7227 */ /* 0x000fe200078e00ff */
[----:B------:R-:W-:-:S02]  /*dc40*/  ISETP.GT.U32.AND P3, PT, R29, R8, PT ;  /* 0x000000081d00720c */ /* 0x000fc40003f64070 */
[C---:B------:R-:W-:Y:S01]  /*dc50*/  ISETP.GT.U32.AND P1, PT, R29.reuse, R7, PT ;  /* 0x000000071d00720c */ /* 0x040fe20003f24070 */
[----:B------:R-:W-:Y:S01]  /*dc60*/  IMAD.MOV R30, RZ, RZ, -R30 ;  /* 0x000000ffff1e7224 */ /* 0x000fe200078e0a1e */
[----:B------:R-:W-:-:S03]  /*dc70*/  ISETP.GT.U32.AND P0, PT, R29, R6, PT ;  /* 0x000000061d00720c */ /* 0x000fc60003f04070 */
[C---:B------:R-:W-:Y:S01]  /*dc80*/  IMAD R54, R29.reuse, R30, R54 ;  /* 0x0000001e1d367224 */ /* 0x040fe200078e0236 */
[C---:B------:R-:W-:Y:S01]  /*dc90*/  ISETP.GT.U32.AND P4, PT, R29.reuse, R5, PT ;  /* 0x000000051d00720c */ /* 0x040fe20003f84070 */
[----:B------:R-:W-:Y:S01]  /*dca0*/  IMAD.HI.U32 R30, R28, R55, RZ ;  /* 0x000000371c1e7227 */ /* 0x000fe200078e00ff */
[C---:B------:R-:W-:Y:S02]  /*dcb0*/  ISETP.GT.U32.AND P6, PT, R29.reuse, R60, PT ;  /* 0x0000003c1d00720c */ /* 0x040fe40003fc4070 */
[----:B------:R-:W-:Y:S01]  /*dcc0*/  ISETP.GT.U32.AND P5, PT, R29, R17, PT ;  /* 0x000000111d00720c */ /* 0x000fe20003fa4070 */
[----:B------:R-:W-:Y:S02]  /*dcd0*/  IMAD.MOV R30, RZ, RZ, -R30 ;  /* 0x000000ffff1e7224 */ /* 0x000fe400078e0a1e */
[--C-:B------:R-:W-:Y:S01]  /*dce0*/  @!P2 IMAD.IADD R9, R9, 0x1, -R29.reuse ;  /* 0x000000010909a824 */ /* 0x100fe200078e0a1d */
[C---:B------:R-:W-:Y:S01]  /*dcf0*/  ISETP.GT.U32.AND P2, PT, R29.reuse, R16, PT ;  /* 0x000000101d00720c */ /* 0x040fe20003f44070 */
[----:B------:R-:W-:Y:S01]  /*dd00*/  @!P3 IMAD.IADD R8, R8, 0x1, -R29 ;  /* 0x000000010808b824 */ /* 0x000fe200078e0a1d */
[C---:B----4-:R-:W-:Y:S01]  /*dd10*/  ISETP.GT.U32.AND P3, PT, R29.reuse, R15, PT ;  /* 0x0000000f1d00720c */ /* 0x050fe20003f64070 */
[----:B------:R-:W-:-:S02]  /*dd20*/  IMAD R55, R29, R30, R55 ;  /* 0x0000001e1d377224 */ /* 0x000fc400078e0237 */
[----:B------:R-:W-:Y:S01]  /*dd30*/  @!P1 IMAD.IADD R7, R7, 0x1, -R29 ;  /* 0x0000000107079824 */ /* 0x000fe200078e0a1d */
[----:B------:R-:W-:Y:S01]  /*dd40*/  ISETP.GT.U32.AND P1, PT, R29, R14, PT ;  /* 0x0000000e1d00720c */ /* 0x000fe20003f24070 */
[----:B------:R-:W-:Y:S01]  /*dd50*/  IMAD.HI.U32 R30, R28, R56, RZ ;  /* 0x000000381c1e7227 */ /* 0x000fe200078e00ff */
[----:B------:R-:W-:-:S03]  /*dd60*/  IABS R57, R57 ;  /* 0x0000003900397213 */ /* 0x000fc60000000000 */
[--C-:B------:R-:W-:Y:S01]  /*dd70*/  @!P0 IMAD.IADD R6, R6, 0x1, -R29.reuse ;  /* 0x0000000106068824 */ /* 0x100fe200078e0a1d */
[----:B------:R-:W-:Y:S01]  /*dd80*/  ISETP.GT.U32.AND P0, PT, R29, R13, PT ;  /* 0x0000000d1d00720c */ /* 0x000fe20003f04070 */
[----:B------:R-:W-:Y:S02]  /*dd90*/  IMAD.MOV R30, RZ, RZ, -R30 ;  /* 0x000000ffff1e7224 */ /* 0x000fe400078e0a1e */
[--C-:B------:R-:W-:Y:S01]  /*dda0*/  @!P4 IMAD.IADD R5, R5, 0x1, -R29.reuse ;  /* 0x000000010505c824 */ /* 0x100fe200078e0a1d */
[----:B------:R-:W-:Y:S01]  /*ddb0*/  ISETP.GT.U32.AND P4, PT, R29, R12, PT ;  /* 0x0000000c1d00720c */ /* 0x000fe20003f84070 */
[--C-:B------:R-:W-:Y:S02]  /*ddc0*/  @!P6 IMAD.IADD R60, R60, 0x1, -R29.reuse ;  /* 0x000000013c3ce824 */ /* 0x100fe400078e0a1d */
[----:B------:R-:W-:Y:S02]  /*ddd0*/  @!P5 IMAD.IADD R17, R17, 0x1, -R29 ;  /* 0x000000011111d824 */ /* 0x000fe400078e0a1d */
[----:B------:R-:W-:-:S02]  /*dde0*/  IMAD R56, R29, R30, R56 ;  /* 0x0000001e1d387224 */ /* 0x000fc400078e0238 */
[----:B------:R-:W-:-:S04]  /*ddf0*/  IMAD.HI.U32 R30, R28, R57, RZ ;  /* 0x000000391c1e7227 */ /* 0x000fc800078e00ff */
[--C-:B------:R-:W-:Y:S02]  /*de00*/  @!P2 IMAD.IADD R16, R16, 0x1, -R29.reuse ;  /* 0x000000011010a824 */ /* 0x100fe400078e0a1d */
[--C-:B------:R-:W-:Y:S01]  /*de10*/  @!P3 IMAD.IADD R15, R15, 0x1, -R29.reuse ;  /* 0x000000010f0fb824 */ /* 0x100fe200078e0a1d */
[----:B------:R-:W-:Y:S01]  /*de20*/  IABS R58, R58 ;  /* 0x0000003a003a7213 */ /* 0x000fe20000000000 */
[----:B------:R-:W-:Y:S02]  /*de30*/  IMAD.MOV R30, RZ, RZ, -R30 ;  /* 0x000000ffff1e7224 */ /* 0x000fe400078e0a1e */
[--C-:B------:R-:W-:Y:S02]  /*de40*/  @!P1 IMAD.IADD R14, R14, 0x1, -R29.reuse ;  /* 0x000000010e0e9824 */ /* 0x100fe400078e0a1d */
[----:B------:R-:W-:Y:S02]  /*de50*/  @!P0 IMAD.IADD R13, R13, 0x1, -R29 ;  /* 0x000000010d0d8824 */ /* 0x000fe400078e0a1d */
[----:B------:R-:W-:-:S02]  /*de60*/  IMAD R57, R29, R30, R57 ;  /* 0x0000001e1d397224 */ /* 0x000fc400078e0239 */
[----:B------:R-:W-:Y:S01]  /*de70*/  IMAD.HI.U32 R30, R28, R58, RZ ;  /* 0x0000003a1c1e7227 */ /* 0x000fe200078e00ff */
[----:B------:R-:W-:-:S03]  /*de80*/  IABS R59, R59 ;  /* 0x0000003b003b7213 */ /* 0x000fc60000000000 */
[----:B------:R-:W-:Y:S02]  /*de90*/  @!P4 IMAD.IADD R12, R12, 0x1, -R29 ;  /* 0x000000010c0cc824 */ /* 0x000fe400078e0a1d */
[----:B------:R-:W-:Y:S01]  /*dea0*/  IMAD.MOV R30, RZ, RZ, -R30 ;  /* 0x000000ffff1e7224 */ /* 0x000fe200078e0a1e */
[----:B------:R-:W-:Y:S03]  /*deb0*/  STL [R1+0x228], R9 ;  /* 0x0002280901007387 */ /* 0x000fe60000100800 */
[----:B------:R-:W-:Y:S01]  /*dec0*/  IMAD R58, R29, R30, R58 ;  /* 0x0000001e1d3a7224 */ /* 0x000fe200078e023a */
[----:B------:R-:W-:Y:S01]  /*ded0*/  STL [R1+0x230], R8 ;  /* 0x0002300801007387 */ /* 0x000fe20000100800 */
[----:B------:R-:W-:-:S03]  /*dee0*/  IMAD.HI.U32 R30, R28, R59, RZ ;  /* 0x0000003b1c1e7227 */ /* 0x000fc600078e00ff */
[----:B------:R-:W-:Y:S01]  /*def0*/  STL [R1+0x248], R7 ;  /* 0x0002480701007387 */ /* 0x000fe20000100800 */
[----:B------:R-:W-:-:S03]  /*df00*/  IMAD.MOV R30, RZ, RZ, -R30 ;  /* 0x000000ffff1e7224 */ /* 0x000fc600078e0a1e */
[----:B------:R-:W-:Y:S04]  /*df10*/  STL [R1+0x22c], R6 ;  /* 0x00022c0601007387 */ /* 0x000fe80000100800 */
[----:B------:R0:W-:Y:S04]  /*df20*/  STL [R1+0x1e8], R60 ;  /* 0x0001e83c01007387 */ /* 0x0001e80000100800 */
[----:B------:R1:W-:Y:S01]  /*df30*/  STL [R1+0x1e4], R5 ;  /* 0x0001e40501007387 */ /* 0x0003e20000100800 */
[----:B------:R-:W-:-:S03]  /*df40*/  IMAD R59, R29, R30, R59 ;  /* 0x0000001e1d3b7224 */ /* 0x000fc600078e023b */
[----:B0-----:R-:W4:Y:S04]  /*df50*/  LDL.LU R60, [R1+0x46c4] ;  /* 0x0046c400013c7983 */ /* 0x001f280000300800 */
[----:B------:R-:W4:Y:S04]  /*df60*/  LDL.LU R9, [R1+0x20] ;  /* 0x0000200001097983 */ /* 0x000f280000300800 */
[----:B------:R-:W4:Y:S04]  /*df70*/  LDL.LU R8, [R1+0x1c] ;  /* 0x00001c0001087983 */ /* 0x000f280000300800 */
[----:B------:R-:W4:Y:S04]  /*df80*/  LDL.LU R7, [R1+0x18] ;  /* 0x0000180001077983 */ /* 0x000f280000300800 */
[----:B------:R-:W4:Y:S04]  /*df90*/  LDL.LU R6, [R1+0x14] ;  /* 0x0000140001067983 */ /* 0x000f280000300800 */
[----:B-1----:R-:W4:Y:S04]  /*dfa0*/  LDL.LU R5, [R1+0x10] ;  /* 0x0000100001057983 */ /* 0x002f280000300800 */
[----:B------:R-:W4:Y:S04]  /*dfb0*/  LDL.LU R30, [R1+0xc] ;  /* 0x00000c00011e7983 */ /* 0x000f280000300800 */
[----:B------:R-:W4:Y:S04]  /*dfc0*/  LDL.LU R31, [R1+0x8] ;  /* 0x00000800011f7983 */ /* 0x000f280000300800 */
[----:B------:R-:W4:Y:S01]  /*dfd0*/  LDL.LU R32, [R1+0x4] ;  /* 0x0000040001207983 */ /* 0x000f220000300800 */
[----:B---3--:R-:W-:-:S02]  /*dfe0*/  ISETP.GT.U32.AND P6, PT, R29, R11, PT ;  /* 0x0000000b1d00720c */ /* 0x008fc40003fc4070 */
[C---:B------:R-:W-:Y:S02]  /*dff0*/  ISETP.GT.U32.AND P5, PT, R29.reuse, R10, PT ;  /* 0x0000000a1d00720c */ /* 0x040fe40003fa4070 */
[C---:B--2---:R-:W-:Y:S02]  /*e000*/  ISETP.GT.U32.AND P2, PT, R29.reuse, R4, PT ;  /* 0x000000041d00720c */ /* 0x044fe40003f44070 */
[----:B------:R-:W-:-:S07]  /*e010*/  ISETP.GT.U32.AND P3, PT, R29, R3, PT ;  /* 0x000000031d00720c */ /* 0x000fce0003f64070 */
[--C-:B------:R-:W-:Y:S01]  /*e020*/  @!P6 IMAD.IADD R11, R11, 0x1, -R29.reuse ;  /* 0x000000010b0be824 */ /* 0x100fe200078e0a1d */
[C---:B------:R-:W-:Y:S01]  /*e030*/  ISETP.GT.U32.AND P1, PT, R29.reuse, R2, PT ;  /* 0x000000021d00720c */ /* 0x040fe20003f24070 */
[--C-:B------:R-:W-:Y:S01]  /*e040*/  @!P5 IMAD.IADD R10, R10, 0x1, -R29.reuse ;  /* 0x000000010a0ad824 */ /* 0x100fe200078e0a1d */
[C---:B------:R-:W-:Y:S01]  /*e050*/  ISETP.GT.U32.AND P0, PT, R29.reuse, R0, PT ;  /* 0x000000001d00720c */ /* 0x040fe20003f04070 */
[--C-:B------:R-:W-:Y:S01]  /*e060*/  @!P2 IMAD.IADD R4, R4, 0x1, -R29.reuse ;  /* 0x000000010404a824 */ /* 0x100fe200078e0a1d */
[C---:B------:R-:W-:Y:S02]  /*e070*/  ISETP.GT.U32.AND P6, PT, R29.reuse, R17, PT ;  /* 0x000000111d00720c */ /* 0x040fe40003fc4070 */
[----:B------:R-:W-:Y:S01]  /*e080*/  ISETP.GT.U32.AND P5, PT, R29, R16, PT ;  /* 0x000000101d00720c */ /* 0x000fe20003fa4070 */
[----:B------:R-:W-:Y:S01]  /*e090*/  @!P3 IMAD.IADD R3, R3, 0x1, -R29 ;  /* 0x000000010303b824 */ /* 0x000fe200078e0a1d */
[----:B------:R-:W-:-:S05]  /*e0a0*/  ISETP.GT.U32.AND P2, PT, R29, R15, PT ;  /* 0x0000000f1d00720c */ /* 0x000fca0003f44070 */
[--C-:B------:R-:W-:Y:S01]  /*e0b0*/  @!P1 IMAD.IADD R2, R2, 0x1, -R29.reuse ;  /* 0x0000000102029824 */ /* 0x100fe200078e0a1d */
[C---:B------:R-:W-:Y:S02]  /*e0c0*/  ISETP.GT.U32.AND P3, PT, R29.reuse, R14, PT ;  /* 0x0000000e1d00720c */ /* 0x040fe40003f64070 */
[C---:B------:R-:W-:Y:S01]  /*e0d0*/  ISETP.GT.U32.AND P4, PT, R29.reuse, R61, PT ;  /* 0x0000003d1d00720c */ /* 0x040fe20003f84070 */
[--C-:B------:R-:W-:Y:S01]  /*e0e0*/  @!P0 IMAD.IADD R0, R0, 0x1, -R29.reuse ;  /* 0x0000000100008824 */ /* 0x100fe200078e0a1d */
[C---:B------:R-:W-:Y:S02]  /*e0f0*/  ISETP.GT.U32.AND P1, PT, R29.reuse, R13, PT ;  /* 0x0000000d1d00720c */ /* 0x040fe40003f24070 */
[----:B------:R-:W-:Y:S01]  /*e100*/  ISETP.GT.U32.AND P0, PT, R29, R12, PT ;  /* 0x0000000c1d00720c */ /* 0x000fe20003f04070 */
[--C-:B------:R-:W-:Y:S02]  /*e110*/  @!P6 IMAD.IADD R17, R17, 0x1, -R29.reuse ;  /* 0x000000011111e824 */ /* 0x100fe400078e0a1d */
[--C-:B------:R-:W-:Y:S01]  /*e120*/  @!P5 IMAD.IADD R16, R16, 0x1, -R29.reuse ;  /* 0x000000011010d824 */ /* 0x100fe200078e0a1d */
[----:B------:R-:W-:Y:S01]  /*e130*/  ISETP.GT.U32.AND P5, PT, R29, R10, PT ;  /* 0x0000000a1d00720c */ /* 0x000fe20003fa4070 */
[----:B------:R-:W-:-:S04]  /*e140*/  @!P2 IMAD.IADD R15, R15, 0x1, -R29 ;  /* 0x000000010f0fa824 */ /* 0x000fc800078e0a1d */
[--C-:B------:R-:W-:Y:S01]  /*e150*/  @!P4 IMAD.IADD R61, R61, 0x1, -R29.reuse ;  /* 0x000000013d3dc824 */ /* 0x100fe200078e0a1d */
[C---:B------:R-:W-:Y:S01]  /*e160*/  ISETP.GT.U32.AND P4, PT, R29.reuse, R11, PT ;  /* 0x0000000b1d00720c */ /* 0x040fe20003f84070 */
[--C-:B------:R-:W-:Y:S01]  /*e170*/  @!P3 IMAD.IADD R14, R14, 0x1, -R29.reuse ;  /* 0x000000010e0eb824 */ /* 0x100fe200078e0a1d */
[C---:B------:R-:W-:Y:S01]  /*e180*/  ISETP.GT.U32.AND P2, PT, R29.reuse, R4, PT ;  /* 0x000000041d00720c */ /* 0x040fe20003f44070 */
[----:B------:R0:W-:Y:S01]  /*e190*/  STL [R1+0x1f0], R17 ;  /* 0x0001f01101007387 */ /* 0x0001e20000100800 */
[----:B------:R-:W-:Y:S01]  /*e1a0*/  ISETP.GT.U32.AND P3, PT, R29, R3, PT ;  /* 0x000000031d00720c */ /* 0x000fe20003f64070 */
[--C-:B------:R-:W-:Y:S01]  /*e1b0*/  @!P1 IMAD.IADD R13, R13, 0x1, -R29.reuse ;  /* 0x000000010d0d9824 */ /* 0x100fe200078e0a1d */
[C---:B------:R-:W-:Y:S01]  /*e1c0*/  ISETP.GT.U32.AND P1, PT, R29.reuse, R2, PT ;  /* 0x000000021d00720c */ /* 0x040fe20003f24070 */
[--C-:B------:R-:W-:Y:S01]  /*e1d0*/  @!P0 IMAD.IADD R12, R12, 0x1, -R29.reuse ;  /* 0x000000010c0c8824 */ /* 0x100fe200078e0a1d */
[C---:B------:R-:W-:Y:S01]  /*e1e0*/  ISETP.GT.U32.AND P0, PT, R29.reuse, R0, PT ;  /* 0x000000001d00720c */ /* 0x040fe20003f04070 */
[----:B0-----:R-:W2:Y:S04]  /*e1f0*/  LDL.LU R17, [R1+0x46c0] ;  /* 0x0046c00001117983 */ /* 0x001ea80000300800 */
[----:B------:R0:W-:Y:S01]  /*e200*/  STL [R1+0x208], R16 ;  /* 0x0002081001007387 */ /* 0x0001e20000100800 */
[----:B------:R-:W-:Y:S01]  /*e210*/  ISETP.GT.U32.AND P6, PT, R29, R61, PT ;  /* 0x0000003d1d00720c */ /* 0x000fe20003fc4070 */
[----:B------:R-:W-:-:S02]  /*e220*/  @!P4 IMAD.IADD R11, R11, 0x1, -R29 ;  /* 0x000000010b0bc824 */ /* 0x000fc400078e0a1d */
[--C-:B------:R-:W-:Y:S01]  /*e230*/  @!P5 IMAD.IADD R10, R10, 0x1, -R29.reuse ;  /* 0x000000010a0ad824 */ /* 0x100fe200078e0a1d */
[----:B0-----:R-:W3:Y:S04]  /*e240*/  LDL.LU R16, [R1+0x46bc] ;  /* 0x0046bc0001107983 */ /* 0x001ee80000300800 */
[----:B------:R0:W-:Y:S01]  /*e250*/  STL [R1+0x1ec], R15 ;  /* 0x0001ec0f01007387 */ /* 0x0001e20000100800 */
[----:B------:R-:W-:-:S03]  /*e260*/  @!P2 IMAD.IADD R4, R4, 0x1, -R29 ;  /* 0x000000010404a824 */ /* 0x000fc600078e0a1d */
[----:B0-----:R-:W2:Y:S04]  /*e270*/  LDL.LU R15, [R1+0x46b8] ;  /* 0x0046b800010f7983 */ /* 0x001ea80000300800 */
        /* <DEDUP_REMOVED lines=12> */
[----:B------:R0:W-:Y:S04]  /*e340*/  STL [R1+0x38], R10 ;  /* 0x0000380a01007387 */ /* 0x0001e80000100800 */
        /* <DEDUP_REMOVED lines=8> */
[----:B0-----:R-:W3:Y:S04]  /*e3d0*/  LDL.LU R0, [R1+0x4694] ;  /* 0x0046940001007983 */ /* 0x001ee80000300800 */
[----:B------:R0:W-:Y:S04]  /*e3e0*/  STL [R1+0x24], R61 ;  /* 0x0000243d01007387 */ /* 0x0001e80000100800 */
[----:B0-----:R-:W3:Y:S01]  /*e3f0*/  LDL.LU R61, [R1+0x4690] ;  /* 0x00469000013d7983 */ /* 0x001ee20000300800 */
[----:B----4-:R-:W-:-:S02]  /*e400*/  ISETP.GT.U32.AND P4, PT, R29, R9, PT ;  /* 0x000000091d00720c */ /* 0x010fc40003f84070 */
[C---:B------:R-:W-:Y:S02]  /*e410*/  ISETP.GT.U32.AND P5, PT, R29.reuse, R8, PT ;  /* 0x000000081d00720c */ /* 0x040fe40003fa4070 */
[C---:B------:R-:W-:Y:S02]  /*e420*/  ISETP.GT.U32.AND P2, PT, R29.reuse, R7, PT ;  /* 0x000000071d00720c */ /* 0x040fe40003f44070 */
[C---:B------:R-:W-:Y:S02]  /*e430*/  ISETP.GT.U32.AND P6, PT, R29.reuse, R31, PT ;  /* 0x0000001f1d00720c */ /* 0x040fe40003fc4070 */
[----:B------:R-:W-:-:S05]  /*e440*/  ISETP.GT.U32.AND P3, PT, R29, R6, PT ;  /* 0x000000061d00720c */ /* 0x000fca0003f64070 */
[--C-:B------:R-:W-:Y:S01]  /*e450*/  @!P4 IMAD.IADD R9, R9, 0x1, -R29.reuse ;  /* 0x000000010909c824 */ /* 0x100fe200078e0a1d */
[----:B------:R-:W-:Y:S01]  /*e460*/  ISETP.GT.U32.AND P4, PT, R29, R32, PT ;  /* 0x000000201d00720c */ /* 0x000fe20003f84070 */
[--C-:B------:R-:W-:Y:S02]  /*e470*/  @!P5 IMAD.IADD R8, R8, 0x1, -R29.reuse ;  /* 0x000000010808d824 */ /* 0x100fe400078e0a1d */
[--C-:B------:R-:W-:Y:S01]  /*e480*/  @!P2 IMAD.IADD R7, R7, 0x1, -R29.reuse ;  /* 0x000000010707a824 */ /* 0x100fe200078e0a1d */
[----:B------:R-:W-:Y:S01]  /*e490*/  ISETP.GT.U32.AND P1, PT, R29, R5, PT ;  /* 0x000000051d00720c */ /* 0x000fe20003f24070 */
[--C-:B------:R-:W-:Y:S01]  /*e4a0*/  @!P6 IMAD.IADD R31, R31, 0x1, -R29.reuse ;  /* 0x000000011f1fe824 */ /* 0x100fe200078e0a1d */
[----:B------:R-:W-:Y:S01]  /*e4b0*/  ISETP.GT.U32.AND P6, PT, R29, R9, PT ;  /* 0x000000091d00720c */ /* 0x000fe20003fc4070 */
[----:B------:R-:W-:-:S06]  /*e4c0*/  @!P3 IMAD.IADD R6, R6, 0x1, -R29 ;  /* 0x000000010606b824 */ /* 0x000fcc00078e0a1d */
[----:B------:R-:W-:Y:S01]  /*e4d0*/  @!P4 IMAD.IADD R32, R32, 0x1, -R29 ;  /* 0x000000012020c824 */ /* 0x000fe200078e0a1d */
[----:B------:R-:W-:-:S03]  /*e4e0*/  ISETP.GT.U32.AND P4, PT, R29, R8, PT ;  /* 0x000000081d00720c */ /* 0x000fc60003f84070 */
[--C-:B------:R-:W-:Y:S02]  /*e4f0*/  @!P1 IMAD.IADD R5, R5, 0x1, -R29.reuse ;  /* 0x0000000105059824 */ /* 0x100fe400078e0a1d */
[----:B------:R-:W-:-:S05]  /*e500*/  @!P6 IMAD.IADD R9, R9, 0x1, -R29 ;  /* 0x000000010909e824 */ /* 0x000fca00078e0a1d */
[----:B------:R0:W-:Y:S03]  /*e510*/  STL [R1+0x20], R9 ;  /* 0x0000200901007387 */ /* 0x0001e60000100800 */
[----:B------:R-:W-:Y:S01]  /*e520*/  @!P4 IMAD.IADD R8, R8, 0x1, -R29 ;  /* 0x000000010808c824 */ /* 0x000fe200078e0a1d */
[----:B0-----:R-:W4:Y:S04]  /*e530*/  LDL.LU R9, [R1+0x468c] ;  /* 0x00468c0001097983 */ /* 0x001f280000300800 */
[----:B------:R0:W-:Y:S04]  /*e540*/  STL [R1+0x1c], R8 ;  /* 0x00001c0801007387 */ /* 0x0001e80000100800 */
[----:B0-----:R-:W4:Y:S01]  /*e550*/  LDL.LU R8, [R1+0x4688] ;  /* 0x0046880001087983 */ /* 0x001f220000300800 */
[----:B------:R-:W-:-:S13]  /*e560*/  ISETP.GT.U32.AND P0, PT, R29, R30, PT ;  /* 0x0000001e1d00720c */ /* 0x000fda0003f04070 */
[----:B------:R-:W-:Y:S01]  /*e570*/  @!P0 IMAD.IADD R30, R30, 0x1, -R29 ;  /* 0x000000011e1e8824 */ /* 0x000fe200078e0a1d */
[C---:B------:R-:W-:Y:S02]  /*e580*/  ISETP.GT.U32.AND P4, PT, R29.reuse, R32, PT ;  /* 0x000000201d00720c */ /* 0x040fe40003f84070 */
[C---:B--2---:R-:W-:Y:S02]  /*e590*/  ISETP.GT.U32.AND P3, PT, R29.reuse, R2, PT ;  /* 0x000000021d00720c */ /* 0x044fe40003f64070 */
[C---:B---3--:R-:W-:Y:S02]  /*e5a0*/  ISETP.GT.U32.AND P2, PT, R29.reuse, R0, PT ;  /* 0x000000001d00720c */ /* 0x048fe40003f44070 */
[----:B------:R-:W-:-:S11]  /*e5b0*/  ISETP.GT.U32.AND P5, PT, R29, R61, PT ;  /* 0x0000003d1d00720c */ /* 0x000fd60003fa4070 */
[--C-:B------:R-:W-:Y:S01]  /*e5c0*/  @!P2 IMAD.IADD R0, R0, 0x1, -R29.reuse ;  /* 0x000000010000a824 */ /* 0x100fe200078e0a1d */
[----:B------:R-:W-:Y:S01]  /*e5d0*/  ISETP.GT.U32.AND P2, PT, R29, R6, PT ;  /* 0x000000061d00720c */ /* 0x000fe20003f44070 */
[--C-:B------:R-:W-:Y:S01]  /*e5e0*/  @!P5 IMAD.IADD R61, R61, 0x1, -R29.reuse ;  /* 0x000000013d3dd824 */ /* 0x100fe200078e0a1d */
[C---:B------:R-:W-:Y:S01]  /*e5f0*/  ISETP.GT.U32.AND P5, PT, R29.reuse, R7, PT ;  /* 0x000000071d00720c */ /* 0x040fe20003fa4070 */
[----:B------:R-:W-:Y:S01]  /*e600*/  @!P3 IMAD.IADD R2, R2, 0x1, -R29 ;  /* 0x000000010202b824 */ /* 0x000fe200078e0a1d */
[----:B------:R-:W-:-:S09]  /*e610*/  ISETP.GT.U32.AND P3, PT, R29, R5, PT ;  /* 0x000000051d00720c */ /* 0x000fd20003f64070 */
[--C-:B------:R-:W-:Y:S02]  /*e620*/  @!P2 IMAD.IADD R6, R6, 0x1, -R29.reuse ;  /* 0x000000010606a824 */ /* 0x100fe400078e0a1d */
[----:B------:R-:W-:-:S05]  /*e630*/  @!P5 IMAD.IADD R7, R7, 0x1, -R29 ;  /* 0x000000010707d824 */ /* 0x000fca00078e0a1d */
[----:B------:R0:W-:Y:S01]  /*e640*/  STL [R1+0x18], R7 ;  /* 0x0000180701007387 */ /* 0x0001e20000100800 */
[----:B------:R-:W-:-:S03]  /*e650*/  @!P3 IMAD.IADD R5, R5, 0x1, -R29 ;  /* 0x000000010505b824 */ /* 0x000fc600078e0a1d */
[----:B0-----:R-:W2:Y:S04]  /*e660*/  LDL.LU R7, [R1+0x4684] ;  /* 0x0046840001077983 */ /* 0x001ea80000300800 */
[----:B------:R0:W-:Y:S04]  /*e670*/  STL [R1+0x14], R6 ;  /* 0x0000140601007387 */ /* 0x0001e80000100800 */
[----:B0-----:R-:W3:Y:S04]  /*e680*/  LDL.LU R6, [R1+0x4680] ;  /* 0x0046800001067983 */ /* 0x001ee80000300800 */
[----:B------:R0:W-:Y:S04]  /*e690*/  STL [R1+0x10], R5 ;  /* 0x0000100501007387 */ /* 0x0001e80000100800 */
[----:B0-----:R-:W3:Y:S01]  /*e6a0*/  LDL.LU R5, [R1+0x467c] ;  /* 0x00467c0001057983 */ /* 0x001ee20000300800 */
[----:B------:R-:W-:-:S02]  /*e6b0*/  ISETP.GT.U32.AND P1, PT, R29, R3, PT ;  /* 0x000000031d00720c */ /* 0x000fc40003f24070 */
[C---:B------:R-:W-:Y:S02]  /*e6c0*/  ISETP.GT.U32.AND P0, PT, R29.reuse, R4, PT ;  /* 0x000000041d00720c */ /* 0x040fe40003f04070 */
[C---:B------:R-:W-:Y:S02]  /*e6d0*/  ISETP.GT.U32.AND P2, PT, R29.reuse, R0, PT ;  /* 0x000000001d00720c */ /* 0x040fe40003f44070 */
[----:B------:R-:W-:-:S07]  /*e6e0*/  ISETP.GT.U32.AND P5, PT, R29, R61, PT ;  /* 0x0000003d1d00720c */ /* 0x000fce0003fa4070 */
[--C-:B------:R-:W-:Y:S01]  /*e6f0*/  @!P1 IMAD.IADD R3, R3, 0x1, -R29.reuse ;  /* 0x0000000103039824 */ /* 0x100fe200078e0a1d */
[C---:B------:R-:W-:Y:S01]  /*e700*/  ISETP.GT.U32.AND P1, PT, R29.reuse, R30, PT ;  /* 0x0000001e1d00720c */ /* 0x040fe20003f24070 */
[--C-:B------:R-:W-:Y:S01]  /*e710*/  @!P0 IMAD.IADD R4, R4, 0x1, -R29.reuse ;  /* 0x0000000104048824 */ /* 0x100fe200078e0a1d */
[C---:B------:R-:W-:Y:S02]  /*e720*/  ISETP.GT.U32.AND P0, PT, R29.reuse, R31, PT ;  /* 0x0000001f1d00720c */ /* 0x040fe40003f04070 */
[----:B------:R-:W-:Y:S01]  /*e730*/  ISETP.GT.U32.AND P3, PT, R29, R2, PT ;  /* 0x000000021d00720c */ /* 0x000fe20003f64070 */
[--C-:B------:R-:W-:Y:S02]  /*e740*/  @!P4 IMAD.IADD R32, R32, 0x1, -R29.reuse ;  /* 0x000000012020c824 */ /* 0x100fe400078e0a1d */
[--C-:B------:R-:W-:Y:S02]  /*e750*/  @!P2 IMAD.IADD R0, R0, 0x1, -R29.reuse ;  /* 0x000000010000a824 */ /* 0x100fe400078e0a1d */
[----:B------:R-:W-:-:S04]  /*e760*/  @!P5 IMAD.IADD R61, R61, 0x1, -R29 ;  /* 0x000000013d3dd824 */ /* 0x000fc800078e0a1d */
[--C-:B------:R-:W-:Y:S02]  /*e770*/  @!P1 IMAD.IADD R30, R30, 0x1, -R29.reuse ;  /* 0x000000011e1e9824 */ /* 0x100fe400078e0a1d */
[--C-:B------:R-:W-:Y:S02]  /*e780*/  @!P0 IMAD.IADD R31, R31, 0x1, -R29.reuse ;  /* 0x000000011f1f8824 */ /* 0x100fe400078e0a1d */
[----:B------:R-:W-:Y:S01]  /*e790*/  @!P3 IMAD.IADD R2, R2, 0x1, -R29 ;  /* 0x000000010202b824 */ /* 0x000fe200078e0a1d */
[----:B------:R-:W-:Y:S04]  /*e7a0*/  STL [R1+0xc], R30 ;  /* 0x00000c1e01007387 */ /* 0x000fe80000100800 */
[----:B------:R-:W-:Y:S04]  /*e7b0*/  STL [R1+0x8], R31 ;  /* 0x0000081f01007387 */ /* 0x000fe80000100800 */
[----:B------:R0:W-:Y:S04]  /*e7c0*/  STL [R1+0x4], R32 ;  /* 0x0000042001007387 */ /* 0x0001e80000100800 */
[----:B------:R-:W-:Y:S04]  /*e7d0*/  STL [R1+0x4674], R0 ;  /* 0x0046740001007387 */ /* 0x000fe80000100800 */
[----:B------:R-:W-:Y:S04]  /*e7e0*/  STL [R1], R61 ;  /* 0x0000003d01007387 */ /* 0x000fe80000100800 */
[----:B------:R1:W-:Y:S04]  /*e7f0*/  STL [R1+0x4678], R2 ;  /* 0x0046780201007387 */ /* 0x0003e80000100800 */
[----:B0-----:R-:W3:Y:S04]  /*e800*/  LDL R32, [R1+0xcf4] ;  /* 0x000cf40001207983 */ /* 0x001ee80000100800 */
[----:B-1----:R-:W3:Y:S01]  /*e810*/  LDL R2, [R1+0xce0] ;  /* 0x000ce00001027983 */ /* 0x002ee20000100800 */
[----:B------:R-:W-:-:S02]  /*e820*/  ISETP.GT.U32.AND P1, PT, R29, R3, PT ;  /* 0x000000031d00720c */ /* 0x000fc40003f24070 */
[C---:B----4-:R-:W-:Y:S02]  /*e830*/  ISETP.GT.U32.AND P2, PT, R29.reuse, R8, PT ;  /* 0x000000081d00720c */ /* 0x050fe40003f44070 */
[C---:B------:R-:W-:Y:S02]  /*e840*/  ISETP.GT.U32.AND P3, PT, R29.reuse, R9, PT ;  /* 0x000000091d00720c */ /* 0x040fe40003f64070 */
[----:B------:R-:W-:-:S07]  /*e850*/  ISETP.GT.U32.AND P6, PT, R29, R4, PT ;  /* 0x000000041d00720c */ /* 0x000fce0003fc4070 */
[--C-:B------:R-:W-:Y:S01]  /*e860*/  @!P1 IMAD.IADD R3, R3, 0x1, -R29.reuse ;  /* 0x0000000103039824 */ /* 0x100fe200078e0a1d */
[C---:B------:R-:W-:Y:S01]  /*e870*/  ISETP.GT.U32.AND P1, PT, R29.reuse, R10, PT ;  /* 0x0000000a1d00720c */ /* 0x040fe20003f24070 */
[--C-:B------:R-:W-:Y:S01]  /*e880*/  @!P2 IMAD.IADD R8, R8, 0x1, -R29.reuse ;  /* 0x000000010808a824 */ /* 0x100fe200078e0a1d */
[----:B------:R-:W-:Y:S01]  /*e890*/  ISETP.GT.U32.AND P2, PT, R29, R15, PT ;  /* 0x0000000f1d00720c */ /* 0x000fe20003f44070 */
[--C-:B------:R-:W-:Y:S01]  /*e8a0*/  @!P3 IMAD.IADD R9, R9, 0x1, -R29.reuse ;  /* 0x000000010909b824 */ /* 0x100fe200078e0a1d */
[C---:B------:R-:W-:Y:S01]  /*e8b0*/  ISETP.GT.U32.AND P3, PT, R29.reuse, R16, PT ;  /* 0x000000101d00720c */ /* 0x040fe20003f64070 */
[----:B------:R-:W-:Y:S01]  /*e8c0*/  @!P6 IMAD.IADD R4, R4, 0x1, -R29 ;  /* 0x000000010404e824 */ /* 0x000fe200078e0a1d */
[----:B------:R-:W-:-:S07]  /*e8d0*/  ISETP.GT.U32.AND P6, PT, R29, R11, PT ;  /* 0x0000000b1d00720c */ /* 0x000fce0003fc4070 */
[--C-:B------:R-:W-:Y:S01]  /*e8e0*/  @!P1 IMAD.IADD R10, R10, 0x1, -R29.reuse ;  /* 0x000000010a0a9824 */ /* 0x100fe200078e0a1d */
[----:B------:R-:W-:Y:S01]  /*e8f0*/  ISETP.GT.U32.AND P1, PT, R29, R17, PT ;  /* 0x000000111d00720c */ /* 0x000fe20003f24070 */
[--C-:B------:R-:W-:Y:S01]  /*e900*/  @!P2 IMAD.IADD R15, R15, 0x1, -R29.reuse ;  /* 0x000000010f0fa824 */ /* 0x100fe200078e0a1d */
[C---:B------:R-:W-:Y:S01]  /*e910*/  ISETP.GT.U32.AND P2, PT, R29.reuse, R9, PT ;  /* 0x000000091d00720c */ /* 0x040fe20003f44070 */
[--C-:B------:R-:W-:Y:S01]  /*e920*/  @!P3 IMAD.IADD R16, R16, 0x1, -R29.reuse ;  /* 0x000000011010b824 */ /* 0x100fe200078e0a1d */
[----:B------:R-:W-:Y:S01]  /*e930*/  ISETP.GT.U32.AND P3, PT, R29, R10, PT ;  /* 0x0000000a1d00720c */ /* 0x000fe20003f64070 */
[----:B------:R-:W-:-:S08]  /*e940*/  @!P6 IMAD.IADD R11, R11, 0x1, -R29 ;  /* 0x000000010b0be824 */ /* 0x000fd000078e0a1d */
[--C-:B------:R-:W-:Y:S01]  /*e950*/  @!P1 IMAD.IADD R17, R17, 0x1, -R29.reuse ;  /* 0x0000000111119824 */ /* 0x100fe200078e0a1d */
[----:B------:R-:W-:Y:S01]  /*e960*/  ISETP.GT.U32.AND P1, PT, R29, R11, PT ;  /* 0x0000000b1d00720c */ /* 0x000fe20003f24070 */
[--C-:B------:R-:W-:Y:S01]  /*e970*/  @!P2 IMAD.IADD R9, R9, 0x1, -R29.reuse ;  /* 0x000000010909a824 */ /* 0x100fe200078e0a1d */
[C---:B------:R-:W-:Y:S01]  /*e980*/  ISETP.GT.U32.AND P2, PT, R29.reuse, R15, PT ;  /* 0x0000000f1d00720c */ /* 0x040fe20003f44070 */
[----:B------:R-:W-:Y:S01]  /*e990*/  @!P3 IMAD.IADD R10, R10, 0x1, -R29 ;  /* 0x000000010a0ab824 */ /* 0x000fe200078e0a1d */
[----:B------:R-:W-:-:S09]  /*e9a0*/  ISETP.GT.U32.AND P3, PT, R29, R16, PT ;  /* 0x000000101d00720c */ /* 0x000fd20003f64070 */
[--C-:B------:R-:W-:Y:S01]  /*e9b0*/  @!P1 IMAD.IADD R11, R11, 0x1, -R29.reuse ;  /* 0x000000010b0b9824 */ /* 0x100fe200078e0a1d */
[----:B------:R-:W-:Y:S01]  /*e9c0*/  ISETP.GT.U32.AND P1, PT, R29, R18, PT ;  /* 0x000000121d00720c */ /* 0x000fe20003f24070 */
[--C-:B------:R-:W-:Y:S01]  /*e9d0*/  @!P2 IMAD.IADD R15, R15, 0x1, -R29.reuse ;  /* 0x000000010f0fa824 */ /* 0x100fe200078e0a1d */
[C---:B------:R-:W-:Y:S01]  /*e9e0*/  ISETP.GT.U32.AND P2, PT, R29.reuse, R22, PT ;  /* 0x000000161d00720c */ /* 0x040fe20003f44070 */
[----:B------:R-:W-:Y:S01]  /*e9f0*/  @!P3 IMAD.IADD R16, R16, 0x1, -R29 ;  /* 0x000000011010b824 */ /* 0x000fe200078e0a1d */
[----:B------:R-:W-:-:S09]  /*ea00*/  ISETP.GT.U32.AND P3, PT, R29, R23, PT ;  /* 0x000000171d00720c */ /* 0x000fd20003f64070 */
[--C-:B------:R-:W-:Y:S01]  /*ea10*/  @!P1 IMAD.IADD R18, R18, 0x1, -R29.reuse ;  /* 0x0000000112129824 */ /* 0x100fe200078e0a1d */
[C---:B------:R-:W-:Y:S01]  /*ea20*/  ISETP.GT.U32.AND P1, PT, R29.reuse, R25, PT ;  /* 0x000000191d00720c */ /* 0x040fe20003f24070 */
[--C-:B------:R-:W-:Y:S01]  /*ea30*/  @!P2 IMAD.IADD R22, R22, 0x1, -R29.reuse ;  /* 0x000000011616a824 */ /* 0x100fe200078e0a1d */
[----:B------:R-:W-:Y:S01]  /*ea40*/  ISETP.GT.U32.AND P2, PT, R29, R37, PT ;  /* 0x000000251d00720c */ /* 0x000fe20003f44070 */
[----:B------:R-:W-:Y:S01]  /*ea50*/  @!P3 IMAD.IADD R23, R23, 0x1, -R29 ;  /* 0x000000011717b824 */ /* 0x000fe200078e0a1d */
[----:B------:R-:W-:-:S09]  /*ea60*/  ISETP.GT.U32.AND P3, PT, R29, R38, PT ;  /* 0x000000261d00720c */ /* 0x000fd20003f64070 */
[--C-:B------:R-:W-:Y:S02]  /*ea70*/  @!P1 IMAD.IADD R25, R25, 0x1, -R29.reuse ;  /* 0x0000000119199824 */ /* 0x100fe400078e0a1d */
[--C-:B------:R-:W-:Y:S01]  /*ea80*/  @!P2 IMAD.IADD R37, R37, 0x1, -R29.reuse ;  /* 0x000000012525a824 */ /* 0x100fe200078e0a1d */
[----:B------:R-:W-:Y:S01]  /*ea90*/  ISETP.GT.U32.AND P2, PT, R29, R23, PT ;  /* 0x000000171d00720c */ /* 0x000fe20003f44070 */
[----:B------:R-:W-:-:S12]  /*eaa0*/  @!P3 IMAD.IADD R38, R38, 0x1, -R29 ;  /* 0x000000012626b824 */ /* 0x000fd800078e0a1d */
[----:B------:R-:W-:Y:S01]  /*eab0*/  @!P2 IMAD.IADD R23, R23, 0x1, -R29 ;  /* 0x000000011717a824 */ /* 0x000fe200078e0a1d */
[C---:B------:R-:W-:Y:S02]  /*eac0*/  ISETP.GT.U32.AND P2, PT, R29.reuse, R37, PT ;  /* 0x000000251d00720c */ /* 0x040fe40003f44070 */
[C---:B--2---:R-:W-:Y:S02]  /*ead0*/  ISETP.GT.U32.AND P5, PT, R29.reuse, R7, PT ;  /* 0x000000071d00720c */ /* 0x044fe40003fa4070 */
[----:B---3--:R-:W-:-:S11]  /*eae0*/  ISETP.GT.U32.AND P4, PT, R29, R6, PT ;  /* 0x000000061d00720c */ /* 0x008fd60003f84070 */
[--C-:B------:R-:W-:Y:S01]  /*eaf0*/  @!P5 IMAD.IADD R7, R7, 0x1, -R29.reuse ;  /* 0x000000010707d824 */ /* 0x100fe200078e0a1d */
[C---:B------:R-:W-:Y:S01]  /*eb00*/  ISETP.GT.U32.AND P0, PT, R29.reuse, R5, PT ;  /* 0x000000051d00720c */ /* 0x040fe20003f04070 */
[----:B------:R-:W-:Y:S01]  /*eb10*/  @!P4 IMAD.IADD R6, R6, 0x1, -R29 ;  /* 0x000000010606c824 */ /* 0x000fe200078e0a1d */
[C---:B------:R-:W-:Y:S02]  /*eb20*/  ISETP.GT.U32.AND P4, PT, R29.reuse, R13, PT ;  /* 0x0000000d1d00720c */ /* 0x040fe40003f84070 */
[----:B------:R-:W-:-:S09]  /*eb30*/  ISETP.GT.U32.AND P5, PT, R29, R14, PT ;  /* 0x0000000e1d00720c */ /* 0x000fd20003fa4070 */
        /* <DEDUP_REMOVED lines=8> */
[----:B------:R-:W-:Y:S01]  /*ebc0*/  ISETP.GT.U32.AND P0, PT, R29, R6, PT ;  /* 0x000000061d00720c */ /* 0x000fe20003f04070 */
[--C-:B------:R-:W-:Y:S01]  /*ebd0*/  @!P4 IMAD.IADD R7, R7, 0x1, -R29.reuse ;  /* 0x000000010707c824 */ /* 0x100fe200078e0a1d */
[C---:B------:R-:W-:Y:S01]  /*ebe0*/  ISETP.GT.U32.AND P4, PT, R29.reuse, R13, PT ;  /* 0x0000000d1d00720c */ /* 0x040fe20003f84070 */
[--C-:B------:R-:W-:Y:S01]  /*ebf0*/  @!P5 IMAD.IADD R8, R8, 0x1, -R29.reuse ;  /* 0x000000010808d824 */ /* 0x100fe200078e0a1d */
[----:B------:R-:W-:Y:S01]  /*ec00*/  ISETP.GT.U32.AND P5, PT, R29, R14, PT ;  /* 0x0000000e1d00720c */ /* 0x000fe20003fa4070 */
        /* <DEDUP_REMOVED lines=11> */
[C---:B------:R-:W-:Y:S01]  /*ecc0*/  ISETP.GT.U32.AND P0, PT, R29.reuse, R19, PT ;  /* 0x000000131d00720c */ /* 0x040fe20003f04070 */
[--C-:B------:R-:W-:Y:S01]  /*ecd0*/  @!P4 IMAD.IADD R20, R20, 0x1, -R29.reuse ;  /* 0x000000011414c824 */ /* 0x100fe200078e0a1d */
[----:B------:R-:W-:Y:S01]  /*ece0*/  ISETP.GT.U32.AND P4, PT, R29, R35, PT ;  /* 0x000000231d00720c */ /* 0x000fe20003f84070 */
[--C-:B------:R-:W-:Y:S01]  /*ecf0*/  @!P5 IMAD.IADD R21, R21, 0x1, -R29.reuse ;  /* 0x000000011515d824 */ /* 0x100fe200078e0a1d */
[----:B------:R-:W-:Y:S01]  /*ed00*/  ISETP.GT.U32.AND P5, PT, R29, R36, PT ;  /* 0x000000241d00720c */ /* 0x000fe20003fa4070 */
[----:B------:R-:W-:-:S08]  /*ed10*/  @!P6 IMAD.IADD R24, R24, 0x1, -R29 ;  /* 0x000000011818e824 */ /* 0x000fd000078e0a1d */
[--C-:B------:R-:W-:Y:S01]  /*ed20*/  @!P0 IMAD.IADD R19, R19, 0x1, -R29.reuse ;  /* 0x0000000113138824 */ /* 0x100fe200078e0a1d */
[----:B------:R-:W-:Y:S01]  /*ed30*/  ISETP.GT.U32.AND P0, PT, R29, R34, PT ;  /* 0x000000221d00720c */ /* 0x000fe20003f04070 */
[--C-:B------:R-:W-:Y:S01]  /*ed40*/  @!P4 IMAD.IADD R35, R35, 0x1, -R29.reuse ;  /* 0x000000012323c824 */ /* 0x100fe200078e0a1d */
[C---:B------:R-:W-:Y:S02]  /*ed50*/  ISETP.GT.U32.AND P4, PT, R29.reuse, R21, PT ;  /* 0x000000151d00720c */ /* 0x040fe40003f84070 */
[C---:B------:R-:W-:Y:S02]  /*ed60*/  ISETP.GT.U32.AND P1, PT, R29.reuse, R19, PT ;  /* 0x000000131d00720c */ /* 0x040fe40003f24070 */
[C---:B------:R-:W-:Y:S01]  /*ed70*/  ISETP.GT.U32.AND P3, PT, R29.reuse, R24, PT ;  /* 0x000000181d00720c */ /* 0x040fe20003f64070 */
[----:B------:R-:W-:Y:S01]  /*ed80*/  @!P5 IMAD.IADD R36, R36, 0x1, -R29 ;  /* 0x000000012424d824 */ /* 0x000fe200078e0a1d */
[----:B------:R-:W-:-:S05]  /*ed90*/  ISETP.GT.U32.AND P5, PT, R29, R22, PT ;  /* 0x000000161d00720c */ /* 0x000fca0003fa4070 */
[--C-:B------:R-:W-:Y:S01]  /*eda0*/  @!P0 IMAD.IADD R34, R34, 0x1, -R29.reuse ;  /* 0x0000000122228824 */ /* 0x100fe200078e0a1d */
[----:B------:R-:W-:Y:S01]  /*edb0*/  ISETP.GT.U32.AND P0, PT, R29, R20, PT ;  /* 0x000000141d00720c */ /* 0x000fe20003f04070 */
[--C-:B------:R-:W-:Y:S01]  /*edc0*/  @!P4 IMAD.IADD R21, R21, 0x1, -R29.reuse ;  /* 0x000000011515c824 */ /* 0x100fe200078e0a1d */
[----:B------:R-:W-:Y:S01]  /*edd0*/  ISETP.GT.U32.AND P6, PT, R29, R18, PT ;  /* 0x000000121d00720c */ /* 0x000fe20003fc4070 */
[--C-:B------:R-:W-:Y:S01]  /*ede0*/  @!P1 IMAD.IADD R19, R19, 0x1, -R29.reuse ;  /* 0x0000000113139824 */ /* 0x100fe200078e0a1d */
[C---:B------:R-:W-:Y:S02]  /*edf0*/  ISETP.GT.U32.AND P4, PT, R29.reuse, R35, PT ;  /* 0x000000231d00720c */ /* 0x040fe40003f84070 */
[C---:B------:R-:W-:Y:S01]  /*ee00*/  ISETP.GT.U32.AND P1, PT, R29.reuse, R25, PT ;  /* 0x000000191d00720c */ /* 0x040fe20003f24070 */
[--C-:B------:R-:W-:Y:S01]  /*ee10*/  @!P3 IMAD.IADD R24, R24, 0x1, -R29.reuse ;  /* 0x000000011818b824 */ /* 0x100fe200078e0a1d */
[C---:B------:R-:W-:Y:S01]  /*ee20*/  ISETP.GT.U32.AND P3, PT, R29.reuse, R39, PT ;  /* 0x000000271d00720c */ /* 0x040fe20003f64070 */
[----:B------:R-:W-:Y:S01]  /*ee30*/  @!P5 IMAD.IADD R22, R22, 0x1, -R29 ;  /* 0x000000011616d824 */ /* 0x000fe200078e0a1d */
[----:B------:R-:W-:-:S03]  /*ee40*/  ISETP.GT.U32.AND P5, PT, R29, R36, PT ;  /* 0x000000241d00720c */ /* 0x000fc60003fa4070 */
[--C-:B------:R-:W-:Y:S01]  /*ee50*/  @!P0 IMAD.IADD R20, R20, 0x1, -R29.reuse ;  /* 0x0000000114148824 */ /* 0x100fe200078e0a1d */
[C---:B------:R-:W-:Y:S01]  /*ee60*/  ISETP.GT.U32.AND P0, PT, R29.reuse, R34, PT ;  /* 0x000000221d00720c */ /* 0x040fe20003f04070 */
[--C-:B------:R-:W-:Y:S01]  /*ee70*/  @!P6 IMAD.IADD R18, R18, 0x1, -R29.reuse ;  /* 0x000000011212e824 */ /* 0x100fe200078e0a1d */
[----:B------:R-:W-:Y:S01]  /*ee80*/  ISETP.GT.U32.AND P6, PT, R29, R38, PT ;  /* 0x000000261d00720c */ /* 0x000fe20003fc4070 */
[--C-:B------:R-:W-:Y:S01]  /*ee90*/  @!P4 IMAD.IADD R35, R35, 0x1, -R29.reuse ;  /* 0x000000012323c824 */ /* 0x100fe200078e0a1d */
[----:B------:R-:W-:Y:S01]  /*eea0*/  ISETP.GT.U32.AND P4, PT, R29, R42, PT ;  /* 0x0000002a1d00720c */ /* 0x000fe20003f84070 */
[--C-:B------:R-:W-:Y:S01]  /*eeb0*/  @!P1 IMAD.IADD R25, R25, 0x1, -R29.reuse ;  /* 0x0000000119199824 */ /* 0x100fe200078e0a1d */
[----:B------:R-:W-:Y:S01]  /*eec0*/  ISETP.GT.U32.AND P1, PT, R29, R40, PT ;  /* 0x000000281d00720c */ /* 0x000fe20003f24070 */
[--C-:B------:R-:W-:Y:S01]  /*eed0*/  @!P2 IMAD.IADD R37, R37, 0x1, -R29.reuse ;  /* 0x000000012525a824 */ /* 0x100fe200078e0a1d */
[----:B------:R-:W-:Y:S01]  /*eee0*/  ISETP.GT.U32.AND P2, PT, R29, R44, PT ;  /* 0x0000002c1d00720c */ /* 0x000fe20003f44070 */
[--C-:B------:R-:W-:Y:S01]  /*eef0*/  @!P3 IMAD.IADD R39, R39, 0x1, -R29.reuse ;  /* 0x000000012727b824 */ /* 0x100fe200078e0a1d */
[C---:B------:R-:W-:Y:S01]  /*ef00*/  ISETP.GT.U32.AND P3, PT, R29.reuse, R46, PT ;  /* 0x0000002e1d00720c */ /* 0x040fe20003f64070 */
        /* <DEDUP_REMOVED lines=13> */
[----:B------:R-:W-:Y:S01]  /*efe0*/  ISETP.GT.U32.AND P3, PT, R29, R40, PT ;  /* 0x000000281d00720c */ /* 0x000fe20003f64070 */
[--C-:B------:R-:W-:Y:S01]  /*eff0*/  @!P5 IMAD.IADD R43, R43, 0x1, -R29.reuse ;  /* 0x000000012b2bd824 */ /* 0x100fe200078e0a1d */
[----:B------:R-:W-:Y:S01]  /*f000*/  ISETP.GT.U32.AND P5, PT, R29, R50, PT ;  /* 0x000000321d00720c */ /* 0x000fe20003fa4070 */
[----:B------:R-:W-:-:S02]  /*f010*/  @!P0 IMAD.IADD R41, R41, 0x1, -R29 ;  /* 0x0000000129298824 */ /* 0x000fc400078e0a1d */
[--C-:B------:R-:W-:Y:S02]  /*f020*/  @!P6 IMAD.IADD R45, R45, 0x1, -R29.reuse ;  /* 0x000000012d2de824 */ /* 0x100fe400078e0a1d */
[--C-:B------:R-:W-:Y:S01]  /*f030*/  @!P4 IMAD.IADD R49, R49, 0x1, -R29.reuse ;  /* 0x000000013131c824 */ /* 0x100fe200078e0a1d */
[----:B------:R-:W-:Y:S01]  /*f040*/  ISETP.GT.U32.AND P4, PT, R29, R43, PT ;  /* 0x0000002b1d00720c */ /* 0x000fe20003f84070 */
[--C-:B------:R-:W-:Y:S01]  /*f050*/  @!P1 IMAD.IADD R47, R47, 0x1, -R29.reuse ;  /* 0x000000012f2f9824 */ /* 0x100fe200078e0a1d */
[----:B------:R-:W-:Y:S01]  /*f060*/  ISETP.GT.U32.AND P1, PT, R29, R41, PT ;  /* 0x000000291d00720c */ /* 0x000fe20003f24070 */
[--C-:B------:R-:W-:Y:S01]  /*f070*/  @!P2 IMAD.IADD R51, R51, 0x1, -R29.reuse ;  /* 0x000000013333a824 */ /* 0x100fe200078e0a1d */
[C---:B------:R-:W-:Y:S01]  /*f080*/  ISETP.GT.U32.AND P6, PT, R29.reuse, R39, PT ;  /* 0x000000271d00720c */ /* 0x040fe20003fc4070 */
[--C-:B------:R-:W-:Y:S01]  /*f090*/  @!P3 IMAD.IADD R40, R40, 0x1, -R29.reuse ;  /* 0x000000012828b824 */ /* 0x100fe200078e0a1d */
[C---:B------:R-:W-:Y:S02]  /*f0a0*/  ISETP.GT.U32.AND P2, PT, R29.reuse, R45, PT ;  /* 0x0000002d1d00720c */ /* 0x040fe40003f44070 */
[C---:B------:R-:W-:Y:S01]  /*f0b0*/  ISETP.GT.U32.AND P3, PT, R29.reuse, R46, PT ;  /* 0x0000002e1d00720c */ /* 0x040fe20003f64070 */
[----:B------:R-:W-:Y:S01]  /*f0c0*/  @!P5 IMAD.IADD R50, R50, 0x1, -R29 ;  /* 0x000000013232d824 */ /* 0x000fe200078e0a1d */
[----:B------:R-:W-:-:S03]  /*f0d0*/  ISETP.GT.U32.AND P5, PT, R29, R44, PT ;  /* 0x0000002c1d00720c */ /* 0x000fc60003fa4070 */
[--C-:B------:R-:W-:Y:S01]  /*f0e0*/  @!P4 IMAD.IADD R43, R43, 0x1, -R29.reuse ;  /* 0x000000012b2bc824 */ /* 0x100fe200078e0a1d */
[----:B------:R-:W-:Y:S01]  /*f0f0*/  ISETP.GT.U32.AND P4, PT, R29, R49, PT ;  /* 0x000000311d00720c */ /* 0x000fe20003f84070 */
[--C-:B------:R-:W-:Y:S01]  /*f100*/  @!P1 IMAD.IADD R41, R41, 0x1, -R29.reuse ;  /* 0x0000000129299824 */ /* 0x100fe200078e0a1d */
[----:B------:R-:W-:Y:S02]  /*f110*/  IABS R60, R60 ;  /* 0x0000003c003c7213 */ /* 0x000fe40000000000 */
[----:B------:R-:W-:Y:S01]  /*f120*/  ISETP.GT.U32.AND P1, PT, R29, R47, PT ;  /* 0x0000002f1d00720c */ /* 0x000fe20003f24070 */
[--C-:B------:R-:W-:Y:S01]  /*f130*/  @!P6 IMAD.IADD R39, R39, 0x1, -R29.reuse ;  /* 0x000000012727e824 */ /* 0x100fe200078e0a1d */
[----:B------:R-:W-:Y:S01]  /*f140*/  ISETP.GT.U32.AND P6, PT, R29, R51, PT ;  /* 0x000000331d00720c */ /* 0x000fe20003fc4070 */
[--C-:B------:R-:W-:Y:S01]  /*f150*/  @!P2 IMAD.IADD R45, R45, 0x1, -R29.reuse ;  /* 0x000000012d2da824 */ /* 0x100fe200078e0a1d */
[C---:B------:R-:W-:Y:S01]  /*f160*/  ISETP.GT.U32.AND P2, PT, R29.reuse, R52, PT ;  /* 0x000000341d00720c */ /* 0x040fe20003f44070 */
[----:B------:R-:W-:Y:S01]  /*f170*/  @!P3 IMAD.IADD R46, R46, 0x1, -R29 ;  /* 0x000000012e2eb824 */ /* 0x000fe200078e0a1d */
[----:B------:R-:W-:Y:S01]  /*f180*/  ISETP.GT.U32.AND P3, PT, R29, R53, PT ;  /* 0x000000351d00720c */ /* 0x000fe20003f64070 */
[----:B------:R-:W-:Y:S01]  /*f190*/  IMAD.HI.U32 R28, R28, R60, RZ ;  /* 0x0000003c1c1c7227 */ /* 0x000fe200078e00ff */
[----:B------:R-:W0:Y:S03]  /*f1a0*/  S2R R0, SR_TID.X ;  /* 0x0000000000007919 */ /* 0x000e260000002100 */
[----:B------:R-:W-:-:S02]  /*f1b0*/  IMAD.MOV R28, RZ, RZ, -R28 ;  /* 0x000000ffff1c7224 */ /* 0x000fc400078e0a1c */
[--C-:B------:R-:W-:Y:S01]  /*f1c0*/  @!P5 IMAD.IADD R44, R44, 0x1, -R29.reuse ;  /* 0x000000012c2cd824 */ /* 0x100fe200078e0a1d */
[----:B------:R-:W-:Y:S01]  /*f1d0*/  ISETP.GT.U32.AND P5, PT, R29, R50, PT ;  /* 0x000000321d00720c */ /* 0x000fe20003fa4070 */
[--C-:B------:R-:W-:Y:S01]  /*f1e0*/  @!P4 IMAD.IADD R49, R49, 0x1, -R29.reuse ;  /* 0x000000013131c824 */ /* 0x100fe200078e0a1d */
[C---:B------:R-:W-:Y:S01]  /*f1f0*/  ISETP.GT.U32.AND P4, PT, R29.reuse, R56, PT ;  /* 0x000000381d00720c */ /* 0x040fe20003f84070 */
[----:B------:R-:W-:Y:S02]  /*f200*/  IMAD R60, R29, R28, R60 ;  /* 0x0000001c1d3c7224 */ /* 0x000fe400078e023c */
[--C-:B------:R-:W-:Y:S01]  /*f210*/  @!P1 IMAD.IADD R47, R47, 0x1, -R29.reuse ;  /* 0x000000012f2f9824 */ /* 0x100fe200078e0a1d */
[----:B------:R-:W-:Y:S01]  /*f220*/  ISETP.GT.U32.AND P1, PT, R29, R54, PT ;  /* 0x000000361d00720c */ /* 0x000fe20003f24070 */
[--C-:B------:R-:W-:Y:S01]  /*f230*/  @!P6 IMAD.IADD R51, R51, 0x1, -R29.reuse ;  /* 0x000000013333e824 */ /* 0x100fe200078e0a1d */
[C---:B------:R-:W-:Y:S01]  /*f240*/  ISETP.GT.U32.AND P6, PT, R29.reuse, R58, PT ;  /* 0x0000003a1d00720c */ /* 0x040fe20003fc4070 */
[--C-:B------:R-:W-:Y:S01]  /*f250*/  @!P2 IMAD.IADD R52, R52, 0x1, -R29.reuse ;  /* 0x000000013434a824 */ /* 0x100fe200078e0a1d */
[----:B------:R-:W-:Y:S01]  /*f260*/  ISETP.GT.U32.AND P2, PT, R29, R59, PT ;  /* 0x0000003b1d00720c */ /* 0x000fe20003f44070 */
[--C-:B------:R-:W-:Y:S01]  /*f270*/  @!P3 IMAD.IADD R53, R53, 0x1, -R29.reuse ;  /* 0x000000013535b824 */ /* 0x100fe200078e0a1d */
[C---:B------:R-:W-:Y:S01]  /*f280*/  ISETP.GT.U32.AND P3, PT, R29.reuse, R60, PT ;  /* 0x0000003c1d00720c */ /* 0x040fe20003f64070 */
[--C-:B------:R-:W-:Y:S01]  /*f290*/  @!P5 IMAD.IADD R50, R50, 0x1, -R29.reuse ;  /* 0x000000013232d824 */ /* 0x100fe200078e0a1d */
[----:B------:R-:W-:Y:S01]  /*f2a0*/  ISETP.GT.U32.AND P5, PT, R29, R57, PT ;  /* 0x000000391d00720c */ /* 0x000fe20003fa4070 */
[----:B------:R-:W-:-:S04]  /*f2b0*/  @!P4 IMAD.IADD R56, R56, 0x1, -R29 ;  /* 0x000000013838c824 */ /* 0x000fc800078e0a1d */
[--C-:B------:R-:W-:Y:S01]  /*f2c0*/  @!P1 IMAD.IADD R54, R54, 0x1, -R29.reuse ;  /* 0x0000000136369824 */ /* 0x100fe200078e0a1d */
[----:B------:R-:W-:Y:S01]  /*f2d0*/  ISETP.GT.U32.AND P1, PT, R29, R52, PT ;  /* 0x000000341d00720c */ /* 0x000fe20003f24070 */
[--C-:B------:R-:W-:Y:S01]  /*f2e0*/  @!P6 IMAD.IADD R58, R58, 0x1, -R29.reuse ;  /* 0x000000013a3ae824 */ /* 0x100fe200078e0a1d */
[----:B0-----:R-:W-:Y:S01]  /*f2f0*/  LOP3.LUT R28, R0, 0x7, RZ, 0xc0, !PT ;  /* 0x00000007001c7812 */ /* 0x001fe200078ec0ff */
[--C-:B------:R-:W-:Y:S01]  /*f300*/  @!P2 IMAD.IADD R59, R59, 0x1, -R29.reuse ;  /* 0x000000013b3ba824 */ /* 0x100fe200078e0a1d */
[----:B------:R-:W-:Y:S01]  /*f310*/  ISETP.GT.U32.AND P6, PT, R29, R56, PT ;  /* 0x000000381d00720c */ /* 0x000fe20003fc4070 */
[----:B------:R-:W-:Y:S01]  /*f320*/  @!P3 IMAD.IADD R60, R60, 0x1, -R29 ;  /* 0x000000013c3cb824 */ /* 0x000fe200078e0a1d */
[----:B------:R-:W-:Y:S02]  /*f330*/  ISETP.GE.AND P2, PT, R2, RZ, PT ;  /* 0x000000ff0200720c */ /* 0x000fe40003f46270 */
[----:B------:R-:W-:Y:S01]  /*f340*/  ISETP.GE.AND P3, PT, R32, RZ, PT ;  /* 0x000000ff2000720c */ /* 0x000fe20003f66270 */
[----:B------:R-:W-:-:S02]  /*f350*/  IMAD.SHL.U32 R61, R0, 0x2, RZ ;  /* 0x00000002003d7824 */ /* 0x000fc400078e00ff */
[----:B------:R-:W-:Y:S02]  /*f360*/  IMAD R30, R28, 0x90, RZ ;  /* 0x000000901c1e7824 */ /* 0x000fe400078e02ff */
[----:B------:R-:W-:-:S03]  /*f370*/  @!P5 IMAD.IADD R57, R57, 0x1, -R29 ;  /* 0x000000013939d824 */ /* 0x000fc600078e0a1d */
[----:B------:R-:W-:Y:S01]  /*f380*/  LOP3.LUT R30, R30, 0x10, R61, 0x78, !PT ;  /* 0x000000101e1e7812 */ /* 0x000fe200078e783d */
[--C-:B------:R-:W-:Y:S01]  /*f390*/  @!P1 IMAD.IADD R52, R52, 0x1, -R29.reuse ;  /* 0x0000000134349824 */ /* 0x100fe200078e0a1d */
[----:B------:R-:W-:Y:S01]  /*f3a0*/  ISETP.GT.U32.AND P1, PT, R29, R57, PT ;  /* 0x000000391d00720c */ /* 0x000fe20003f24070 */
[----:B------:R-:W-:Y:S02]  /*f3b0*/  IMAD R28, R28, 0x110, RZ ;  /* 0x000001101c1c7824 */ /* 0x000fe400078e02ff */
[----:B------:R0:W-:Y:S01]  /*f3c0*/  STL [R1+0xcf0], R30 ;  /* 0x000cf01e01007387 */ /* 0x0001e20000100800 */
[----:B------:R-:W-:Y:S01]  /*f3d0*/  @!P6 IMAD.IADD R56, R56, 0x1, -R29 ;  /* 0x000000013838e824 */ /* 0x000fe200078e0a1d */
[----:B------:R-:W-:Y:S01]  /*f3e0*/  ISETP.NE.AND P6, PT, RZ, c[0x0][0x178], PT ;  /* 0x00005e00ff007a0c */ /* 0x000fe20003fc5270 */
[----:B------:R-:W-:Y:S01]  /*f3f0*/  @!P2 IMAD.MOV R27, RZ, RZ, -R27 ;  /* 0x000000ffff1ba224 */ /* 0x000fe200078e0a1b */
[----:B------:R-:W2:Y:S01]  /*f400*/  LDL R31, [R1+0x431c] ;  /* 0x00431c00011f7983 */ /* 0x000ea20000100800 */
[----:B------:R-:W-:Y:S01]  /*f410*/  @!P3 IMAD.MOV R26, RZ, RZ, -R26 ;  /* 0x000000ffff1ab224 */ /* 0x000fe200078e0a1a */
[----:B------:R-:W-:-:S02]  /*f420*/  LOP3.LUT R0, R0, 0x1f, RZ, 0xc0, !PT ;  /* 0x0000001f00007812 */ /* 0x000fc400078ec0ff */
[----:B------:R-:W-:Y:S02]  /*f430*/  LOP3.LUT R61, R28, 0x30, R61, 0x78, !PT ;  /* 0x000000301c3d7812 */ /* 0x000fe400078e783d */
[----:B0-----:R-:W-:Y:S01]  /*f440*/  LOP3.LUT R30, RZ, c[0x0][0x178], RZ, 0x33, !PT ;  /* 0x00005e00ff1e7a12 */ /* 0x001fe200078e33ff */
[----:B------:R-:W-:-:S03]  /*f450*/  IMAD R28, R0, c[0x0][0x18c], RZ ;  /* 0x00006300001c7a24 */ /* 0x000fc600078e02ff */
[C---:B------:R-:W-:Y:S02]  /*f460*/  SEL R27, R30.reuse, R27, !P6 ;  /* 0x0000001b1e1b7207 */ /* 0x040fe40007000000 */
[----:B------:R-:W-:Y:S01]  /*f470*/  SEL R26, R30, R26, !P6 ;  /* 0x0000001a1e1a7207 */ /* 0x000fe20007000000 */
[----:B------:R0:W-:Y:S01]  /*f480*/  STL [R1+0x43ec], R61 ;  /* 0x0043ec3d01007387 */ /* 0x0001e20000100800 */
[----:B------:R-:W-:-:S03]  /*f490*/  @!P1 IMAD.IADD R57, R57, 0x1, -R29 ;  /* 0x0000000139399824 */ /* 0x000fc600078e0a1d */
[----:B------:R-:W3:Y:S04]  /*f4a0*/  LDL R32, [R1+0x433c] ;  /* 0x00433c0001207983 */ /* 0x000ee80000100800 */
[----:B------:R-:W4:Y:S04]  /*f4b0*/  LDL R2, [R1+0x4340] ;  /* 0x0043400001027983 */ /* 0x000f280000100800 */
[----:B0-----:R-:W4:Y:S04]  /*f4c0*/  LDL R61, [R1+0x4328] ;  /* 0x00432800013d7983 */ /* 0x001f280000100800 */
[----:B------:R-:W-:Y:S04]  /*f4d0*/  STL [R1+0xce4], R27 ;  /* 0x000ce41b01007387 */ /* 0x000fe80000100800 */
[----:B------:R0:W-:Y:S02]  /*f4e0*/  STL [R1+0x940], R26 ;  /* 0x0009401a01007387 */ /* 0x0001e40000100800 */
[----:B0-----:R-:W-:-:S04]  /*f4f0*/  LEA R26, P1, R28, c[0x0][0x168], 0x1 ;  /* 0x00005a001c1a7a11 */ /* 0x001fc800078208ff */
[----:B------:R-:W-:Y:S01]  /*f500*/  LEA.HI.X.SX32 R27, R28, c[0x0][0x16c], 0x1, P1 ;  /* 0x00005b001c1b7a11 */ /* 0x000fe200008f0eff */
[----:B------:R0:W-:Y:S04]  /*f510*/  STL [R1+0x444c], R26 ;  /* 0x00444c1a01007387 */ /* 0x0001e80000100800 */
[----:B0-----:R-:W4:Y:S04]  /*f520*/  LDL R26, [R1+0x435c] ;  /* 0x00435c00011a7983 */ /* 0x001f280000100800 */
[----:B------:R0:W-:Y:S04]  /*f530*/  STL [R1+0x4448], R27 ;  /* 0x0044481b01007387 */ /* 0x0001e80000100800 */
[----:B0-----:R-:W4:Y:S01]  /*f540*/  LDL R27, [R1+0x4344] ;  /* 0x00434400011b7983 */ /* 0x001f220000100800 */
[----:B------:R-:W-:-:S13]  /*f550*/  ISETP.GT.U32.AND P0, PT, R29, R48, PT ;  /* 0x000000301d00720c */ /* 0x000fda0003f04070 */
[----:B------:R-:W-:Y:S01]  /*f560*/  @!P0 IMAD.IADD R48, R48, 0x1, -R29 ;  /* 0x0000000130308824 */ /* 0x000fe200078e0a1d */
[----:B------:R-:W-:-:S13]  /*f570*/  ISETP.GT.U32.AND P0, PT, R29, R42, PT ;  /* 0x0000002a1d00720c */ /* 0x000fda0003f04070 */
[----:B------:R-:W-:Y:S01]  /*f580*/  @!P0 IMAD.IADD R42, R42, 0x1, -R29 ;  /* 0x000000012a2a8824 */ /* 0x000fe200078e0a1d */
[----:B------:R-:W-:-:S13]  /*f590*/  ISETP.GT.U32.AND P0, PT, R29, R48, PT ;  /* 0x000000301d00720c */ /* 0x000fda0003f04070 */
[----:B------:R-:W-:Y:S01]  /*f5a0*/  @!P0 IMAD.IADD R48, R48, 0x1, -R29 ;  /* 0x0000000130308824 */ /* 0x000fe200078e0a1d */
[C---:B------:R-:W-:Y:S02]  /*f5b0*/  ISETP.GT.U32.AND P0, PT, R29.reuse, R55, PT ;  /* 0x000000371d00720c */ /* 0x040fe40003f04070 */
[----:B------:R-:W-:-:S11]  /*f5c0*/  ISETP.GT.U32.AND P4, PT, R29, R54, PT ;  /* 0x000000361d00720c */ /* 0x000fd60003f84070 */
[----:B------:R-:W-:Y:S01]  /*f5d0*/  @!P0 IMAD.IADD R55, R55, 0x1, -R29 ;  /* 0x0000000137378824 */ /* 0x000fe200078e0a1d */
[----:B------:R-:W-:-:S04]  /*f5e0*/  ISETP.GT.U32.AND P0, PT, R29, R53, PT ;  /* 0x000000351d00720c */ /* 0x000fc80003f04070 */
[C---:B------:R-:W-:Y:S01]  /*f5f0*/  ISETP.GT.U32.AND P5, PT, R29.reuse, R55, PT ;  /* 0x000000371d00720c */ /* 0x040fe20003fa4070 */
[----:B------:R-:W-:Y:S01]  /*f600*/  @!P4 IMAD.IADD R54, R54, 0x1, -R29 ;  /* 0x000000013636c824 */ /* 0x000fe200078e0a1d */
[----:B------:R-:W-:-:S07]  /*f610*/  ISETP.GT.U32.AND P4, PT, R29, R60, PT ;  /* 0x0000003c1d00720c */ /* 0x000fce0003f84070 */
[----:B------:R-:W-:Y:S01]  /*f620*/  @!P0 IMAD.IADD R53, R53, 0x1, -R29 ;  /* 0x0000000135358824 */ /* 0x000fe200078e0a1d */
[----:B------:R-:W-:-:S03]  /*f630*/  ISETP.GT.U32.AND P0, PT, R29, R58, PT ;  /* 0x0000003a1d00720c */ /* 0x000fc60003f04070 */
[--C-:B------:R-:W-:Y:S01]  /*f640*/  @!P5 IMAD.IADD R55, R55, 0x1, -R29.reuse ;  /* 0x000000013737d824 */ /* 0x100fe200078e0a1d */
[----:B------:R-:W-:Y:S01]  /*f650*/  ISETP.GT.U32.AND P5, PT, R29, R59, PT ;  /* 0x0000003b1d00720c */ /* 0x000fe20003fa4070 */
[----:B------:R-:W-:Y:S02]  /*f660*/  IMAD.MOV.U32 R0, RZ, RZ, c[0x0][0x18c] ;  /* 0x00006300ff007624 */ /* 0x000fe400078e00ff */
[----:B------:R-:W-:-:S06]  /*f670*/  @!P4 IMAD.IADD R60, R60, 0x1, -R29 ;  /* 0x000000013c3cc824 */ /* 0x000fcc00078e0a1d */
[----:B------:R-:W-:-:S04]  /*f680*/  @!P0 IMAD.IADD R58, R58, 0x1, -R29 ;  /* 0x000000013a3a8824 */ /* 0x000fc800078e0a1d */
[----:B------:R-:W-:Y:S02]  /*f690*/  @!P5 IMAD.IADD R59, R59, 0x1, -R29 ;  /* 0x000000013b3bd824 */ /* 0x000fe400078e0a1d */
[----:B------:R-:W-:-:S05]  /*f6a0*/  IMAD R29, R0, 0x20, R28 ;  /* 0x00000020001d7824 */ /* 0x000fca00078e021c */
[----:B------:R-:W-:Y:S02]  /*f6b0*/  LEA R28, P2, R29, c[0x0][0x168], 0x1 ;  /* 0x00005a001d1c7a11 */ /* 0x000fe400078408ff */
[----:B--2---:R-:W-:Y:S01]  /*f6c0*/  ISETP.GE.AND P5, PT, R31, RZ, PT ;  /* 0x000000ff1f00720c */ /* 0x004fe20003fa6270 */
[----:B------:R-:W-:Y:S01]  /*f6d0*/  IMAD R31, R0, 0x20, R29 ;  /* 0x00000020001f7824 */ /* 0x000fe200078e021d */
[----:B------:R-:W-:-:S03]  /*f6e0*/  LEA.HI.X.SX32 R29, R29, c[0x0][0x16c], 0x1, P2 ;  /* 0x00005b001d1d7a11 */ /* 0x000fc600010f0eff */
[----:B------:R-:W-:Y:S01]  /*f6f0*/  IMAD R0, R0, 0x20, R31 ;  /* 0x0000002000007824 */ /* 0x000fe200078e021f */
[----:B------:R-:W-:-:S04]  /*f700*/  LEA R30, P4, R31, c[0x0][0x168], 0x1 ;  /* 0x00005a001f1e7a11 */ /* 0x000fc800078808ff */
[----:B------:R-:W-:Y:S02]  /*f710*/  LEA.HI.X.SX32 R31, R31, c[0x0][0x16c], 0x1, P4 ;  /* 0x00005b001f1f7a11 */ /* 0x000fe400020f0eff */
[----:B---3--:R-:W-:Y:S02]  /*f720*/  ISETP.GE.AND P1, PT, R32, RZ, PT ;  /* 0x000000ff2000720c */ /* 0x008fe40003f26270 */
[----:B------:R-:W-:Y:S02]  /*f730*/  LEA R32, P6, R0, c[0x0][0x168], 0x1 ;  /* 0x00005a0000207a11 */ /* 0x000fe400078c08ff */
[----:B----4-:R-:W-:Y:S02]  /*f740*/  ISETP.GE.AND P2, PT, R2, RZ, PT ;  /* 0x000000ff0200720c */ /* 0x010fe40003f46270 */
[----:B------:R-:W-:Y:S02]  /*f750*/  ISETP.GE.AND P3, PT, R61, RZ, PT ;  /* 0x000000ff3d00720c */ /* 0x000fe40003f66270 */
[----:B------:R-:W2:Y:S01]  /*f760*/  LDL R61, [R1+0x4378] ;  /* 0x00437800013d7983 */ /* 0x000ea20000100800 */
[----:B------:R-:W-:-:S03]  /*f770*/  IMAD.MOV.U32 R2, RZ, RZ, R33 ;  /* 0x000000ffff027224 */ /* 0x000fc600078e0021 */
[----:B------:R0:W-:Y:S01]  /*f780*/  STL [R1+0x44a0], R28 ;  /* 0x0044a01c01007387 */ /* 0x0001e20000100800 */
[----:B------:R-:W-:-:S03]  /*f790*/  LEA.HI.X.SX32 R33, R0, c[0x0][0x16c], 0x1, P6 ;  /* 0x00005b0000217a11 */ /* 0x000fc600030f0eff */
[----:B0-----:R-:W3:Y:S04]  /*f7a0*/  LDL R28, [R1+0x437c] ;  /* 0x00437c00011c7983 */ /* 0x001ee80000100800 */
[----:B------:R0:W-:Y:S04]  /*f7b0*/  STL [R1+0x4490], R29 ;  /* 0x0044901d01007387 */ /* 0x0001e80000100800 */
[----:B0-----:R-:W4:Y:S04]  /*f7c0*/  LDL R29, [R1+0x436c] ;  /* 0x00436c00011d7983 */ /* 0x001f280000100800 */
[----:B------:R0:W-:Y:S04]  /*f7d0*/  STL.64 [R1+0x4518], R30 ;  /* 0x0045181e01007387 */ /* 0x0001e80000100a00 */
[----:B------:R-:W2:Y:S04]  /*f7e0*/  LDL R0, [R1+0x4388] ;  /* 0x0043880001007983 */ /* 0x000ea80000100800 */
[----:B0-----:R-:W2:Y:S04]  /*f7f0*/  LDL R30, [R1+0x4368] ;  /* 0x00436800011e7983 */ /* 0x001ea80000100800 */
[----:B------:R0:W-:Y:S01]  /*f800*/  STL [R1+0x457c], R32 ;  /* 0x00457c2001007387 */ /* 0x0001e20000100800 */
[----:B------:R-:W-:-:S03]  /*f810*/  ISETP.GE.AND P4, PT, R27, RZ, PT ;  /* 0x000000ff1b00720c */ /* 0x000fc60003f86270 */
[----:B0-----:R-:W2:Y:S04]  /*f820*/  LDL R32, [R1+0x4348] ;  /* 0x0043480001207983 */ /* 0x001ea80000100800 */
[----:B------:R-:W-:Y:S04]  /*f830*/  STL [R1+0x4578], R33 ;  /* 0x0045782101007387 */ /* 0x000fe80000100800 */
[----:B------:R-:W3:Y:S04]  /*f840*/  LDL R27, [R1+0x438c] ;  /* 0x00438c00011b7983 */ /* 0x000ee80000100800 */
[----:B------:R-:W3:Y:S01]  /*f850*/  LDL.LU R31, [R1+0xf4] ;  /* 0x0000f400011f7983 */ /* 0x000ee20000300800 */
[----:B------:R-:W-:-:S05]  /*f860*/  @!P5 IMAD.MOV R2, RZ, RZ, -R2 ;  /* 0x000000ffff02d224 */ /* 0x000fca00078e0a02 */
[----:B------:R0:W-:Y:S04]  /*f870*/  STL [R1+0x3ec], R2 ;  /* 0x0003ec0201007387 */ /* 0x0001e80000100800 */
[----:B0-----:R-:W4:Y:S01]  /*f880*/  LDL.LU R2, [R1+0x4678] ;  /* 0x0046780001027983 */ /* 0x001f220000300800 */
[----:B--2---:R-:W-:-:S03]  /*f890*/  ISETP.GE.AND P5, PT, R32, RZ, PT ;  /* 0x000000ff2000720c */ /* 0x004fc60003fa6270 */
[----:B------:R-:W2:Y:S04]  /*f8a0*/  LDL R32, [R1+0x4390] ;  /* 0x0043900001207983 */ /* 0x000ea80000100800 */
[----:B------:R-:W2:Y:S01]  /*f8b0*/  LDL.LU R33, [R1+0xf0] ;  /* 0x0000f00001217983 */ /* 0x000ea20000300800 */
[----:B---3--:R-:W-:Y:S01]  /*f8c0*/  @!P3 IMAD.MOV R31, RZ, RZ, -R31 ;  /* 0x000000ffff1fb224 */ /* 0x008fe200078e0a1f */
[----:B------:R-:W-:Y:S02]  /*f8d0*/  ISETP.GE.AND P3, PT, R26, RZ, PT ;  /* 0x000000ff1a00720c */ /* 0x000fe40003f66270 */
[----:B------:R-:W3:Y:S04]  /*f8e0*/  LDL R26, [R1+0x4394] ;  /* 0x00439400011a7983 */ /* 0x000ee80000100800 */
[----:B------:R0:W-:Y:S04]  /*f8f0*/  STL [R1+0x3e8], R31 ;  /* 0x0003e81f01007387 */ /* 0x0001e80000100800 */
[----:B0-----:R-:W3:Y:S01]  /*f900*/  LDL.LU R31, [R1+0xec] ;  /* 0x0000ec00011f7983 */ /* 0x001ee20000300800 */
[----:B--2---:R-:W-:Y:S01]  /*f910*/  @!P1 IMAD.MOV R33, RZ, RZ, -R33 ;  /* 0x000000ffff219224 */ /* 0x004fe200078e0a21 */
[----:B------:R-:W-:-:S02]  /*f920*/  ISETP.GE.AND P1, PT, R30, RZ, PT ;  /* 0x000000ff1e00720c */ /* 0x000fc40003f26270 */
[----:B------:R-:W2:Y:S04]  /*f930*/  LDL R30, [R1+0x4380] ;  /* 0x00438000011e7983 */ /* 0x000ea80000100800 */
[----:B------:R0:W-:Y:S04]  /*f940*/  STL [R1+0x3e4], R33 ;  /* 0x0003e42101007387 */ /* 0x0001e80000100800 */
[----:B0-----:R-:W2:Y:S01]  /*f950*/  LDL.LU R33, [R1+0xe8] ;  /* 0x0000e80001217983 */ /* 0x001ea20000300800 */
[----:B---3--:R-:W-:Y:S01]  /*f960*/  @!P2 IMAD.MOV R31, RZ, RZ, -R31 ;  /* 0x000000ffff1fa224 */ /* 0x008fe200078e0a1f */
[----:B----4-:R-:W-:-:S02]  /*f970*/  ISETP.GE.AND P2, PT, R29, RZ, PT ;  /* 0x000000ff1d00720c */ /* 0x010fc40003f46270 */
[----:B------:R-:W3:Y:S04]  /*f980*/  LDL R29, [R1+0x4384] ;  /* 0x00438400011d7983 */ /* 0x000ee80000100800 */
[----:B------:R0:W-:Y:S04]  /*f990*/  STL [R1+0x3e0], R31 ;  /* 0x0003e01f01007387 */ /* 0x0001e80000100800 */
[----:B0-----:R-:W4:Y:S01]  /*f9a0*/  LDL.LU R31, [R1+0xe4] ;  /* 0x0000e400011f7983 */ /* 0x001f220000300800 */
[----:B--2---:R-:W-:Y:S01]  /*f9b0*/  @!P4 IMAD.MOV R33, RZ, RZ, -R33 ;  /* 0x000000ffff21c224 */ /* 0x004fe200078e0a21 */
[----:B------:R-:W-:-:S02]  /*f9c0*/  ISETP.GE.AND P4, PT, R61, RZ, PT ;  /* 0x000000ff3d00720c */ /* 0x000fc40003f86270 */
[----:B------:R-:W2:Y:S04]  /*f9d0*/  LDL R61, [R1+0x4370] ;  /* 0x00437000013d7983 */ /* 0x000ea80000100800 */
[----:B------:R0:W-:Y:S04]  /*f9e0*/  STL [R1+0x3dc], R33 ;  /* 0x0003dc2101007387 */ /* 0x0001e80000100800 */
[----:B0-----:R-:W2:Y:S01]  /*f9f0*/  LDL.LU R33, [R1+0xe0] ;  /* 0x0000e00001217983 */ /* 0x001ea20000300800 */
[----:B----4-:R-:W-:Y:S01]  /*fa00*/  @!P5 IMAD.MOV R31, RZ, RZ, -R31 ;  /* 0x000000ffff1fd224 */ /* 0x010fe200078e0a1f */
[----:B------:R-:W-:-:S02]  /*fa10*/  ISETP.GE.AND P5, PT, R28, RZ, PT ;  /* 0x000000ff1c00720c */ /* 0x000fc40003fa6270 */
[----:B------:R-:W4:Y:S04]  /*fa20*/  LDL R28, [R1+0x4374] ;  /* 0x00437400011c7983 */ /* 0x000f280000100800 */
        /* <DEDUP_REMOVED lines=8> */
[----:B------:R-:W-:-:S02]  /*fab0*/  ISETP.GE.AND P1, PT, R27, RZ, PT ;  /* 0x000000ff1b00720c */ /* 0x000fc40003f26270 */
        /* <DEDUP_REMOVED lines=848> */
[----:B---3--:R-:W-:-:S05]  /*12fc0*/  @!P1 IMAD.MOV R31, RZ, RZ, -R31 ;  /* 0x000000ffff1f9224 */ /* 0x008fca00078e0a1f */
[----:B------:R0:W-:Y:S04]  /*12fd0*/  STL [R1+0x70], R31 ;  /* 0x0000701f01007387 */ /* 0x0001e80000100800 */
[----:B0-----:R-:W3:Y:S01]  /*12fe0*/  LDL.LU R31, [R1+0x22c] ;  /* 0x00022c00011f7983 */ /* 0x001ee20000300800 */
[----:B------:R-:W-:-:S03]  /*12ff0*/  ISETP.GE.AND P1, PT, R26, RZ, PT ;  /* 0x000000ff1a00720c */ /* 0x000fc60003f26270 */
[----:B------:R-:W4:Y:S01]  /*13000*/  LDL R26, [R1+0x40a0] ;  /* 0x0040a000011a7983 */ /* 0x000f220000100800 */
[----:B--2---:R-:W-:Y:S01]  /*13010*/  @!P2 IMAD.MOV R33, RZ, RZ, -R33 ;  /* 0x000000ffff21a224 */ /* 0x004fe200078e0a21 */
[----:B------:R-:W-:-:S04]  /*13020*/  ISETP.GE.AND P2, PT, R30, RZ, PT ;  /* 0x000000ff1e00720c */ /* 0x000fc80003f46270 */
[----:B------:R0:W-:Y:S04]  /*13030*/  STL [R1+0x6c], R33 ;  /* 0x00006c2101007387 */ /* 0x0001e80000100800 */
[----:B0-----:R-:W2:Y:S04]  /*13040*/  LDL.LU R33, [R1+0x1e4] ;  /* 0x0001e40001217983 */ /* 0x001ea80000300800 */
[----:B------:R-:W4:Y:S01]  /*13050*/  LDL R30, [R1+0x409c] ;  /* 0x00409c00011e7983 */ /* 0x000f220000100800 */
[----:B---3--:R-:W-:Y:S01]  /*13060*/  @!P4 IMAD.MOV R31, RZ, RZ, -R31 ;  /* 0x000000ffff1fc224 */ /* 0x008fe200078e0a1f */
[----:B------:R-:W-:-:S02]  /*13070*/  ISETP.GE.AND P4, PT, R29, RZ, PT ;  /* 0x000000ff1d00720c */ /* 0x000fc40003f86270 */
[----:B------:R-:W3:Y:S04]  /*13080*/  LDL.LU R29, [R1+0x1e8] ;  /* 0x0001e800011d7983 */ /* 0x000ee80000300800 */
[----:B------:R0:W-:Y:S04]  /*13090*/  STL [R1+0x68], R31 ;  /* 0x0000681f01007387 */ /* 0x0001e80000100800 */
[----:B0-----:R-:W4:Y:S01]  /*130a0*/  LDL R31, [R1+0x4094] ;  /* 0x00409400011f7983 */ /* 0x001f220000100800 */
[----:B--2---:R-:W-:Y:S01]  /*130b0*/  @!P5 IMAD.MOV R33, RZ, RZ, -R33 ;  /* 0x000000ffff21d224 */ /* 0x004fe200078e0a21 */
[----:B------:R-:W-:-:S02]  /*130c0*/  ISETP.GE.AND P5, PT, R61, RZ, PT ;  /* 0x000000ff3d00720c */ /* 0x000fc40003fa6270 */
[----:B------:R-:W2:Y:S04]  /*130d0*/  LDL R61, [R1+0x4098] ;  /* 0x00409800013d7983 */ /* 0x000ea80000100800 */
[----:B------:R0:W-:Y:S01]  /*130e0*/  STL [R1+0x64], R33 ;  /* 0x0000642101007387 */ /* 0x0001e20000100800 */
[----:B---3--:R-:W-:Y:S01]  /*130f0*/  @!P3 IMAD.MOV R29, RZ, RZ, -R29 ;  /* 0x000000ffff1db224 */ /* 0x008fe200078e0a1d */
[----:B------:R-:W-:Y:S02]  /*13100*/  ISETP.GE.AND P3, PT, R28, RZ, PT ;  /* 0x000000ff1c00720c */ /* 0x000fe40003f66270 */
[----:B0-----:R-:W3:Y:S04]  /*13110*/  LDL.LU R33, [R1+0x1f0] ;  /* 0x0001f00001217983 */ /* 0x001ee80000300800 */
[----:B------:R0:W-:Y:S04]  /*13120*/  STL [R1+0x60], R29 ;  /* 0x0000601d01007387 */ /* 0x0001e80000100800 */
[----:B0-----:R-:W2:Y:S04]  /*13130*/  LDL R29, [R1+0x4090] ;  /* 0x00409000011d7983 */ /* 0x001ea80000100800 */
[----:B------:R-:W2:Y:S01]  /*13140*/  LDL.LU R28, [R1+0x208] ;  /* 0x00020800011c7983 */ /* 0x000ea20000300800 */
[----:B---3--:R-:W-:Y:S01]  /*13150*/  @!P1 IMAD.MOV R33, RZ, RZ, -R33 ;  /* 0x000000ffff219224 */ /* 0x008fe200078e0a21 */
[----:B------:R-:W-:-:S02]  /*13160*/  ISETP.GE.AND P1, PT, R0, RZ, PT ;  /* 0x000000ff0000720c */ /* 0x000fc40003f26270 */
[----:B------:R-:W3:Y:S04]  /*13170*/  LDL R0, [R1+0x408c] ;  /* 0x00408c0001007983 */ /* 0x000ee80000100800 */
[----:B------:R0:W-:Y:S04]  /*13180*/  STL [R1+0x5c], R33 ;  /* 0x00005c2101007387 */ /* 0x0001e80000100800 */
[----:B0-----:R-:W3:Y:S01]  /*13190*/  LDL.LU R33, [R1+0x1ec] ;  /* 0x0001ec0001217983 */ /* 0x001ee20000300800 */
[----:B--2---:R-:W-:Y:S01]  /*131a0*/  @!P2 IMAD.MOV R28, RZ, RZ, -R28 ;  /* 0x000000ffff1ca224 */ /* 0x004fe200078e0a1c */
[----:B----4-:R-:W-:-:S04]  /*131b0*/  ISETP.GE.AND P2, PT, R27, RZ, PT ;  /* 0x000000ff1b00720c */ /* 0x010fc80003f46270 */
[----:B------:R0:W-:Y:S04]  /*131c0*/  STL [R1+0x58], R28 ;  /* 0x0000581c01007387 */ /* 0x0001e80000100800 */
[----:B0-----:R-:W2:Y:S04]  /*131d0*/  LDL R28, [R1+0x4084] ;  /* 0x00408400011c7983 */ /* 0x001ea80000100800 */
[----:B------:R-:W4:Y:S01]  /*131e0*/  LDL.LU R27, [R1+0x44] ;  /* 0x00004400011b7983 */ /* 0x000f220000300800 */
[----:B---3--:R-:W-:Y:S01]  /*131f0*/  @!P4 IMAD.MOV R33, RZ, RZ, -R33 ;  /* 0x000000ffff21c224 */ /* 0x008fe200078e0a21 */
[----:B------:R-:W-:-:S04]  /*13200*/  ISETP.GE.AND P4, PT, R32, RZ, PT ;  /* 0x000000ff2000720c */ /* 0x000fc80003f86270 */
[----:B------:R0:W-:Y:S04]  /*13210*/  STL [R1+0x54], R33 ;  /* 0x0000542101007387 */ /* 0x0001e80000100800 */
[----:B0-----:R-:W3:Y:S04]  /*13220*/  LDL R33, [R1+0x4088] ;  /* 0x0040880001217983 */ /* 0x001ee80000100800 */
[----:B------:R-:W2:Y:S01]  /*13230*/  LDL.LU R32, [R1+0x40] ;  /* 0x0000400001207983 */ /* 0x000ea20000300800 */
[----:B----4-:R-:W-:Y:S01]  /*13240*/  @!P5 IMAD.MOV R27, RZ, RZ, -R27 ;  /* 0x000000ffff1bd224 */ /* 0x010fe200078e0a1b */
[----:B------:R-:W-:-:S04]  /*13250*/  ISETP.GE.AND P5, PT, R26, RZ, PT ;  /* 0x000000ff1a00720c */ /* 0x000fc80003fa6270 */
[----:B------:R0:W-:Y:S04]  /*13260*/  STL [R1+0x4c], R27 ;  /* 0x00004c1b01007387 */ /* 0x0001e80000100800 */
[----:B0-----:R-:W4:Y:S04]  /*13270*/  LDL R27, [R1+0x407c] ;  /* 0x00407c00011b7983 */ /* 0x001f280000100800 */
[----:B------:R-:W3:Y:S01]  /*13280*/  LDL.LU R26, [R1+0x3c] ;  /* 0x00003c00011a7983 */ /* 0x000ee20000300800 */
[----:B--2---:R-:W-:Y:S01]  /*13290*/  @!P3 IMAD.MOV R32, RZ, RZ, -R32 ;  /* 0x000000ffff20b224 */ /* 0x004fe200078e0a20 */
[----:B------:R-:W-:-:S04]  /*132a0*/  ISETP.GE.AND P3, PT, R30, RZ, PT ;  /* 0x000000ff1e00720c */ /* 0x000fc80003f66270 */
[----:B------:R0:W-:Y:S04]  /*132b0*/  STL [R1+0x48], R32 ;  /* 0x0000482001007387 */ /* 0x0001e80000100800 */
[----:B0-----:R-:W2:Y:S04]  /*132c0*/  LDL R32, [R1+0x4080] ;  /* 0x0040800001207983 */ /* 0x001ea80000100800 */
[----:B------:R-:W2:Y:S01]  /*132d0*/  LDL.LU R30, [R1+0x1d0] ;  /* 0x0001d000011e7983 */ /* 0x000ea20000300800 */
[----:B---3--:R-:W-:Y:S01]  /*132e0*/  @!P1 IMAD.MOV R26, RZ, RZ, -R26 ;  /* 0x000000ffff1a9224 */ /* 0x008fe200078e0a1a */
[----:B------:R-:W-:-:S04]  /*132f0*/  ISETP.GE.AND P1, PT, R31, RZ, PT ;  /* 0x000000ff1f00720c */ /* 0x000fc80003f26270 */
[----:B------:R0:W-:Y:S04]  /*13300*/  STL [R1+0x44], R26 ;  /* 0x0000441a01007387 */ /* 0x0001e80000100800 */
[----:B0-----:R-:W3:Y:S04]  /*13310*/  LDL R26, [R1+0x4074] ;  /* 0x00407400011a7983 */ /* 0x001ee80000100800 */
[----:B------:R-:W3:Y:S01]  /*13320*/  LDL.LU R31, [R1+0x38] ;  /* 0x00003800011f7983 */ /* 0x000ee20000300800 */
[----:B--2---:R-:W-:Y:S01]  /*13330*/  @!P2 IMAD.MOV R30, RZ, RZ, -R30 ;  /* 0x000000ffff1ea224 */ /* 0x004fe200078e0a1e */
[----:B------:R-:W-:-:S02]  /*13340*/  ISETP.GE.AND P2, PT, R61, RZ, PT ;  /* 0x000000ff3d00720c */ /* 0x000fc40003f46270 */
[----:B------:R-:W2:Y:S04]  /*13350*/  LDL R61, [R1+0x4078] ;  /* 0x00407800013d7983 */ /* 0x000ea80000100800 */
[----:B------:R0:W-:Y:S04]  /*13360*/  STL [R1+0x40], R30 ;  /* 0x0000401e01007387 */ /* 0x0001e80000100800 */
[----:B0-----:R-:W2:Y:S01]  /*13370*/  LDL.LU R30, [R1+0x34] ;  /* 0x00003400011e7983 */ /* 0x001ea20000300800 */
[----:B---3--:R-:W-:Y:S01]  /*13380*/  @!P4 IMAD.MOV R31, RZ, RZ, -R31 ;  /* 0x000000ffff1fc224 */ /* 0x008fe200078e0a1f */
[----:B------:R-:W-:-:S04]  /*13390*/  ISETP.GE.AND P4, PT, R29, RZ, PT ;  /* 0x000000ff1d00720c */ /* 0x000fc80003f86270 */
[----:B------:R0:W-:Y:S04]  /*133a0*/  STL [R1+0x3c], R31 ;  /* 0x00003c1f01007387 */ /* 0x0001e80000100800 */
[----:B0-----:R-:W3:Y:S04]  /*133b0*/  LDL R31, [R1+0x406c] ;  /* 0x00406c00011f7983 */ /* 0x001ee80000100800 */
[----:B------:R-:W3:Y:S01]  /*133c0*/  LDL.LU R29, [R1+0x30] ;  /* 0x00003000011d7983 */ /* 0x000ee20000300800 */
[----:B--2---:R-:W-:Y:S01]  /*133d0*/  @!P5 IMAD.MOV R30, RZ, RZ, -R30 ;  /* 0x000000ffff1ed224 */ /* 0x004fe200078e0a1e */
[----:B------:R-:W-:-:S04]  /*133e0*/  ISETP.GE.AND P5, PT, R0, RZ, PT ;  /* 0x000000ff0000720c */ /* 0x000fc80003fa6270 */
[----:B------:R0:W-:Y:S04]  /*133f0*/  STL [R1+0x38], R30 ;  /* 0x0000381e01007387 */ /* 0x0001e80000100800 */
[----:B0-----:R-:W2:Y:S04]  /*13400*/  LDL R30, [R1+0x4070] ;  /* 0x00407000011e7983 */ /* 0x001ea80000100800 */
[----:B------:R-:W2:Y:S01]  /*13410*/  LDL.LU R0, [R1+0x2c] ;  /* 0x00002c0001007983 */ /* 0x000ea20000300800 */
[----:B---3--:R-:W-:Y:S01]  /*13420*/  @!P3 IMAD.MOV R29, RZ, RZ, -R29 ;  /* 0x000000ffff1db224 */ /* 0x008fe200078e0a1d */
[----:B------:R-:W-:-:S02]  /*13430*/  ISETP.GE.AND P3, PT, R28, RZ, PT ;  /* 0x000000ff1c00720c */ /* 0x000fc40003f66270 */
[----:B------:R-:W3:Y:S04]  /*13440*/  LDL.LU R28, [R1+0x28] ;  /* 0x00002800011c7983 */ /* 0x000ee80000300800 */
[----:B------:R0:W-:Y:S04]  /*13450*/  STL [R1+0x34], R29 ;  /* 0x0000341d01007387 */ /* 0x0001e80000100800 */
[----:B0-----:R-:W4:Y:S01]  /*13460*/  LDL R29, [R1+0x4064] ;  /* 0x00406400011d7983 */ /* 0x001f220000100800 */
[----:B--2---:R-:W-:Y:S01]  /*13470*/  @!P1 IMAD.MOV R0, RZ, RZ, -R0 ;  /* 0x000000ffff009224 */ /* 0x004fe200078e0a00 */
[----:B------:R-:W-:Y:S01]  /*13480*/  ISETP.GE.AND P1, PT, R33, RZ, PT ;  /* 0x000000ff2100720c */ /* 0x000fe20003f26270 */
[----:B---3--:R-:W-:-:S03]  /*13490*/  @!P2 IMAD.MOV R28, RZ, RZ, -R28 ;  /* 0x000000ffff1ca224 */ /* 0x008fc600078e0a1c */
[----:B------:R0:W-:Y:S01]  /*134a0*/  STL [R1+0x30], R0 ;  /* 0x0000300001007387 */ /* 0x0001e20000100800 */
[----:B----4-:R-:W-:-:S03]  /*134b0*/  ISETP.GE.AND P2, PT, R27, RZ, PT ;  /* 0x000000ff1b00720c */ /* 0x010fc60003f46270 */
[----:B0-----:R-:W2:Y:S04]  /*134c0*/  LDL.LU R0, [R1+0x4674] ;  /* 0x0046740001007983 */ /* 0x001ea80000300800 */
[----:B------:R-:W3:Y:S04]  /*134d0*/  LDL.LU R33, [R1+0x24] ;  /* 0x0000240001217983 */ /* 0x000ee80000300800 */
[----:B------:R0:W-:Y:S04]  /*134e0*/  STL [R1+0x2c], R28 ;  /* 0x00002c1c01007387 */ /* 0x0001e80000100800 */
[----:B0-----:R-:W4:Y:S04]  /*134f0*/  LDL R28, [R1+0x4068] ;  /* 0x00406800011c7983 */ /* 0x001f280000100800 */
[----:B------:R-:W2:Y:S01]  /*13500*/  LDL.LU R27, [R1+0x20] ;  /* 0x00002000011b7983 */ /* 0x000ea20000300800 */
[----:B---3--:R-:W-:Y:S01]  /*13510*/  @!P4 IMAD.MOV R33, RZ, RZ, -R33 ;  /* 0x000000ffff21c224 */ /* 0x008fe200078e0a21 */
[----:B------:R-:W-:-:S02]  /*13520*/  ISETP.GE.AND P4, PT, R32, RZ, PT ;  /* 0x000000ff2000720c */ /* 0x000fc40003f86270 */
[----:B------:R-:W3:Y:S04]  /*13530*/  LDL.LU R32, [R1+0x1c] ;  /* 0x00001c0001207983 */ /* 0x000ee80000300800 */
[----:B------:R-:W-:Y:S01]  /*13540*/  STL [R1+0x28], R33 ;  /* 0x0000282101007387 */ /* 0x000fe20000100800 */
[----:B--2---:R-:W-:-:S05]  /*13550*/  @!P5 IMAD.MOV R27, RZ, RZ, -R27 ;  /* 0x000000ffff1bd224 */ /* 0x004fca00078e0a1b */
[----:B------:R0:W-:Y:S04]  /*13560*/  STL [R1+0x24], R27 ;  /* 0x0000241b01007387 */ /* 0x0001e80000100800 */
[----:B0-----:R-:W2:Y:S04]  /*13570*/  LDL R27, [R1+0x405c] ;  /* 0x00405c00011b7983 */ /* 0x001ea80000100800 */
[----:B------:R-:W2:Y:S01]  /*13580*/  LDL.LU R33, [R1+0x18] ;  /* 0x0000180001217983 */ /* 0x000ea20000300800 */
[----:B------:R-:W-:-:S03]  /*13590*/  ISETP.GE.AND P5, PT, R26, RZ, PT ;  /* 0x000000ff1a00720c */ /* 0x000fc60003fa6270 */
[----:B------:R-:W4:Y:S01]  /*135a0*/  LDL R26, [R1+0x4060] ;  /* 0x00406000011a7983 */ /* 0x000f220000100800 */
[----:B---3--:R-:W-:Y:S01]  /*135b0*/  @!P3 IMAD.MOV R32, RZ, RZ, -R32 ;  /* 0x000000ffff20b224 */ /* 0x008fe200078e0a20 */
[----:B------:R-:W-:-:S04]  /*135c0*/  ISETP.GE.AND P3, PT, R61, RZ, PT ;  /* 0x000000ff3d00720c */ /* 0x000fc80003f66270 */
[----:B------:R-:W-:Y:S04]  /*135d0*/  STL [R1+0x45f8], R32 ;  /* 0x0045f82001007387 */ /* 0x000fe80000100800 */
[----:B------:R-:W3:Y:S01]  /*135e0*/  LDL.LU R61, [R1+0x14] ;  /* 0x00001400013d7983 */ /* 0x000ee20000300800 */
[----:B--2---:R-:W-:Y:S01]  /*135f0*/  @!P1 IMAD.MOV R33, RZ, RZ, -R33 ;  /* 0x000000ffff219224 */ /* 0x004fe200078e0a21 */
[----:B------:R-:W-:-:S04]  /*13600*/  ISETP.GE.AND P1, PT, R31, RZ, PT ;  /* 0x000000ff1f00720c */ /* 0x000fc80003f26270 */
[----:B------:R-:W-:Y:S04]  /*13610*/  STL [R1+0x45fc], R33 ;  /* 0x0045fc2101007387 */ /* 0x000fe80000100800 */
[----:B------:R-:W2:Y:S01]  /*13620*/  LDL.LU R31, [R1+0x10] ;  /* 0x00001000011f7983 */ /* 0x000ea20000300800 */
[----:B---3--:R-:W-:Y:S01]  /*13630*/  @!P2 IMAD.MOV R61, RZ, RZ, -R61 ;  /* 0x000000ffff3da224 */ /* 0x008fe200078e0a3d */
[----:B------:R-:W-:-:S04]  /*13640*/  ISETP.GE.AND P2, PT, R30, RZ, PT ;  /* 0x000000ff1e00720c */ /* 0x000fc80003f46270 */
[----:B------:R-:W-:Y:S04]  /*13650*/  STL [R1+0x4600], R61 ;  /* 0x0046003d01007387 */ /* 0x000fe80000100800 */
[----:B------:R-:W3:Y:S01]  /*13660*/  LDL.LU R30, [R1+0xc] ;  /* 0x00000c00011e7983 */ /* 0x000ee20000300800 */
[----:B--2---:R-:W-:Y:S01]  /*13670*/  @!P4 IMAD.MOV R31, RZ, RZ, -R31 ;  /* 0x000000ffff1fc224 */ /* 0x004fe200078e0a1f */
[----:B------:R-:W-:-:S04]  /*13680*/  ISETP.GE.AND P4, PT, R29, RZ, PT ;  /* 0x000000ff1d00720c */ /* 0x000fc80003f86270 */
[----:B------:R0:W-:Y:S04]  /*13690*/  STL [R1+0x4604], R31 ;  /* 0x0046041f01007387 */ /* 0x0001e80000100800 */
[----:B0-----:R-:W2:Y:S04]  /*136a0*/  LDL R31, [R1+0x404c] ;  /* 0x00404c00011f7983 */ /* 0x001ea80000100800 */
[----:B------:R-:W2:Y:S04]  /*136b0*/  LDL.LU R29, [R1+0x8] ;  /* 0x00000800011d7983 */ /* 0x000ea80000300800 */
[----:B------:R-:W2:Y:S01]  /*136c0*/  LDL R61, [R1+0x4050] ;  /* 0x00405000013d7983 */ /* 0x000ea20000100800 */
[----:B---3--:R-:W-:Y:S01]  /*136d0*/  @!P5 IMAD.MOV R30, RZ, RZ, -R30 ;  /* 0x000000ffff1ed224 */ /* 0x008fe200078e0a1e */
[----:B----4-:R-:W-:-:S04]  /*136e0*/  ISETP.GE.AND P5, PT, R28, RZ, PT ;  /* 0x000000ff1c00720c */ /* 0x010fc80003fa6270 */
[----:B------:R0:W-:Y:S04]  /*136f0*/  STL [R1+0x4608], R30 ;  /* 0x0046081e01007387 */ /* 0x0001e80000100800 */
[----:B0-----:R-:W3:Y:S04]  /*13700*/  LDL R30, [R1+0x4058] ;  /* 0x00405800011e7983 */ /* 0x001ee80000100800 */
[----:B------:R-:W4:Y:S04]  /*13710*/  LDL.LU R28, [R1+0x4] ;  /* 0x00000400011c7983 */ /* 0x000f280000300800 */
[----:B------:R-:W3:Y:S01]  /*13720*/  LDL R33, [R1+0x4044] ;  /* 0x0040440001217983 */ /* 0x000ee20000100800 */
[----:B--2---:R-:W-:Y:S01]  /*13730*/  @!P3 IMAD.MOV R29, RZ, RZ, -R29 ;  /* 0x000000ffff1db224 */ /* 0x004fe200078e0a1d */
[----:B------:R-:W-:-:S04]  /*13740*/  ISETP.GE.AND P3, PT, R27, RZ, PT ;  /* 0x000000ff1b00720c */ /* 0x000fc80003f66270 */
[----:B------:R0:W-:Y:S04]  /*13750*/  STL [R1+0x460c], R29 ;  /* 0x00460c1d01007387 */ /* 0x0001e80000100800 */
[----:B0-----:R-:W2:Y:S04]  /*13760*/  LDL R29, [R1+0x4054] ;  /* 0x00405400011d7983 */ /* 0x001ea80000100800 */
[----:B------:R-:W2:Y:S04]  /*13770*/  LDL.LU R27, [R1] ;  /* 0x00000000011b7983 */ /* 0x000ea80000300800 */
[----:B------:R-:W2:Y:S01]  /*13780*/  LDL R32, [R1+0x4048] ;  /* 0x0040480001207983 */ /* 0x000ea20000100800 */
[----:B------:R-:W-:-:S02]  /*13790*/  @!P5 IMAD.MOV R2, RZ, RZ, -R2 ;  /* 0x000000ffff02d224 */ /* 0x000fc400078e0a02 */
[----:B------:R-:W-:Y:S01]  /*137a0*/  @!P3 IMAD.MOV R3, RZ, RZ, -R3 ;  /* 0x000000ffff03b224 */ /* 0x000fe200078e0a03 */
[----:B------:R-:W-:Y:S02]  /*137b0*/  ISETP.GE.AND P5, PT, R31, RZ, PT ;  /* 0x000000ff1f00720c */ /* 0x000fe40003fa6270 */
[----:B------:R-:W-:Y:S01]  /*137c0*/  ISETP.GE.AND P3, PT, R61, RZ, PT ;  /* 0x000000ff3d00720c */ /* 0x000fe20003f66270 */
[----:B----4-:R-:W-:Y:S01]  /*137d0*/  @!P1 IMAD.MOV R28, RZ, RZ, -R28 ;  /* 0x000000ffff1c9224 */ /* 0x010fe200078e0a1c */
[----:B------:R-:W-:Y:S01]  /*137e0*/  ISETP.GE.AND P1, PT, R26, RZ, PT ;  /* 0x000000ff1a00720c */ /* 0x000fe20003f26270 */
[----:B------:R-:W-:-:S03]  /*137f0*/  IMAD.MOV.U32 R26, RZ, RZ, R0 ;  /* 0x000000ffff1a7224 */ /* 0x000fc600078e0000 */
[----:B------:R0:W-:Y:S01]  /*13800*/  STL [R1+0x4610], R28 ;  /* 0x0046101c01007387 */ /* 0x0001e20000100800 */
[----:B------:R-:W-:-:S03]  /*13810*/  @!P4 IMAD.MOV R26, RZ, RZ, -R26 ;  /* 0x000000ffff1ac224 */ /* 0x000fc600078e0a1a */
[----:B0-----:R-:W4:Y:S01]  /*13820*/  LDL R28, [R1+0x403c] ;  /* 0x00403c00011c7983 */ /* 0x001f220000100800 */
[----:B---3--:R-:W-:-:S04]  /*13830*/  ISETP.GE.AND P4, PT, R30, RZ, PT ;  /* 0x000000ff1e00720c */ /* 0x008fc80003f86270 */
[----:B------:R-:W-:Y:S01]  /*13840*/  @!P1 IMAD.MOV R4, RZ, RZ, -R4 ;  /* 0x000000ffff049224 */ /* 0x000fe200078e0a04 */
[----:B------:R-:W-:Y:S01]  /*13850*/  ISETP.GE.AND P1, PT, R33, RZ, PT ;  /* 0x000000ff2100720c */ /* 0x000fe20003f26270 */
[----:B--2---:R-:W-:Y:S01]  /*13860*/  @!P2 IMAD.MOV R27, RZ, RZ, -R27 ;  /* 0x000000ffff1ba224 */ /* 0x004fe200078e0a1b */
[----:B------:R-:W-:-:S04]  /*13870*/  ISETP.GE.AND P2, PT, R29, RZ, PT ;  /* 0x000000ff1d00720c */ /* 0x000fc80003f46270 */
[----:B------:R0:W-:Y:S04]  /*13880*/  STL [R1+0x4614], R27 ;  /* 0x0046141b01007387 */ /* 0x0001e80000100800 */
[----:B------:R-:W2:Y:S04]  /*13890*/  LDL R29, [R1+0x4040] ;  /* 0x00404000011d7983 */ /* 0x000ea80000100800 */
[----:B------:R-:W-:Y:S01]  /*138a0*/  STL [R1+0x4618], R26 ;  /* 0x0046181a01007387 */ /* 0x000fe20000100800 */
[----:B------:R-:W-:-:S03]  /*138b0*/  @!P2 IMAD.MOV R5, RZ, RZ, -R5 ;  /* 0x000000ffff05a224 */ /* 0x000fc600078e0a05 */
[----:B------:R-:W3:Y:S04]  /*138c0*/  LDL R30, [R1+0x4034] ;  /* 0x00403400011e7983 */ /* 0x000ee80000100800 */
[----:B------:R-:W-:Y:S04]  /*138d0*/  STL [R1+0x461c], R2 ;  /* 0x00461c0201007387 */ /* 0x000fe80000100800 */
[----:B------:R-:W3:Y:S04]  /*138e0*/  LDL R31, [R1+0x4038] ;  /* 0x00403800011f7983 */ /* 0x000ee80000100800 */
[----:B------:R-:W-:Y:S01]  /*138f0*/  STL [R1+0x4620], R3 ;  /* 0x0046200301007387 */ /* 0x000fe20000100800 */
[----:B------:R-:W-:-:S03]  /*13900*/  ISETP.GE.AND P2, PT, R32, RZ, PT ;  /* 0x000000ff2000720c */ /* 0x000fc60003f46270 */
[----:B------:R-:W3:Y:S04]  /*13910*/  LDL R61, [R1+0x402c] ;  /* 0x00402c00013d7983 */ /* 0x000ee80000100800 */
[----:B------:R-:W-:Y:S04]  /*13920*/  STL [R1+0x4624], R4 ;  /* 0x0046240401007387 */ /* 0x000fe80000100800 */
[----:B------:R-:W3:Y:S04]  /*13930*/  LDL R33, [R1+0x4030] ;  /* 0x0040300001217983 */ /* 0x000ee80000100800 */
[----:B------:R1:W-:Y:S04]  /*13940*/  STL [R1+0x4628], R5 ;  /* 0x0046280501007387 */ /* 0x0003e80000100800 */
[----:B------:R-:W3:Y:S01]  /*13950*/  LDL R32, [R1+0x4024] ;  /* 0x0040240001207983 */ /* 0x000ee20000100800 */
[----:B------:R-:W-:-:S02]  /*13960*/  @!P4 IMAD.MOV R6, RZ, RZ, -R6 ;  /* 0x000000ffff06c224 */ /* 0x000fc400078e0a06 */
[----:B------:R-:W-:-:S03]  /*13970*/  @!P5 IMAD.MOV R7, RZ, RZ, -R7 ;  /* 0x000000ffff07d224 */ /* 0x000fc600078e0a07 */
[----:B------:R-:W-:Y:S01]  /*13980*/  STL [R1+0x462c], R6 ;  /* 0x00462c0601007387 */ /* 0x000fe20000100800 */
[----:B------:R-:W-:Y:S02]  /*13990*/  @!P3 IMAD.MOV R8, RZ, RZ, -R8 ;  /* 0x000000ffff08b224 */ /* 0x000fe400078e0a08 */
[----:B------:R-:W-:Y:S02]  /*139a0*/  @!P1 IMAD.MOV R9, RZ, RZ, -R9 ;  /* 0x000000ffff099224 */ /* 0x000fe400078e0a09 */
[----:B------:R-:W-:Y:S01]  /*139b0*/  @!P2 IMAD.MOV R10, RZ, RZ, -R10 ;  /* 0x000000ffff0aa224 */ /* 0x000fe200078e0a0a */
[----:B----4-:R-:W-:Y:S02]  /*139c0*/  ISETP.GE.AND P4, PT, R28, RZ, PT ;  /* 0x000000ff1c00720c */ /* 0x010fe40003f86270 */
[----:B------:R-:W4:Y:S04]  /*139d0*/  LDL R28, [R1+0x4028] ;  /* 0x00402800011c7983 */ /* 0x000f280000100800 */
[----:B------:R-:W-:Y:S07]  /*139e0*/  STL [R1+0x4630], R7 ;  /* 0x0046300701007387 */ /* 0x000fee0000100800 */
[----:B------:R-:W-:Y:S01]  /*139f0*/  @!P4 IMAD.MOV R11, RZ, RZ, -R11 ;  /* 0x000000ffff0bc224 */ /* 0x000fe200078e0a0b */
[----:B--2---:R-:W-:-:S02]  /*13a00*/  ISETP.GE.AND P5, PT, R29, RZ, PT ;  /* 0x000000ff1d00720c */ /* 0x004fc40003fa6270 */
[----:B------:R-:W2:Y:S04]  /*13a10*/  LDL R29, [R1+0x4020] ;  /* 0x00402000011d7983 */ /* 0x000ea80000100800 */
[----:B------:R-:W-:Y:S01]  /*13a20*/  STL [R1+0x4634], R8 ;  /* 0x0046340801007387 */ /* 0x000fe20000100800 */
[----:B---3--:R-:W-:-:S03]  /*13a30*/  ISETP.GE.AND P3, PT, R30, RZ, PT ;  /* 0x000000ff1e00720c */ /* 0x008fc60003f66270 */
[----:B------:R-:W3:Y:S03]  /*13a40*/  LDL R30, [R1+0x401c] ;  /* 0x00401c00011e7983 */ /* 0x000ee60000100800 */
[----:B------:R-:W-:Y:S01]  /*13a50*/  @!P5 IMAD.MOV R12, RZ, RZ, -R12 ;  /* 0x000000ffff0cd224 */ /* 0x000fe200078e0a0c */
[----:B------:R-:W-:Y:S01]  /*13a60*/  STL [R1+0x4638], R9 ;  /* 0x0046380901007387 */ /* 0x000fe20000100800 */
[----:B------:R-:W-:-:S03]  /*13a70*/  ISETP.GE.AND P1, PT, R31, RZ, PT ;  /* 0x000000ff1f00720c */ /* 0x000fc60003f26270 */
[----:B------:R-:W3:Y:S04]  /*13a80*/  LDL R31, [R1+0x4014] ;  /* 0x00401400011f7983 */ /* 0x000ee80000100800 */
        /* <DEDUP_REMOVED lines=8> */
[----:B------:R-:W3:Y:S01]  /*13b10*/  LDL R32, [R1+0x400c] ;  /* 0x00400c0001207983 */ /* 0x000ee20000100800 */
[----:B------:R-:W-:Y:S02]  /*13b20*/  @!P3 IMAD.MOV R13, RZ, RZ, -R13 ;  /* 0x000000ffff0db224 */ /* 0x000fe400078e0a0d */
[----:B------:R-:W-:Y:S02]  /*13b30*/  @!P1 IMAD.MOV R14, RZ, RZ, -R14 ;  /* 0x000000ffff0e9224 */ /* 0x000fe400078e0a0e */
[----:B------:R-:W-:Y:S01]  /*13b40*/  @!P2 IMAD.MOV R15, RZ, RZ, -R15 ;  /* 0x000000ffff0fa224 */ /* 0x000fe200078e0a0f */
[----:B------:R-:W-:Y:S01]  /*13b50*/  STL [R1+0x4648], R13 ;  /* 0x0046480d01007387 */ /* 0x000fe20000100800 */
[----:B------:R-:W-:-:S03]  /*13b60*/  @!P4 IMAD.MOV R16, RZ, RZ, -R16 ;  /* 0x000000ffff10c224 */ /* 0x000fc600078e0a10 */
[----:B------:R-:W-:Y:S01]  /*13b70*/  @!P5 IMAD.MOV R17, RZ, RZ, -R17 ;  /* 0x000000ffff11d224 */ /* 0x000fe200078e0a11 */
[----:B----4-:R-:W-:Y:S02]  /*13b80*/  ISETP.GE.AND P3, PT, R28, RZ, PT ;  /* 0x000000ff1c00720c */ /* 0x010fe40003f66270 */
[----:B------:R-:W4:Y:S04]  /*13b90*/  LDL R28, [R1+0x4004] ;  /* 0x00400400011c7983 */ /* 0x000f280000100800 */
[----:B------:R-:W-:Y:S04]  /*13ba0*/  STL [R1+0x464c], R14 ;  /* 0x00464c0e01007387 */ /* 0x000fe80000100800 */
[----:B------:R-:W-:Y:S03]  /*13bb0*/  STL [R1+0x4650], R15 ;  /* 0x0046500f01007387 */ /* 0x000fe60000100800 */
        /* <DEDUP_REMOVED lines=9> */
[----:B------:R-:W3:Y:S01]  /*13c50*/  LDL R31, [R1+0x4000] ;  /* 0x00400000011f7983 */ /* 0x000ee20000100800 */
        /* <DEDUP_REMOVED lines=8> */
[----:B------:R-:W-:-:S05]  /*13ce0*/  @!P2 IMAD.MOV R20, RZ, RZ, -R20 ;  /* 0x000000ffff14a224 */ /* 0x000fca00078e0a14 */
[----:B------:R-:W-:Y:S01]  /*13cf0*/  STL [R1+0x4664], R20 ;  /* 0x0046641401007387 */ /* 0x000fe20000100800 */
[----:B------:R-:W-:-:S03]  /*13d00*/  @!P4 IMAD.MOV R21, RZ, RZ, -R21 ;  /* 0x000000ffff15c224 */ /* 0x000fc600078e0a15 */
[----:B------:R-:W3:Y:S01]  /*13d10*/  LDL R0, [R1+0x3ff0] ;  /* 0x003ff00001007983 */ /* 0x000ee20000100800 */
        /* <DEDUP_REMOVED lines=11> */
[----:B------:R-:W3:Y:S04]  /*13dd0*/  LDL R30, [R1+0x3fdc] ;  /* 0x003fdc00011e7983 */ /* 0x000ee80000100800 */
[----:B------:R-:W-:Y:S01]  /*13de0*/  STL [R1+0x4670], R23 ;  /* 0x0046701701007387 */ /* 0x000fe20000100800 */
[----:B------:R-:W-:-:S03]  /*13df0*/  ISETP.GE.AND P3, PT, R31, RZ, PT ;  /* 0x000000ff1f00720c */ /* 0x000fc60003f66270 */
[----:B------:R-:W3:Y:S01]  /*13e00*/  LDL R31, [R1+0x3fe0] ;  /* 0x003fe000011f7983 */ /* 0x000ee20000100800 */
[----:B------:R-:W-:Y:S01]  /*13e10*/  @!P4 IMAD.MOV R34, RZ, RZ, -R34 ;  /* 0x000000ffff22c224 */ /* 0x000fe200078e0a22 */
[----:B------:R-:W-:Y:S02]  /*13e20*/  ISETP.GE.AND P1, PT, R61, RZ, PT ;  /* 0x000000ff3d00720c */ /* 0x000fe40003f26270 */
[----:B------:R-:W-:Y:S01]  /*13e30*/  ISETP.GE.AND P2, PT, R33, RZ, PT ;  /* 0x000000ff2100720c */ /* 0x000fe20003f46270 */
[----:B------:R-:W3:Y:S04]  /*13e40*/  LDL R61, [R1+0x3fd4] ;  /* 0x003fd400013d7983 */ /* 0x000ee80000100800 */
[----:B------:R-:W3:Y:S01]  /*13e50*/  LDL R33, [R1+0x3fd8] ;  /* 0x003fd80001217983 */ /* 0x000ee20000100800 */
[----:B------:R-:W-:Y:S01]  /*13e60*/  ISETP.GE.AND P4, PT, R32, RZ, PT ;  /* 0x000000ff2000720c */ /* 0x000fe20003f86270 */
[----:B------:R-:W-:-:S02]  /*13e70*/  @!P5 IMAD.MOV R35, RZ, RZ, -R35 ;  /* 0x000000ffff23d224 */ /* 0x000fc400078e0a23 */
[----:B------:R-:W3:Y:S01]  /*13e80*/  LDL R32, [R1+0x3fd0] ;  /* 0x003fd00001207983 */ /* 0x000ee20000100800 */
[----:B------:R-:W-:-:S03]  /*13e90*/  @!P3 IMAD.MOV R36, RZ, RZ, -R36 ;  /* 0x000000ffff24b224 */ /* 0x000fc600078e0a24 */
[----:B0-----:R-:W3:Y:S01]  /*13ea0*/  LDL R27, [R1+0x3fc8] ;  /* 0x003fc800011b7983 */ /* 0x001ee20000100800 */
[----:B------:R-:W-:-:S03]  /*13eb0*/  ISETP.GE.AND P5, PT, R0, RZ, PT ;  /* 0x000000ff0000720c */ /* 0x000fc60003fa6270 */
[----:B-1----:R-:W3:Y:S04]  /*13ec0*/  LDL R5, [R1+0x3fa8] ;  /* 0x003fa80001057983 */ /* 0x002ee80000100800 */
[----:B------:R-:W3:Y:S01]  /*13ed0*/  LDL R0, [R1+0x3fcc] ;  /* 0x003fcc0001007983 */ /* 0x000ee20000100800 */
[----:B------:R-:W-:Y:S02]  /*13ee0*/  @!P1 IMAD.MOV R37, RZ, RZ, -R37 ;  /* 0x000000ffff259224 */ /* 0x000fe400078e0a25 */
[----:B------:R-:W-:Y:S01]  /*13ef0*/  @!P2 IMAD.MOV R38, RZ, RZ, -R38 ;  /* 0x000000ffff26a224 */ /* 0x000fe200078e0a26 */
[----:B------:R-:W3:Y:S01]  /*13f00*/  LDL R4, [R1+0x3fa4] ;  /* 0x003fa40001047983 */ /* 0x000ee20000100800 */
[----:B------:R-:W-:Y:S02]  /*13f10*/  @!P4 IMAD.MOV R39, RZ, RZ, -R39 ;  /* 0x000000ffff27c224 */ /* 0x000fe400078e0a27 */
[----:B------:R-:W-:Y:S01]  /*13f20*/  @!P5 IMAD.MOV R40, RZ, RZ, -R40 ;  /* 0x000000ffff28d224 */ /* 0x000fe200078e0a28 */
[----:B------:R-:W3:Y:S01]  /*13f30*/  LDL R3, [R1+0x3fa0] ;  /* 0x003fa00001037983 */ /* 0x000ee20000100800 */
[----:B----4-:R-:W-:-:S03]  /*13f40*/  ISETP.GE.AND P3, PT, R28, RZ, PT ;  /* 0x000000ff1c00720c */ /* 0x010fc60003f66270 */
[----:B------:R-:W4:Y:S10]  /*13f50*/  LDL R28, [R1+0x3fc4] ;  /* 0x003fc400011c7983 */ /* 0x000f340000100800 */
[----:B------:R-:W-:Y:S01]  /*13f60*/  @!P3 IMAD.MOV R41, RZ, RZ, -R41 ;  /* 0x000000ffff29b224 */ /* 0x000fe200078e0a29 */
[----:B--2---:R-:W-:-:S02]  /*13f70*/  ISETP.GE.AND P1, PT, R29, RZ, PT ;  /* 0x000000ff1d00720c */ /* 0x004fc40003f26270 */
[----:B------:R-:W2:Y:S01]  /*13f80*/  LDL R29, [R1+0x3fc0] ;  /* 0x003fc000011d7983 */ /* 0x000ea20000100800 */
[----:B---3--:R-:W-:-:S03]  /*13f90*/  ISETP.GE.AND P2, PT, R30, RZ, PT ;  /* 0x000000ff1e00720c */ /* 0x008fc60003f46270 */
[----:B------:R-:W3:Y:S01]  /*13fa0*/  LDL R30, [R1+0x3fbc] ;  /* 0x003fbc00011e7983 */ /* 0x000ee20000100800 */
[----:B------:R-:W-:-:S03]  /*13fb0*/  ISETP.GE.AND P4, PT, R31, RZ, PT ;  /* 0x000000ff1f00720c */ /* 0x000fc60003f86270 */
[----:B------:R-:W3:Y:S03]  /*13fc0*/  LDL R31, [R1+0x3fb8] ;  /* 0x003fb800011f7983 */ /* 0x000ee60000100800 */
[----:B------:R-:W-:Y:S01]  /*13fd0*/  @!P1 IMAD.MOV R42, RZ, RZ, -R42 ;  /* 0x000000ffff2a9224 */ /* 0x000fe200078e0a2a */
[----:B------:R-:W-:Y:S02]  /*13fe0*/  ISETP.GE.AND P5, PT, R61, RZ, PT ;  /* 0x000000ff3d00720c */ /* 0x000fe40003fa6270 */
[----:B------:R-:W3:Y:S01]  /*13ff0*/  LDL R61, [R1+0x3fb4] ;  /* 0x003fb400013d7983 */ /* 0x000ee20000100800 */
[----:B------:R-:W-:-:S03]  /*14000*/  ISETP.GE.AND P3, PT, R33, RZ, PT ;  /* 0x000000ff2100720c */ /* 0x000fc60003f66270 */
[----:B------:R-:W3:Y:S01]  /*14010*/  LDL R33, [R1+0x3fb0] ;  /* 0x003fb00001217983 */ /* 0x000ee20000100800 */
[----:B------:R-:W-:-:S03]  /*14020*/  ISETP.GE.AND P1, PT, R32, RZ, PT ;  /* 0x000000ff2000720c */ /* 0x000fc60003f26270 */
[----:B------:R-:W3:Y:S01]  /*14030*/  LDL R32, [R1+0x3fac] ;  /* 0x003fac0001207983 */ /* 0x000ee20000100800 */
[----:B------:R-:W-:Y:S02]  /*14040*/  @!P4 IMAD.MOV R44, RZ, RZ, -R44 ;  /* 0x000000ffff2cc224 */ /* 0x000fe400078e0a2c */
[----:B------:R-:W-:Y:S01]  /*14050*/  @!P2 IMAD.MOV R43, RZ, RZ, -R43 ;  /* 0x000000ffff2ba224 */ /* 0x000fe200078e0a2b */
[----:B------:R-:W-:Y:S01]  /*14060*/  ISETP.GE.AND P2, PT, R27, RZ, PT ;  /* 0x000000ff1b00720c */ /* 0x000fe20003f46270 */
[----:B------:R-:W-:Y:S01]  /*14070*/  @!P5 IMAD.MOV R45, RZ, RZ, -R45 ;  /* 0x000000ffff2dd224 */ /* 0x000fe200078e0a2d */
[----:B------:R-:W-:Y:S02]  /*14080*/  ISETP.GE.AND P4, PT, R0, RZ, PT ;  /* 0x000000ff0000720c */ /* 0x000fe40003f86270 */
[----:B------:R-:W3:Y:S01]  /*14090*/  LDL R0, [R1+0x3f9c] ;  /* 0x003f9c0001007983 */ /* 0x000ee20000100800 */
[----:B------:R-:W-:-:S03]  /*140a0*/  @!P3 IMAD.MOV R46, RZ, RZ, -R46 ;  /* 0x000000ffff2eb224 */ /* 0x000fc600078e0a2e */
[----:B------:R-:W3:Y:S04]  /*140b0*/  LDL.LU R2, [R1+0x3ec] ;  /* 0x0003ec0001027983 */ /* 0x000ee80000300800 */
[----:B------:R-:W3:Y:S04]  /*140c0*/  LDL.LU R26, [R1+0x3e8] ;  /* 0x0003e800011a7983 */ /* 0x000ee80000300800 */
[----:B------:R-:W3:Y:S01]  /*140d0*/  LDL.LU R27, [R1+0x3e4] ;  /* 0x0003e400011b7983 */ /* 0x000ee20000300800 */
[----:B------:R-:W-:Y:S02]  /*140e0*/  @!P1 IMAD.MOV R47, RZ, RZ, -R47 ;  /* 0x000000ffff2f9224 */ /* 0x000fe400078e0a2f */
[----:B------:R-:W-:-:S02]  /*140f0*/  @!P2 IMAD.MOV R48, RZ, RZ, -R48 ;  /* 0x000000ffff30a224 */ /* 0x000fc400078e0a30 */
[----:B------:R-:W-:Y:S01]  /*14100*/  @!P4 IMAD.MOV R49, RZ, RZ, -R49 ;  /* 0x000000ffff31c224 */ /* 0x000fe200078e0a31 */
[----:B----4-:R-:W-:Y:S02]  /*14110*/  ISETP.GE.AND P5, PT, R28, RZ, PT ;  /* 0x000000ff1c00720c */ /* 0x010fe40003fa6270 */
[----:B------:R-:W4:Y:S11]  /*14120*/  LDL.LU R28, [R1+0x3e0] ;  /* 0x0003e000011c7983 */ /* 0x000f360000300800 */
[----:B------:R-:W-:Y:S01]  /*14130*/  @!P5 IMAD.MOV R50, RZ, RZ, -R50 ;  /* 0x000000ffff32d224 */ /* 0x000fe200078e0a32 */
[----:B--2---:R-:W-:-:S02]  /*14140*/  ISETP.GE.AND P3, PT, R29, RZ, PT ;  /* 0x000000ff1d00720c */ /* 0x004fc40003f66270 */
[----:B------:R-:W2:Y:S01]  /*14150*/  LDL.LU R29, [R1+0x3dc] ;  /* 0x0003dc00011d7983 */ /* 0x000ea20000300800 */
[----:B---3--:R-:W-:-:S03]  /*14160*/  ISETP.GE.AND P1, PT, R30, RZ, PT ;  /* 0x000000ff1e00720c */ /* 0x008fc60003f26270 */
[----:B------:R-:W3:Y:S01]  /*14170*/  LDL.LU R30, [R1+0x3d8] ;  /* 0x0003d800011e7983 */ /* 0x000ee20000300800 */
[----:B------:R-:W-:-:S03]  /*14180*/  ISETP.GE.AND P2, PT, R31, RZ, PT ;  /* 0x000000ff1f00720c */ /* 0x000fc60003f46270 */
[----:B------:R-:W3:Y:S03]  /*14190*/  LDL.LU R31, [R1+0x3d4] ;  /* 0x0003d400011f7983 */ /* 0x000ee60000300800 */
[----:B------:R-:W-:Y:S01]  /*141a0*/  @!P3 IMAD.MOV R51, RZ, RZ, -R51 ;  /* 0x000000ffff33b224 */ /* 0x000fe200078e0a33 */
[----:B------:R-:W-:Y:S02]  /*141b0*/  ISETP.GE.AND P4, PT, R61, RZ, PT ;  /* 0x000000ff3d00720c */ /* 0x000fe40003f86270 */
[----:B------:R-:W3:Y:S01]  /*141c0*/  LDL.LU R61, [R1+0x3d0] ;  /* 0x0003d000013d7983 */ /* 0x000ee20000300800 */
[----:B------:R-:W-:-:S03]  /*141d0*/  ISETP.GE.AND P5, PT, R33, RZ, PT ;  /* 0x000000ff2100720c */ /* 0x000fc60003fa6270 */
[----:B------:R-:W3:Y:S01]  /*141e0*/  LDL.LU R33, [R1+0x3cc] ;  /* 0x0003cc0001217983 */ /* 0x000ee20000300800 */
[----:B------:R-:W-:-:S03]  /*141f0*/  ISETP.GE.AND P3, PT, R32, RZ, PT ;  /* 0x000000ff2000720c */ /* 0x000fc60003f66270 */
[----:B------:R-:W3:Y:S01]  /*14200*/  LDL.LU R32, [R1+0x3c8] ;  /* 0x0003c80001207983 */ /* 0x000ee20000300800 */
[----:B------:R-:W-:Y:S01]  /*14210*/  ISETP.NE.AND P0, PT, RZ, c[0x0][0x17c], PT ;  /* 0x00005f00ff007a0c */ /* 0x000fe20003f05270 */
[----:B------:R-:W-:Y:S01]  /*14220*/  @!P2 IMAD.MOV R53, RZ, RZ, -R53 ;  /* 0x000000ffff35a224 */ /* 0x000fe200078e0a35 */
[----:B------:R-:W-:Y:S01]  /*14230*/  ISETP.GE.AND P2, PT, R4, RZ, PT ;  /* 0x000000ff0400720c */ /* 0x000fe20003f46270 */
[----:B------:R-:W-:Y:S01]  /*14240*/  @!P4 IMAD.MOV R54, RZ, RZ, -R54 ;  /* 0x000000ffff36c224 */ /* 0x000fe200078e0a36 */
[----:B------:R-:W-:Y:S02]  /*14250*/  ISETP.GE.AND P6, PT, R0, RZ, PT ;  /* 0x000000ff0000720c */ /* 0x000fe40003fc6270 */
[----:B------:R-:W-:-:S04]  /*14260*/  LOP3.LUT R0, RZ, c[0x0][0x17c], RZ, 0x33, !PT ;  /* 0x00005f00ff007a12 */ /* 0x000fc800078e33ff */
[C---:B------:R-:W-:Y:S02]  /*14270*/  SEL R2, R0.reuse, R2, !P0 ;  /* 0x0000000200027207 */ /* 0x040fe40004000000 */
[C---:B------:R-:W-:Y:S02]  /*14280*/  SEL R4, R0.reuse, R26, !P0 ;  /* 0x0000001a00047207 */ /* 0x040fe40004000000 */
[----:B------:R-:W-:Y:S01]  /*14290*/  ISETP.GE.AND P4, PT, R3, RZ, PT ;  /* 0x000000ff0300720c */ /* 0x000fe20003f86270 */
[----:B------:R4:W-:Y:S01]  /*142a0*/  STL [R1+0x3ec], R2 ;  /* 0x0003ec0201007387 */ /* 0x0009e20000100800 */
[----:B------:R-:W-:-:S03]  /*142b0*/  SEL R3, R0, R27, !P0 ;  /* 0x0000001b00037207 */ /* 0x000fc60004000000 */
[----:B------:R2:W-:Y:S04]  /*142c0*/  STL [R1+0x3e8], R4 ;  /* 0x0003e80401007387 */ /* 0x0005e80000100800 */
[----:B------:R3:W-:Y:S01]  /*142d0*/  STL [R1+0x3e4], R3 ;  /* 0x0003e40301007387 */ /* 0x0007e20000100800 */
[----:B------:R-:W-:Y:S01]  /*142e0*/  @!P1 IMAD.MOV R52, RZ, RZ, -R52 ;  /* 0x000000ffff349224 */ /* 0x000fe200078e0a34 */
[----:B------:R-:W-:Y:S02]  /*142f0*/  ISETP.GE.AND P1, PT, R5, RZ, PT ;  /* 0x000000ff0500720c */ /* 0x000fe40003f26270 */
[----:B----4-:R-:W-:-:S05]  /*14300*/  SEL R2, R0, R28, !P0 ;  /* 0x0000001c00027207 */ /* 0x010fca0004000000 */
[----:B------:R0:W-:Y:S01]  /*14310*/  STL [R1+0x3e0], R2 ;  /* 0x0003e00201007387 */ /* 0x0001e20000100800 */
[----:B--2---:R-:W-:-:S05]  /*14320*/  SEL R4, R0, R29, !P0 ;  /* 0x0000001d00047207 */ /* 0x004fca0004000000 */
[----:B------:R1:W-:Y:S01]  /*14330*/  STL [R1+0x3dc], R4 ;  /* 0x0003dc0401007387 */ /* 0x0003e20000100800 */
[----:B---3--:R-:W-:-:S05]  /*14340*/  SEL R3, R0, R30, !P0 ;  /* 0x0000001e00037207 */ /* 0x008fca0004000000 */
[----:B------:R2:W-:Y:S01]  /*14350*/  STL [R1+0x3d8], R3 ;  /* 0x0003d80301007387 */ /* 0x0005e20000100800 */
[----:B0-----:R-:W-:-:S05]  /*14360*/  SEL R2, R0, R31, !P0 ;  /* 0x0000001f00027207 */ /* 0x001fca0004000000 */
[----:B------:R0:W-:Y:S01]  /*14370*/  STL [R1+0x3d4], R2 ;  /* 0x0003d40201007387 */ /* 0x0001e20000100800 */
[C---:B-1----:R-:W-:Y:S02]  /*14380*/  SEL R4, R0.reuse, R61, !P0 ;  /* 0x0000003d00047207 */ /* 0x042fe40004000000 */
[----:B--2---:R-:W-:-:S03]  /*14390*/  SEL R3, R0, R33, !P0 ;  /* 0x0000002100037207 */ /* 0x004fc60004000000 */
[----:B------:R1:W-:Y:S01]  /*143a0*/  STL [R1+0x3d0], R4 ;  /* 0x0003d00401007387 */ /* 0x0003e20000100800 */
[----:B0-----:R-:W-:-:S03]  /*143b0*/  SEL R2, R0, R32, !P0 ;  /* 0x0000002000027207 */ /* 0x001fc60004000000 */
[----:B------:R-:W2:Y:S04]  /*143c0*/  LDL.LU R23, [R1+0x3c4] ;  /* 0x0003c40001177983 */ /* 0x000ea80000300800 */
[----:B------:R0:W-:Y:S04]  /*143d0*/  STL [R1+0x3cc], R3 ;  /* 0x0003cc0301007387 */ /* 0x0001e80000100800 */
[----:B------:R-:W3:Y:S04]  /*143e0*/  LDL.LU R22, [R1+0x3c0] ;  /* 0x0003c00001167983 */ /* 0x000ee80000300800 */
[----:B------:R4:W-:Y:S04]  /*143f0*/  STL [R1+0x3c8], R2 ;  /* 0x0003c80201007387 */ /* 0x0009e80000100800 */
[----:B------:R-:W3:Y:S04]  /*14400*/  LDL.LU R21, [R1+0x3bc] ;  /* 0x0003bc0001157983 */ /* 0x000ee80000300800 */
        /* <DEDUP_REMOVED lines=16> */
[----:B-1----:R-:W3:Y:S04]  /*14510*/  LDL.LU R4, [R1+0x36c] ;  /* 0x00036c0001047983 */ /* 0x002ee80000300800 */
[----:B0-----:R-:W3:Y:S04]  /*14520*/  LDL.LU R3, [R1+0x368] ;  /* 0x0003680001037983 */ /* 0x001ee80000300800 */
[----:B----4-:R-:W4:Y:S04]  /*14530*/  LDL.LU R2, [R1+0x358] ;  /* 0x0003580001027983 */ /* 0x010f280000300800 */
[----:B------:R-:W4:Y:S04]  /*14540*/  LDL.LU R26, [R1+0x354] ;  /* 0x00035400011a7983 */ /* 0x000f280000300800 */
[----:B------:R-:W4:Y:S04]  /*14550*/  LDL.LU R27, [R1+0x34c] ;  /* 0x00034c00011b7983 */ /* 0x000f280000300800 */
[----:B------:R-:W4:Y:S04]  /*14560*/  LDL.LU R28, [R1+0x338] ;  /* 0x00033800011c7983 */ /* 0x000f280000300800 */
[----:B------:R-:W4:Y:S04]  /*14570*/  LDL.LU R29, [R1+0x334] ;  /* 0x00033400011d7983 */ /* 0x000f280000300800 */
[----:B------:R-:W4:Y:S04]  /*14580*/  LDL.LU R30, [R1+0x32c] ;  /* 0x00032c00011e7983 */ /* 0x000f280000300800 */
[----:B------:R-:W4:Y:S04]  /*14590*/  LDL.LU R31, [R1+0x328] ;  /* 0x00032800011f7983 */ /* 0x000f280000300800 */
[----:B------:R-:W4:Y:S04]  /*145a0*/  LDL.LU R61, [R1+0x314] ;  /* 0x00031400013d7983 */ /* 0x000f280000300800 */
[----:B------:R-:W4:Y:S04]  /*145b0*/  LDL.LU R33, [R1+0x30c] ;  /* 0x00030c0001217983 */ /* 0x000f280000300800 */
[----:B------:R-:W4:Y:S01]  /*145c0*/  LDL.LU R32, [R1+0x308] ;  /* 0x0003080001207983 */ /* 0x000f220000300800 */
[----:B--2---:R-:W-:-:S02]  /*145d0*/  SEL R23, R0, R23, !P0 ;  /* 0x0000001700177207 */ /* 0x004fc40004000000 */
[----:B---3--:R-:W-:-:S03]  /*145e0*/  SEL R22, R0, R22, !P0 ;  /* 0x0000001600167207 */ /* 0x008fc60004000000 */
[----:B------:R-:W-:Y:S01]  /*145f0*/  STL [R1+0x3c4], R23 ;  /* 0x0003c41701007387 */ /* 0x000fe20000100800 */
[----:B------:R-:W-:-:S03]  /*14600*/  SEL R21, R0, R21, !P0 ;  /* 0x0000001500157207 */ /* 0x000fc60004000000 */
        /* <DEDUP_REMOVED lines=36> */
[----:B------:R0:W-:Y:S01]  /*14850*/  STL [R1+0x330], R4 ;  /* 0x0003300401007387 */ /* 0x0001e20000100800 */
[----:B----4-:R-:W-:-:S03]  /*14860*/  SEL R2, R0, R2, !P0 ;  /* 0x0000000200027207 */ /* 0x010fc60004000000 */
[----:B------:R1:W-:Y:S01]  /*14870*/  STL [R1+0x324], R3 ;  /* 0x0003240301007387 */ /* 0x0003e20000100800 */
[----:B0-----:R-:W-:-:S03]  /*14880*/  SEL R4, R0, R26, !P0 ;  /* 0x0000001a00047207 */ /* 0x001fc60004000000 */
[----:B------:R0:W-:Y:S01]  /*14890*/  STL [R1+0x320], R2 ;  /* 0x0003200201007387 */ /* 0x0001e20000100800 */
[----:B-1----:R-:W-:-:S03]  /*148a0*/  SEL R3, R0, R27, !P0 ;  /* 0x0000001b00037207 */ /* 0x002fc60004000000 */
        /* <DEDUP_REMOVED lines=12> */
[----:B------:R1:W-:Y:S04]  /*14970*/  STL [R1+0x2f8], R4 ;  /* 0x0002f80401007387 */ /* 0x0003e80000100800 */
[----:B------:R-:W2:Y:S01]  /*14980*/  LDL.LU R23, [R1+0x2f4] ;  /* 0x0002f40001177983 */ /* 0x000ea20000300800 */
[----:B0-----:R-:W-:-:S03]  /*14990*/  SEL R2, R0, R32, !P0 ;  /* 0x0000002000027207 */ /* 0x001fc60004000000 */
        /* <DEDUP_REMOVED lines=404> */
[----:B--2---:R-:W-:-:S05]  /*162e0*/  SEL R23, R0, R23, !P0 ;  /* 0x0000001700177207 */ /* 0x004fca0004000000 */
[----:B------:R0:W-:Y:S01]  /*162f0*/  STL [R1+0xa0], R23 ;  /* 0x0000a01701007387 */ /* 0x0001e20000100800 */
[----:B---3--:R-:W-:-:S03]  /*16300*/  SEL R22, R0, R22, !P0 ;  /* 0x0000001600167207 */ /* 0x008fc60004000000 */
[----:B0-----:R-:W2:Y:S01]  /*16310*/  LDL.LU R23, [R1+0x4670] ;  /* 0x0046700001177983 */ /* 0x001ea20000300800 */
[----:B------:R-:W-:-:S03]  /*16320*/  SEL R21, R0, R21, !P0 ;  /* 0x0000001500157207 */ /* 0x000fc60004000000 */
[----:B------:R0:W-:Y:S01]  /*16330*/  STL [R1+0x9c], R22 ;  /* 0x00009c1601007387 */ /* 0x0001e20000100800 */
[C---:B------:R-:W-:Y:S02]  /*16340*/  SEL R20, R0.reuse, R20, !P0 ;  /* 0x0000001400147207 */ /* 0x040fe40004000000 */
[C---:B------:R-:W-:Y:S01]  /*16350*/  SEL R19, R0.reuse, R19, !P0 ;  /* 0x0000001300137207 */ /* 0x040fe20004000000 */
[----:B0-----:R-:W3:Y:S01]  /*16360*/  LDL.LU R22, [R1+0x466c] ;  /* 0x00466c0001167983 */ /* 0x001ee20000300800 */
[----:B------:R-:W-:-:S03]  /*16370*/  SEL R18, R0, R18, !P0 ;  /* 0x0000001200127207 */ /* 0x000fc60004000000 */
[----:B------:R0:W-:Y:S01]  /*16380*/  STL [R1+0x98], R21 ;  /* 0x0000981501007387 */ /* 0x0001e20000100800 */
[C---:B------:R-:W-:Y:S02]  /*16390*/  SEL R17, R0.reuse, R17, !P0 ;  /* 0x0000001100117207 */ /* 0x040fe40004000000 */
[C---:B------:R-:W-:Y:S01]  /*163a0*/  SEL R16, R0.reuse, R16, !P0 ;  /* 0x0000001000107207 */ /* 0x040fe20004000000 */
[----:B0-----:R-:W2:Y:S04]  /*163b0*/  LDL.LU R21, [R1+0x4668] ;  /* 0x0046680001157983 */ /* 0x001ea80000300800 */
[----:B------:R0:W-:Y:S01]  /*163c0*/  STL [R1+0x94], R20 ;  /* 0x0000941401007387 */ /* 0x0001e20000100800 */
[C---:B------:R-:W-:Y:S02]  /*163d0*/  SEL R15, R0.reuse, R15, !P0 ;  /* 0x0000000f000f7207 */ /* 0x040fe40004000000 */
[C---:B------:R-:W-:Y:S01]  /*163e0*/  SEL R14, R0.reuse, R14, !P0 ;  /* 0x0000000e000e7207 */ /* 0x040fe20004000000 */
[----:B0-----:R-:W2:Y:S04]  /*163f0*/  LDL.LU R20, [R1+0x4664] ;  /* 0x0046640001147983 */ /* 0x001ea80000300800 */
[----:B------:R0:W-:Y:S01]  /*16400*/  STL [R1+0x90], R19 ;  /* 0x0000901301007387 */ /* 0x0001e20000100800 */
[----:B------:R-:W-:-:S03]  /*16410*/  SEL R13, R0, R13, !P0 ;  /* 0x0000000d000d7207 */ /* 0x000fc60004000000 */
        /* <DEDUP_REMOVED lines=32> */
[----:B----4-:R-:W-:-:S03]  /*16620*/  SEL R2, R0, R2, !P0 ;  /* 0x0000000200027207 */ /* 0x010fc60004000000 */
[----:B0-----:R-:W4:Y:S04]  /*16630*/  LDL.LU R8, [R1+0x4634] ;  /* 0x0046340001087983 */ /* 0x001f280000300800 */
        /* <DEDUP_REMOVED lines=20> */
[----:B0-----:R-:W3:Y:S04]  /*16780*/  LDL.LU R26, [R1+0x4618] ;  /* 0x00461800011a7983 */ /* 0x001ee80000300800 */
[----:B------:R0:W-:Y:S01]  /*16790*/  STL [R1+0x40], R27 ;  /* 0x0000401b01007387 */ /* 0x0001e20000100800 */
[----:B------:R-:W-:-:S03]  /*167a0*/  SEL R33, R0, R33, !P0 ;  /* 0x0000002100217207 */ /* 0x000fc60004000000 */
[----:B0-----:R-:W4:Y:S04]  /*167b0*/  LDL.LU R27, [R1+0x4614] ;  /* 0x00461400011b7983 */ /* 0x001f280000300800 */
[----:B------:R0:W-:Y:S01]  /*167c0*/  STL [R1+0x3c], R28 ;  /* 0x00003c1c01007387 */ /* 0x0001e20000100800 */
[----:B------:R-:W-:-:S03]  /*167d0*/  SEL R32, R0, R32, !P0 ;  /* 0x0000002000207207 */ /* 0x000fc60004000000 */
[----:B0-----:R-:W4:Y:S04]  /*167e0*/  LDL.LU R28, [R1+0x4610] ;  /* 0x00461000011c7983 */ /* 0x001f280000300800 */
[----:B------:R0:W-:Y:S04]  /*167f0*/  STL [R1+0x38], R29 ;  /* 0x0000381d01007387 */ /* 0x0001e80000100800 */
        /* <DEDUP_REMOVED lines=10> */
[----:B0-----:R-:W4:Y:S01]  /*168a0*/  LDL.LU R32, [R1+0x45f8] ;  /* 0x0045f80001207983 */ /* 0x001f220000300800 */
[----:B--2---:R-:W-:-:S02]  /*168b0*/  SEL R2, R0, R2, !P0 ;  /* 0x0000000200027207 */ /* 0x004fc40004000000 */
[C---:B---3--:R-:W-:Y:S02]  /*168c0*/  SEL R26, R0.reuse, R26, !P0 ;  /* 0x0000001a001a7207 */ /* 0x048fe40004000000 */
[C---:B----4-:R-:W-:Y:S02]  /*168d0*/  SEL R27, R0.reuse, R27, !P0 ;  /* 0x0000001b001b7207 */ /* 0x050fe40004000000 */
[C---:B------:R-:W-:Y:S02]  /*168e0*/  SEL R28, R0.reuse, R28, !P0 ;  /* 0x0000001c001c7207 */ /* 0x040fe40004000000 */
[C---:B------:R-:W-:Y:S02]  /*168f0*/  SEL R29, R0.reuse, R29, !P0 ;  /* 0x0000001d001d7207 */ /* 0x040fe40004000000 */
[C---:B------:R-:W-:Y:S02]  /*16900*/  SEL R30, R0.reuse, R30, !P0 ;  /* 0x0000001e001e7207 */ /* 0x040fe40004000000 */
[----:B------:R-:W-:-:S02]  /*16910*/  SEL R31, R0, R31, !P0 ;  /* 0x0000001f001f7207 */ /* 0x000fc40004000000 */
[C---:B------:R-:W-:Y:S02]  /*16920*/  SEL R61, R0.reuse, R61, !P0 ;  /* 0x0000003d003d7207 */ /* 0x040fe40004000000 */
[C---:B------:R-:W-:Y:S02]  /*16930*/  SEL R33, R0.reuse, R33, !P0 ;  /* 0x0000002100217207 */ /* 0x040fe40004000000 */
[----:B------:R-:W-:-:S05]  /*16940*/  SEL R32, R0, R32, !P0 ;  /* 0x0000002000207207 */ /* 0x000fca0004000000 */
[----:B------:R-:W-:Y:S04]  /*16950*/  STL [R1+0x4580], R32 ;  /* 0x0045802001007387 */ /* 0x000fe80000100800 */
[----:B------:R-:W-:Y:S04]  /*16960*/  STL [R1+0x4584], R33 ;  /* 0x0045842101007387 */ /* 0x000fe80000100800 */
[----:B------:R-:W-:Y:S04]  /*16970*/  STL [R1+0x4588], R61 ;  /* 0x0045883d01007387 */ /* 0x000fe80000100800 */
[----:B------:R-:W-:Y:S04]  /*16980*/  STL [R1+0x458c], R31 ;  /* 0x00458c1f01007387 */ /* 0x000fe80000100800 */
[----:B------:R-:W-:Y:S04]  /*16990*/  STL [R1+0x4590], R30 ;  /* 0x0045901e01007387 */ /* 0x000fe80000100800 */
[----:B------:R-:W-:Y:S04]  /*169a0*/  STL [R1+0x4594], R29 ;  /* 0x0045941d01007387 */ /* 0x000fe80000100800 */
[----:B------:R-:W-:Y:S04]  /*169b0*/  STL [R1+0x4598], R28 ;  /* 0x0045981c01007387 */ /* 0x000fe80000100800 */
[----:B------:R0:W-:Y:S04]  /*169c0*/  STL [R1+0x459c], R27 ;  /* 0x00459c1b01007387 */ /* 0x0001e80000100800 */
[----:B0-----:R-:W2:Y:S04]  /*169d0*/  LDL.LU R27, [R1+0x3e4] ;  /* 0x0003e400011b7983 */ /* 0x001ea80000300800 */
[----:B------:R-:W3:Y:S04]  /*169e0*/  LDL.LU R28, [R1+0x3e0] ;  /* 0x0003e000011c7983 */ /* 0x000ee80000300800 */
[----:B------:R-:W4:Y:S04]  /*169f0*/  LDL.LU R29, [R1+0x3dc] ;  /* 0x0003dc00011d7983 */ /* 0x000f280000300800 */
[----:B------:R-:W3:Y:S04]  /*16a00*/  LDL.LU R30, [R1+0x3d8] ;  /* 0x0003d800011e7983 */ /* 0x000ee80000300800 */
[----:B------:R-:W3:Y:S04]  /*16a10*/  LDL.LU R31, [R1+0x3d4] ;  /* 0x0003d400011f7983 */ /* 0x000ee80000300800 */
[----:B------:R-:W3:Y:S04]  /*16a20*/  LDL.LU R61, [R1+0x3d0] ;  /* 0x0003d000013d7983 */ /* 0x000ee80000300800 */
[----:B------:R-:W3:Y:S04]  /*16a30*/  LDL.LU R33, [R1+0x3cc] ;  /* 0x0003cc0001217983 */ /* 0x000ee80000300800 */
[----:B------:R-:W3:Y:S04]  /*16a40*/  LDL.LU R32, [R1+0x3c8] ;  /* 0x0003c80001207983 */ /* 0x000ee80000300800 */
[----:B------:R0:W-:Y:S04]  /*16a50*/  STL [R1+0x45a0], R26 ;  /* 0x0045a01a01007387 */ /* 0x0001e80000100800 */
[----:B0-----:R-:W3:Y:S04]  /*16a60*/  LDL.LU R26, [R1+0x3e8] ;  /* 0x0003e800011a7983 */ /* 0x001ee80000300800 */
[----:B------:R0:W-:Y:S04]  /*16a70*/  STL [R1+0x45a4], R2 ;  /* 0x0045a40201007387 */ /* 0x0001e80000100800 */
[----:B0-----:R-:W4:Y:S01]  /*16a80*/  LDL.LU R2, [R1+0x3ec] ;  /* 0x0003ec0001027983 */ /* 0x001f220000300800 */
[----:B------:R-:W-:-:S02]  /*16a90*/  SEL R3, R0, R3, !P0 ;  /* 0x0000000300037207 */ /* 0x000fc40004000000 */
[C---:B------:R-:W-:Y:S02]  /*16aa0*/  SEL R4, R0.reuse, R4, !P0 ;  /* 0x0000000400047207 */ /* 0x040fe40004000000 */
[C---:B------:R-:W-:Y:S02]  /*16ab0*/  SEL R5, R0.reuse, R5, !P0 ;  /* 0x0000000500057207 */ /* 0x040fe40004000000 */
[C---:B------:R-:W-:Y:S01]  /*16ac0*/  SEL R6, R0.reuse, R6, !P0 ;  /* 0x0000000600067207 */ /* 0x040fe20004000000 */
[----:B------:R2:W-:Y:S01]  /*16ad0*/  STL [R1+0x45a8], R3 ;  /* 0x0045a80301007387 */ /* 0x0005e20000100800 */
[C---:B------:R-:W-:Y:S02]  /*16ae0*/  SEL R7, R0.reuse, R7, !P0 ;  /* 0x0000000700077207 */ /* 0x040fe40004000000 */
[C---:B------:R-:W-:Y:S01]  /*16af0*/  SEL R8, R0.reuse, R8, !P0 ;  /* 0x0000000800087207 */ /* 0x040fe20004000000 */
[----:B------:R3:W-:Y:S01]  /*16b00*/  STL [R1+0x45ac], R4 ;  /* 0x0045ac0401007387 */ /* 0x0007e20000100800 */
[----:B------:R-:W-:-:S02]  /*16b10*/  SEL R9, R0, R9, !P0 ;  /* 0x0000000900097207 */ /* 0x000fc40004000000 */
[C---:B------:R-:W-:Y:S01]  /*16b20*/  SEL R10, R0.reuse, R10, !P0 ;  /* 0x0000000a000a7207 */ /* 0x040fe20004000000 */
[----:B------:R-:W-:Y:S01]  /*16b30*/  STL [R1+0x45b0], R5 ;  /* 0x0045b00501007387 */ /* 0x000fe20000100800 */
[C---:B------:R-:W-:Y:S02]  /*16b40*/  SEL R11, R0.reuse, R11, !P0 ;  /* 0x0000000b000b7207 */ /* 0x040fe40004000000 */
[C---:B------:R-:W-:Y:S01]  /*16b50*/  SEL R12, R0.reuse, R12, !P0 ;  /* 0x0000000c000c7207 */ /* 0x040fe20004000000 */
        /* <DEDUP_REMOVED lines=20> */
[----:B------:R-:W-:Y:S04]  /*16ca0*/  STL [R1+0x45dc], R16 ;  /* 0x0045dc1001007387 */ /* 0x000fe80000100800 */
[----:B------:R-:W-:Y:S04]  /*16cb0*/  STL [R1+0x45e0], R17 ;  /* 0x0045e01101007387 */ /* 0x000fe80000100800 */
[----:B------:R-:W-:Y:S04]  /*16cc0*/  STL [R1+0x45e4], R18 ;  /* 0x0045e41201007387 */ /* 0x000fe80000100800 */
[----:B------:R-:W-:Y:S04]  /*16cd0*/  STL [R1+0x45e8], R19 ;  /* 0x0045e81301007387 */ /* 0x000fe80000100800 */
[----:B------:R-:W-:Y:S04]  /*16ce0*/  STL [R1+0x45ec], R20 ;  /* 0x0045ec1401007387 */ /* 0x000fe80000100800 */
[----:B------:R-:W-:Y:S04]  /*16cf0*/  STL [R1+0x45f0], R21 ;  /* 0x0045f01501007387 */ /* 0x000fe80000100800 */
[----:B------:R-:W-:Y:S01]  /*16d00*/  STL [R1+0x45f4], R22 ;  /* 0x0045f41601007387 */ /* 0x000fe20000100800 */
[----:B------:R-:W-:-:S02]  /*16d10*/  @!P5 IMAD.MOV R55, RZ, RZ, -R55 ;  /* 0x000000ffff37d224 */ /* 0x000fc400078e0a37 */
[----:B------:R-:W-:Y:S02]  /*16d20*/  @!P3 IMAD.MOV R56, RZ, RZ, -R56 ;  /* 0x000000ffff38b224 */ /* 0x000fe400078e0a38 */
[----:B------:R-:W-:Y:S02]  /*16d30*/  @!P1 IMAD.MOV R57, RZ, RZ, -R57 ;  /* 0x000000ffff399224 */ /* 0x000fe400078e0a39 */
[----:B------:R-:W-:Y:S02]  /*16d40*/  @!P2 IMAD.MOV R58, RZ, RZ, -R58 ;  /* 0x000000ffff3aa224 */ /* 0x000fe400078e0a3a */
[----:B------:R-:W-:Y:S02]  /*16d50*/  @!P4 IMAD.MOV R59, RZ, RZ, -R59 ;  /* 0x000000ffff3bc224 */ /* 0x000fe400078e0a3b */
[----:B------:R-:W-:Y:S01]  /*16d60*/  @!P6 IMAD.MOV R60, RZ, RZ, -R60 ;  /* 0x000000ffff3ce224 */ /* 0x000fe200078e0a3c */
[C---:B------:R-:W-:Y:S02]  /*16d70*/  SEL R23, R0.reuse, R23, !P0 ;  /* 0x0000001700177207 */ /* 0x040fe40004000000 */
[----:B------:R-:W-:-:S02]  /*16d80*/  SEL R24, R0, R24, !P0 ;  /* 0x0000001800187207 */ /* 0x000fc40004000000 */
[C---:B------:R-:W-:Y:S02]  /*16d90*/  SEL R25, R0.reuse, R25, !P0 ;  /* 0x0000001900197207 */ /* 0x040fe40004000000 */
[C---:B------:R-:W-:Y:S02]  /*16da0*/  SEL R34, R0.reuse, R34, !P0 ;  /* 0x0000002200227207 */ /* 0x040fe40004000000 */
[C---:B------:R-:W-:Y:S02]  /*16db0*/  SEL R35, R0.reuse, R35, !P0 ;  /* 0x0000002300237207 */ /* 0x040fe40004000000 */
[C---:B------:R-:W-:Y:S02]  /*16dc0*/  SEL R36, R0.reuse, R36, !P0 ;  /* 0x0000002400247207 */ /* 0x040fe40004000000 */
        /* <DEDUP_REMOVED lines=23> */
[----:B------:R-:W-:Y:S01]  /*16f40*/  SEL R0, R0, R60, !P0 ;  /* 0x0000003c00007207 */ /* 0x000fe20004000000 */
[----:B--2---:R-:W-:Y:S02]  /*16f50*/  IMAD R3, R27, c[0x0][0x190], RZ ;  /* 0x000064001b037a24 */ /* 0x004fe400078e02ff */
[----:B---3--:R-:W-:Y:S02]  /*16f60*/  IMAD R4, R26, c[0x0][0x190], RZ ;  /* 0x000064001a047a24 */ /* 0x008fe400078e02ff */
[----:B----4-:R-:W-:-:S05]  /*16f70*/  IMAD R2, R2, c[0x0][0x190], RZ ;  /* 0x0000640002027a24 */ /* 0x010fca00078e02ff */
[----:B------:R0:W-:Y:S04]  /*16f80*/  STL [R1+0x408], R2 ;  /* 0x0004080201007387 */ /* 0x0001e80000100800 */
[----:B------:R1:W-:Y:S01]  /*16f90*/  STL [R1+0x40c], R4 ;  /* 0x00040c0401007387 */ /* 0x0003e20000100800 */
[----:B0-----:R-:W-:-:S03]  /*16fa0*/  IMAD R2, R28, c[0x0][0x190], RZ ;  /* 0x000064001c027a24 */ /* 0x001fc600078e02ff */
[----:B------:R0:W-:Y:S01]  /*16fb0*/  STL [R1+0x440], R3 ;  /* 0x0004400301007387 */ /* 0x0001e20000100800 */
[----:B-1----:R-:W-:-:S03]  /*16fc0*/  IMAD R4, R29, c[0x0][0x190], RZ ;  /* 0x000064001d047a24 */ /* 0x002fc600078e02ff */
        /* <DEDUP_REMOVED lines=8> */
[----:B------:R1:W-:Y:S04]  /*17050*/  STL [R1+0x4bc], R4 ;  /* 0x0004bc0401007387 */ /* 0x0003e80000100800 */
[----:B------:R-:W2:Y:S01]  /*17060*/  LDL.LU R60, [R1+0x3c4] ;  /* 0x0003c400013c7983 */ /* 0x000ea20000300800 */
[----:B0-----:R-:W-:-:S03]  /*17070*/  IMAD R2, R32, c[0x0][0x190], RZ ;  /* 0x0000640020027a24 */ /* 0x001fc600078e02ff */
        /* <DEDUP_REMOVED lines=32> */
[----:B--2---:R-:W-:-:S02]  /*17280*/  IMAD R60, R60, c[0x0][0x190], RZ ;  /* 0x000064003c3c7a24 */ /* 0x004fc400078e02ff */
[----:B---3--:R-:W-:-:S03]  /*17290*/  IMAD R22, R22, c[0x0][0x190], RZ ;  /* 0x0000640016167a24 */ /* 0x008fc600078e02ff */
[----:B------:R-:W-:Y:S01]  /*172a0*/  STL [R1+0x530], R60 ;  /* 0x0005303c01007387 */ /* 0x000fe20000100800 */
[----:B------:R-:W-:-:S03]  /*172b0*/  IMAD R21, R21, c[0x0][0x190], RZ ;  /* 0x0000640015157a24 */ /* 0x000fc600078e02ff */
        /* <DEDUP_REMOVED lines=36> */
[----:B------:R0:W-:Y:S01]  /*17500*/  STL [R1+0x688], R4 ;  /* 0x0006880401007387 */ /* 0x0001e20000100800 */
[----:B----4-:R-:W-:-:S03]  /*17510*/  IMAD R2, R2, c[0x0][0x190], RZ ;  /* 0x0000640002027a24 */ /* 0x010fc600078e02ff */
        /* <DEDUP_REMOVED lines=423> */
[----:B--2---:R-:W-:-:S05]  /*18f90*/  IMAD R22, R22, c[0x0][0x190], RZ ;  /* 0x0000640016167a24 */ /* 0x004fca00078e02ff */
[----:B------:R0:W-:Y:S01]  /*18fa0*/  STL [R1+0x338], R22 ;  /* 0x0003381601007387 */ /* 0x0001e20000100800 */
[----:B---3--:R-:W-:-:S03]  /*18fb0*/  IMAD R21, R21, c[0x0][0x190], RZ ;  /* 0x0000640015157a24 */ /* 0x008fc600078e02ff */
[----:B0-----:R-:W2:Y:S01]  /*18fc0*/  LDL.LU R22, [R1+0x45f4] ;  /* 0x0045f40001167983 */ /* 0x001ea20000300800 */
[----:B------:R-:W-:-:S03]  /*18fd0*/  IMAD R20, R20, c[0x0][0x190], RZ ;  /* 0x0000640014147a24 */ /* 0x000fc600078e02ff */
[----:B------:R0:W-:Y:S01]  /*18fe0*/  STL [R1+0x334], R21 ;  /* 0x0003341501007387 */ /* 0x0001e20000100800 */
[----:B------:R-:W-:Y:S02]  /*18ff0*/  IMAD R19, R19, c[0x0][0x190], RZ ;  /* 0x0000640013137a24 */ /* 0x000fe400078e02ff */
[----:B------:R-:W-:Y:S01]  /*19000*/  IMAD R18, R18, c[0x0][0x190], RZ ;  /* 0x0000640012127a24 */ /* 0x000fe200078e02ff */
[----:B0-----:R-:W3:Y:S01]  /*19010*/  LDL.LU R21, [R1+0x45f0] ;  /* 0x0045f00001157983 */ /* 0x001ee20000300800 */
[----:B------:R-:W-:-:S03]  /*19020*/  IMAD R17, R17, c[0x0][0x190], RZ ;  /* 0x0000640011117a24 */ /* 0x000fc600078e02ff */
[----:B------:R0:W-:Y:S01]  /*19030*/  STL [R1+0x330], R20 ;  /* 0x0003301401007387 */ /* 0x0001e20000100800 */
[----:B------:R-:W-:Y:S02]  /*19040*/  IMAD R16, R16, c[0x0][0x190], RZ ;  /* 0x0000640010107a24 */ /* 0x000fe400078e02ff */
[----:B------:R-:W-:Y:S01]  /*19050*/  IMAD R15, R15, c[0x0][0x190], RZ ;  /* 0x000064000f0f7a24 */ /* 0x000fe200078e02ff */
[----:B0-----:R-:W2:Y:S04]  /*19060*/  LDL.LU R20, [R1+0x45ec] ;  /* 0x0045ec0001147983 */ /* 0x001ea80000300800 */
[----:B------:R0:W-:Y:S01]  /*19070*/  STL [R1+0x32c], R19 ;  /* 0x00032c1301007387 */ /* 0x0001e20000100800 */
[----:B------:R-:W-:Y:S02]  /*19080*/  IMAD R14, R14, c[0x0][0x190], RZ ;  /* 0x000064000e0e7a24 */ /* 0x000fe400078e02ff */
[----:B------:R-:W-:Y:S01]  /*19090*/  IMAD R13, R13, c[0x0][0x190], RZ ;  /* 0x000064000d0d7a24 */ /* 0x000fe200078e02ff */
[----:B0-----:R-:W2:Y:S04]  /*190a0*/  LDL.LU R19, [R1+0x45e8] ;  /* 0x0045e80001137983 */ /* 0x001ea80000300800 */
[----:B------:R0:W-:Y:S01]  /*190b0*/  STL [R1+0x328], R18 ;  /* 0x0003281201007387 */ /* 0x0001e20000100800 */
[----:B------:R-:W-:-:S03]  /*190c0*/  IMAD R12, R12, c[0x0][0x190], RZ ;  /* 0x000064000c0c7a24 */ /* 0x000fc600078e02ff */
        /* <DEDUP_REMOVED lines=29> */
[----:B----4-:R-:W-:-:S03]  /*192a0*/  IMAD R2, R2, c[0x0][0x190], RZ ;  /* 0x0000640002027a24 */ /* 0x010fc600078e02ff */
[----:B0-----:R-:W4:Y:S04]  /*192b0*/  LDL.LU R8, [R1+0x45bc] ;  /* 0x0045bc0001087983 */ /* 0x001f280000300800 */
        /* <DEDUP_REMOVED lines=17> */
[----:B0-----:R-:W3:Y:S04]  /*193d0*/  LDL.LU R2, [R1+0x45a4] ;  /* 0x0045a40001027983 */ /* 0x001ee80000300800 */
        /* <DEDUP_REMOVED lines=9> */
[----:B------:R0:W-:Y:S04]  /*19470*/  STL [R1+0x2d8], R29 ;  /* 0x0002d81d01007387 */ /* 0x0001e80000100800 */
        /* <DEDUP_REMOVED lines=8> */
[----:B0-----:R-:W4:Y:S04]  /*19500*/  LDL.LU R33, [R1+0x4584] ;  /* 0x0045840001217983 */ /* 0x001f280000300800 */
[----:B------:R0:W-:Y:S04]  /*19510*/  STL [R1+0x2c4], R32 ;  /* 0x0002c42001007387 */ /* 0x0001e80000100800 */
[----:B0-----:R-:W4:Y:S01]  /*19520*/  LDL.LU R32, [R1+0x4580] ;  /* 0x0045800001207983 */ /* 0x001f220000300800 */
[----:B------:R-:W-:-:S05]  /*19530*/  IMAD R60, R60, c[0x0][0x190], RZ ;  /* 0x000064003c3c7a24 */ /* 0x000fca00078e02ff */
[----:B------:R4:W-:Y:S01]  /*19540*/  STL [R1+0x2c0], R60 ;  /* 0x0002c03c01007387 */ /* 0x0009e20000100800 */
[----:B--2---:R-:W-:Y:S02]  /*19550*/  IMAD R3, R3, c[0x0][0x190], RZ ;  /* 0x0000640003037a24 */ /* 0x004fe400078e02ff */
[----:B---3--:R-:W-:Y:S02]  /*19560*/  IMAD R61, R61, c[0x0][0x190], RZ ;  /* 0x000064003d3d7a24 */ /* 0x008fe400078e02ff */
[----:B----4-:R-:W-:Y:S02]  /*19570*/  IMAD R60, R32, c[0x0][0x190], RZ ;  /* 0x00006400203c7a24 */ /* 0x010fe400078e02ff */
[----:B------:R-:W2:Y:S04]  /*19580*/  LDL.LU R32, [R1+0x457c] ;  /* 0x00457c0001207983 */ /* 0x000ea80000300800 */
[----:B------:R0:W-:Y:S02]  /*19590*/  STL [R1+0x2bc], R60 ;  /* 0x0002bc3c01007387 */ /* 0x0001e40000100800 */
[----:B0-----:R-:W-:-:S02]  /*195a0*/  IMAD R60, R33, c[0x0][0x190], RZ ;  /* 0x00006400213c7a24 */ /* 0x001fc400078e02ff */
[----:B------:R-:W2:Y:S04]  /*195b0*/  LDL.LU R33, [R1+0x4578] ;  /* 0x0045780001217983 */ /* 0x000ea80000300800 */
[----:B------:R0:W-:Y:S04]  /*195c0*/  STL [R1+0x2b8], R60 ;  /* 0x0002b83c01007387 */ /* 0x0001e80000100800 */
[----:B------:R-:W-:Y:S01]  /*195d0*/  STL [R1+0x2b4], R61 ;  /* 0x0002b43d01007387 */ /* 0x000fe20000100800 */
[----:B0-----:R-:W-:Y:S02]  /*195e0*/  IMAD R60, R31, c[0x0][0x190], RZ ;  /* 0x000064001f3c7a24 */ /* 0x001fe400078e02ff */
[----:B------:R-:W-:-:S02]  /*195f0*/  IMAD R31, R30, c[0x0][0x190], RZ ;  /* 0x000064001e1f7a24 */ /* 0x000fc400078e02ff */
[----:B------:R-:W-:Y:S02]  /*19600*/  IMAD R30, R29, c[0x0][0x190], RZ ;  /* 0x000064001d1e7a24 */ /* 0x000fe400078e02ff */
[----:B------:R-:W-:Y:S01]  /*19610*/  IMAD R29, R28, c[0x0][0x190], RZ ;  /* 0x000064001c1d7a24 */ /* 0x000fe200078e02ff */
[----:B------:R-:W-:Y:S01]  /*19620*/  STL [R1+0x2b0], R60 ;  /* 0x0002b03c01007387 */ /* 0x000fe20000100800 */
[----:B------:R-:W-:Y:S02]  /*19630*/  IMAD R28, R27, c[0x0][0x190], RZ ;  /* 0x000064001b1c7a24 */ /* 0x000fe400078e02ff */
[----:B------:R-:W-:Y:S01]  /*19640*/  IMAD R27, R26, c[0x0][0x190], RZ ;  /* 0x000064001a1b7a24 */ /* 0x000fe200078e02ff */
[----:B------:R-:W-:Y:S01]  /*19650*/  STL [R1+0x2ac], R31 ;  /* 0x0002ac1f01007387 */ /* 0x000fe20000100800 */
[----:B------:R-:W-:Y:S02]  /*19660*/  IMAD R26, R2, c[0x0][0x190], RZ ;  /* 0x00006400021a7a24 */ /* 0x000fe400078e02ff */
[----:B------:R-:W-:Y:S01]  /*19670*/  IMAD R2, R4, c[0x0][0x190], RZ ;  /* 0x0000640004027a24 */ /* 0x000fe200078e02ff */
[----:B------:R-:W-:Y:S01]  /*19680*/  STL [R1+0x2a8], R30 ;  /* 0x0002a81e01007387 */ /* 0x000fe20000100800 */
[----:B------:R-:W-:-:S03]  /*19690*/  IMAD R4, R5, c[0x0][0x190], RZ ;  /* 0x0000640005047a24 */ /* 0x000fc600078e02ff */
[----:B------:R-:W-:Y:S04]  /*196a0*/  STL [R1+0x2a4], R29 ;  /* 0x0002a41d01007387 */ /* 0x000fe80000100800 */
[----:B------:R-:W-:Y:S04]  /*196b0*/  STL [R1+0x2a0], R28 ;  /* 0x0002a01c01007387 */ /* 0x000fe80000100800 */
[----:B------:R-:W-:Y:S04]  /*196c0*/  STL [R1+0x29c], R27 ;  /* 0x00029c1b01007387 */ /* 0x000fe80000100800 */
[----:B------:R-:W-:Y:S04]  /*196d0*/  STL [R1+0x298], R26 ;  /* 0x0002981a01007387 */ /* 0x000fe80000100800 */
[----:B------:R0:W-:Y:S04]  /*196e0*/  STL [R1+0x294], R3 ;  /* 0x0002940301007387 */ /* 0x0001e80000100800 */
[----:B------:R1:W-:Y:S01]  /*196f0*/  STL [R1+0x290], R2 ;  /* 0x0002900201007387 */ /* 0x0003e20000100800 */
[----:B0-----:R-:W-:-:S03]  /*19700*/  IMAD R3, R6, c[0x0][0x190], RZ ;  /* 0x0000640006037a24 */ /* 0x001fc600078e02ff */
[----:B------:R0:W-:Y:S01]  /*19710*/  STL [R1+0x28c], R4 ;  /* 0x00028c0401007387 */ /* 0x0001e20000100800 */
[----:B-1----:R-:W-:-:S03]  /*19720*/  IMAD R2, R7, c[0x0][0x190], RZ ;  /* 0x0000640007027a24 */ /* 0x002fc600078e02ff */
[----:B------:R1:W-:Y:S04]  /*19730*/  STL [R1+0x288], R3 ;  /* 0x0002880301007387 */ /* 0x0003e80000100800 */
[----:B------:R3:W-:Y:S01]  /*19740*/  STL [R1+0x284], R2 ;  /* 0x0002840201007387 */ /* 0x0007e20000100800 */
[----:B0-----:R-:W-:Y:S02]  /*19750*/  IMAD R4, R8, c[0x0][0x190], RZ ;  /* 0x0000640008047a24 */ /* 0x001fe400078e02ff */
[----:B-1----:R-:W-:-:S03]  /*19760*/  IMAD R3, R9, c[0x0][0x190], RZ ;  /* 0x0000640009037a24 */ /* 0x002fc600078e02ff */
[----:B------:R0:W-:Y:S01]  /*19770*/  STL [R1+0x280], R4 ;  /* 0x0002800401007387 */ /* 0x0001e20000100800 */
[----:B---3--:R-:W-:-:S03]  /*19780*/  IMAD R2, R10, c[0x0][0x190], RZ ;  /* 0x000064000a027a24 */ /* 0x008fc600078e02ff */
[----:B------:R1:W-:Y:S04]  /*19790*/  STL [R1+0x27c], R3 ;  /* 0x00027c0301007387 */ /* 0x0003e80000100800 */
[----:B------:R3:W-:Y:S01]  /*197a0*/  STL [R1+0x278], R2 ;  /* 0x0002780201007387 */ /* 0x0007e20000100800 */
[----:B0-----:R-:W-:Y:S02]  /*197b0*/  IMAD R4, R11, c[0x0][0x190], RZ ;  /* 0x000064000b047a24 */ /* 0x001fe400078e02ff */
[----:B-1----:R-:W-:-:S03]  /*197c0*/  IMAD R3, R12, c[0x0][0x190], RZ ;  /* 0x000064000c037a24 */ /* 0x002fc600078e02ff */
[----:B------:R0:W-:Y:S01]  /*197d0*/  STL [R1+0x274], R4 ;  /* 0x0002740401007387 */ /* 0x0001e20000100800 */
[----:B---3--:R-:W-:-:S03]  /*197e0*/  IMAD R2, R13, c[0x0][0x190], RZ ;  /* 0x000064000d027a24 */ /* 0x008fc600078e02ff */
[----:B------:R1:W-:Y:S01]  /*197f0*/  STL [R1+0x270], R3 ;  /* 0x0002700301007387 */ /* 0x0003e20000100800 */
[----:B------:R-:W-:-:S03]  /*19800*/  IMAD R28, R17, c[0x0][0x190], RZ ;  /* 0x00006400111c7a24 */ /* 0x000fc600078e02ff */
[----:B------:R3:W-:Y:S01]  /*19810*/  STL [R1+0x26c], R2 ;  /* 0x00026c0201007387 */ /* 0x0007e20000100800 */
[----:B0-----:R-:W-:Y:S02]  /*19820*/  IMAD R4, R14, c[0x0][0x190], RZ ;  /* 0x000064000e047a24 */ /* 0x001fe400078e02ff */
[----:B-1----:R-:W-:-:S03]  /*19830*/  IMAD R3, R15, c[0x0][0x190], RZ ;  /* 0x000064000f037a24 */ /* 0x002fc600078e02ff */
[----:B------:R-:W-:Y:S01]  /*19840*/  STL [R1+0x268], R4 ;  /* 0x0002680401007387 */ /* 0x000fe20000100800 */
[----:B---3--:R-:W-:-:S03]  /*19850*/  IMAD R2, R16, c[0x0][0x190], RZ ;  /* 0x0000640010027a24 */ /* 0x008fc600078e02ff */
[----:B------:R-:W2:Y:S01]  /*19860*/  LDL.LU R16, [R1+0x408] ;  /* 0x0004080001107983 */ /* 0x000ea20000300800 */
[----:B------:R-:W-:Y:S02]  /*19870*/  IMAD R31, R18, c[0x0][0x190], RZ ;  /* 0x00006400121f7a24 */ /* 0x000fe400078e02ff */
[----:B------:R-:W-:Y:S01]  /*19880*/  IMAD R30, R19, c[0x0][0x190], RZ ;  /* 0x00006400131e7a24 */ /* 0x000fe200078e02ff */
[----:B------:R0:W-:Y:S04]  /*19890*/  STL [R1+0x264], R3 ;  /* 0x0002640301007387 */ /* 0x0001e80000100800 */
[----:B------:R-:W-:Y:S04]  /*198a0*/  STL [R1+0x260], R2 ;  /* 0x0002600201007387 */ /* 0x000fe80000100800 */
[----:B------:R-:W3:Y:S01]  /*198b0*/  LDL.LU R18, [R1+0x40c] ;  /* 0x00040c0001127983 */ /* 0x000ee20000300800 */
[----:B0-----:R-:W-:-:S03]  /*198c0*/  IMAD R3, R20, c[0x0][0x190], RZ ;  /* 0x0000640014037a24 */ /* 0x001fc600078e02ff */
[----:B------:R-:W-:Y:S01]  /*198d0*/  STL [R1+0x25c], R28 ;  /* 0x00025c1c01007387 */ /* 0x000fe20000100800 */
[----:B------:R-:W-:-:S03]  /*198e0*/  IMAD R4, R21, c[0x0][0x190], RZ ;  /* 0x0000640015047a24 */ /* 0x000fc600078e02ff */
[----:B------:R-:W-:Y:S04]  /*198f0*/  STL [R1+0x258], R31 ;  /* 0x0002581f01007387 */ /* 0x000fe80000100800 */
[----:B------:R-:W4:Y:S04]  /*19900*/  LDL.LU R20, [R1+0x440] ;  /* 0x0004400001147983 */ /* 0x000f280000300800 */
[----:B------:R-:W-:Y:S04]  /*19910*/  STL [R1+0x254], R30 ;  /* 0x0002541e01007387 */ /* 0x000fe80000100800 */
[----:B------:R0:W-:Y:S04]  /*19920*/  STL [R1+0x250], R3 ;  /* 0x0002500301007387 */ /* 0x0001e80000100800 */
[----:B------:R-:W-:Y:S04]  /*19930*/  STL [R1+0x4520], R30 ;  /* 0x0045201e01007387 */ /* 0x000fe80000100800 */
[----:B------:R-:W-:Y:S01]  /*19940*/  STL [R1+0x4524], R31 ;  /* 0x0045241f01007387 */ /* 0x000fe20000100800 */
[----:B0-----:R-:W-:-:S03]  /*19950*/  IMAD R3, R22, c[0x0][0x190], RZ ;  /* 0x0000640016037a24 */ /* 0x001fc600078e02ff */
[----:B------:R-:W4:Y:S04]  /*19960*/  LDL.LU R22, [R1+0x444] ;  /* 0x0004440001167983 */ /* 0x000f280000300800 */
[----:B------:R0:W-:Y:S04]  /*19970*/  STL [R1+0x24c], R4 ;  /* 0x00024c0401007387 */ /* 0x0001e80000100800 */
[----:B------:R1:W-:Y:S01]  /*19980*/  STL [R1+0x248], R3 ;  /* 0x0002480301007387 */ /* 0x0003e20000100800 */
[----:B0-----:R-:W-:Y:S02]  /*19990*/  IMAD R4, R23, c[0x0][0x190], RZ ;  /* 0x0000640017047a24 */ /* 0x001fe400078e02ff */
[----:B-1----:R-:W-:-:S02]  /*199a0*/  IMAD R3, R24, c[0x0][0x190], RZ ;  /* 0x0000640018037a24 */ /* 0x002fc400078e02ff */
[----:B------:R-:W4:Y:S04]  /*199b0*/  LDL.LU R24, [R1+0x480] ;  /* 0x0004800001187983 */ /* 0x000f280000300800 */
[----:B------:R0:W-:Y:S04]  /*199c0*/  STL [R1+0x244], R4 ;  /* 0x0002440401007387 */ /* 0x0001e80000100800 */
[----:B------:R1:W-:Y:S01]  /*199d0*/  STL [R1+0x240], R3 ;  /* 0x0002400301007387 */ /* 0x0003e20000100800 */
[----:B------:R-:W-:-:S03]  /*199e0*/  IMAD R26, R35, c[0x0][0x190], RZ ;  /* 0x00006400231a7a24 */ /* 0x000fc600078e02ff */
[----:B------:R-:W4:Y:S01]  /*199f0*/  LDL R14, [R1+0x614] ;  /* 0x00061400010e7983 */ /* 0x000f220000100800 */
[----:B0-----:R-:W-:Y:S02]  /*19a00*/  IMAD R4, R25, c[0x0][0x190], RZ ;  /* 0x0000640019047a24 */ /* 0x001fe400078e02ff */
[----:B-1----:R-:W-:-:S03]  /*19a10*/  IMAD R3, R34, c[0x0][0x190], RZ ;  /* 0x0000640022037a24 */ /* 0x002fc600078e02ff */
[----:B------:R-:W-:Y:S01]  /*19a20*/  STL [R1+0x23c], R4 ;  /* 0x00023c0401007387 */ /* 0x000fe20000100800 */
[----:B------:R-:W-:-:S03]  /*19a30*/  IMAD R27, R36, c[0x0][0x190], RZ ;  /* 0x00006400241b7a24 */ /* 0x000fc600078e02ff */
[----:B------:R-:W4:Y:S01]  /*19a40*/  LDL.LU R34, [R1+0x4f0] ;  /* 0x0004f00001227983 */ /* 0x000f220000300800 */
[----:B------:R-:W-:-:S03]  /*19a50*/  IMAD R25, R37, c[0x0][0x190], RZ ;  /* 0x0000640025197a24 */ /* 0x000fc600078e02ff */
[----:B------:R0:W-:Y:S01]  /*19a60*/  STL [R1+0x238], R3 ;  /* 0x0002380301007387 */ /* 0x0001e20000100800 */
[----:B------:R-:W-:-:S03]  /*19a70*/  IMAD R29, R38, c[0x0][0x190], RZ ;  /* 0x00006400261d7a24 */ /* 0x000fc600078e02ff */
[----:B------:R-:W4:Y:S04]  /*19a80*/  LDL.LU R35, [R1+0x4bc] ;  /* 0x0004bc0001237983 */ /* 0x000f280000300800 */
[----:B------:R-:W4:Y:S04]  /*19a90*/  LDL.LU R36, [R1+0x4f4] ;  /* 0x0004f40001247983 */ /* 0x000f280000300800 */
[----:B------:R-:W-:Y:S04]  /*19aa0*/  STL [R1+0x234], R26 ;  /* 0x0002341a01007387 */ /* 0x000fe80000100800 */
[----:B------:R-:W4:Y:S04]  /*19ab0*/  LDL.LU R37, [R1+0x4b8] ;  /* 0x0004b80001257983 */ /* 0x000f280000300800 */
[----:B------:R-:W-:Y:S04]  /*19ac0*/  STL [R1+0x230], R27 ;  /* 0x0002301b01007387 */ /* 0x000fe80000100800 */
[----:B------:R-:W-:Y:S01]  /*19ad0*/  STL.64 [R1+0x4528], R26 ;  /* 0x0045281a01007387 */ /* 0x000fe20000100a00 */
[----:B------:R-:W-:-:S03]  /*19ae0*/  IMAD R15, R39, c[0x0][0x190], RZ ;  /* 0x00006400270f7a24 */ /* 0x000fc600078e02ff */
[----:B------:R-:W4:Y:S04]  /*19af0*/  LDL.LU R38, [R1+0x530] ;  /* 0x0005300001267983 */ /* 0x000f280000300800 */
[----:B------:R-:W-:Y:S04]  /*19b00*/  STL [R1+0x22c], R25 ;  /* 0x00022c1901007387 */ /* 0x000fe80000100800 */
[----:B------:R-:W-:Y:S04]  /*19b10*/  STL [R1+0x228], R29 ;  /* 0x0002281d01007387 */ /* 0x000fe80000100800 */
[----:B------:R-:W-:Y:S04]  /*19b20*/  STL.64 [R1+0x4530], R28 ;  /* 0x0045301c01007387 */ /* 0x000fe80000100a00 */
[----:B------:R-:W4:Y:S01]  /*19b30*/  LDL.LU R39, [R1+0x484] ;  /* 0x0004840001277983 */ /* 0x000f220000300800 */
[----:B------:R-:W-:-:S02]  /*19b40*/  IMAD R23, R40, c[0x0][0x190], RZ ;  /* 0x0000640028177a24 */ /* 0x000fc400078e02ff */
[----:B------:R-:W-:Y:S01]  /*19b50*/  IMAD R41, R41, c[0x0][0x190], RZ ;  /* 0x0000640029297a24 */ /* 0x000fe200078e02ff */
[----:B------:R-:W4:Y:S01]  /*19b60*/  LDL.LU R40, [R1+0x534] ;  /* 0x0005340001287983 */ /* 0x000f220000300800 */
[----:B------:R-:W-:Y:S02]  /*19b70*/  IMAD R21, R42, c[0x0][0x190], RZ ;  /* 0x000064002a157a24 */ /* 0x000fe400078e02ff */
[----:B------:R-:W-:Y:S01]  /*19b80*/  IMAD R43, R43, c[0x0][0x190], RZ ;  /* 0x000064002b2b7a24 */ /* 0x000fe200078e02ff */
[----:B------:R-:W-:Y:S01]  /*19b90*/  STL [R1+0x224], R15 ;  /* 0x0002240f01007387 */ /* 0x000fe20000100800 */
[----:B------:R-:W-:-:S03]  /*19ba0*/  IMAD R19, R44, c[0x0][0x190], RZ ;  /* 0x000064002c137a24 */ /* 0x000fc600078e02ff */
[----:B------:R-:W-:Y:S01]  /*19bb0*/  STL [R1+0x220], R23 ;  /* 0x0002201701007387 */ /* 0x000fe20000100800 */
[----:B------:R-:W-:-:S03]  /*19bc0*/  IMAD R13, R45, c[0x0][0x190], RZ ;  /* 0x000064002d0d7a24 */ /* 0x000fc600078e02ff */
[----:B------:R-:W4:Y:S01]  /*19bd0*/  LDL.LU R42, [R1+0x568] ;  /* 0x00056800012a7983 */ /* 0x000f220000300800 */
[----:B------:R-:W-:-:S03]  /*19be0*/  IMAD R12, R46, c[0x0][0x190], RZ ;  /* 0x000064002e0c7a24 */ /* 0x000fc600078e02ff */
[----:B------:R-:W-:Y:S04]  /*19bf0*/  STL [R1+0x21c], R41 ;  /* 0x00021c2901007387 */ /* 0x000fe80000100800 */
[----:B------:R-:W-:Y:S01]  /*19c00*/  STL [R1+0x218], R21 ;  /* 0x0002181501007387 */ /* 0x000fe20000100800 */
[----:B------:R-:W-:-:S03]  /*19c10*/  IMAD R11, R47, c[0x0][0x190], RZ ;  /* 0x000064002f0b7a24 */ /* 0x000fc600078e02ff */
[----:B------:R-:W4:Y:S01]  /*19c20*/  LDL.LU R44, [R1+0x56c] ;  /* 0x00056c00012c7983 */ /* 0x000f220000300800 */
[----:B------:R-:W-:-:S03]  /*19c30*/  IMAD R10, R48, c[0x0][0x190], RZ ;  /* 0x00006400300a7a24 */ /* 0x000fc600078e02ff */
[----:B------:R-:W-:Y:S04]  /*19c40*/  STL [R1+0x214], R43 ;  /* 0x0002142b01007387 */ /* 0x000fe80000100800 */
[----:B------:R-:W-:Y:S04]  /*19c50*/  STL [R1+0x210], R19 ;  /* 0x0002101301007387 */ /* 0x000fe80000100800 */
[----:B------:R-:W-:Y:S01]  /*19c60*/  STL [R1+0x20c], R13 ;  /* 0x00020c0d01007387 */ /* 0x000fe20000100800 */
[----:B------:R-:W-:-:S03]  /*19c70*/  IMAD R9, R49, c[0x0][0x190], RZ ;  /* 0x0000640031097a24 */ /* 0x000fc600078e02ff */
[----:B------:R-:W4:Y:S01]  /*19c80*/  LDL.LU R46, [R1+0x5a8] ;  /* 0x0005a800012e7983 */ /* 0x000f220000300800 */
[----:B------:R-:W-:-:S03]  /*19c90*/  IMAD R8, R50, c[0x0][0x190], RZ ;  /* 0x0000640032087a24 */ /* 0x000fc600078e02ff */
[----:B------:R-:W-:Y:S04]  /*19ca0*/  STL [R1+0x208], R12 ;  /* 0x0002080c01007387 */ /* 0x000fe80000100800 */
[----:B------:R-:W-:Y:S04]  /*19cb0*/  STL.64 [R1+0x4538], R12 ;  /* 0x0045380c01007387 */ /* 0x000fe80000100a00 */
[----:B------:R-:W4:Y:S01]  /*19cc0*/  LDL.LU R48, [R1+0x5ac] ;  /* 0x0005ac0001307983 */ /* 0x000f220000300800 */
[----:B------:R-:W-:-:S03]  /*19cd0*/  IMAD R51, R51, c[0x0][0x190], RZ ;  /* 0x0000640033337a24 */ /* 0x000fc600078e02ff */
[----:B------:R-:W-:Y:S01]  /*19ce0*/  STL [R1+0x204], R11 ;  /* 0x0002040b01007387 */ /* 0x000fe20000100800 */
[----:B------:R-:W-:-:S03]  /*19cf0*/  IMAD R17, R52, c[0x0][0x190], RZ ;  /* 0x0000640034117a24 */ /* 0x000fc600078e02ff */
[----:B------:R-:W-:Y:S01]  /*19d00*/  STL [R1+0x200], R10 ;  /* 0x0002000a01007387 */ /* 0x000fe20000100800 */
[----:B------:R-:W-:-:S03]  /*19d10*/  IMAD R7, R53, c[0x0][0x190], RZ ;  /* 0x0000640035077a24 */ /* 0x000fc600078e02ff */
[----:B------:R-:W-:Y:S04]  /*19d20*/  STL.64 [R1+0x4540], R10 ;  /* 0x0045400a01007387 */ /* 0x000fe80000100a00 */
[----:B------:R-:W4:Y:S04]  /*19d30*/  LDL.LU R50, [R1+0x5e0] ;  /* 0x0005e00001327983 */ /* 0x000f280000300800 */
[----:B------:R-:W-:Y:S01]  /*19d40*/  STL [R1+0x1fc], R9 ;  /* 0x0001fc0901007387 */ /* 0x000fe20000100800 */
[----:B0-----:R-:W-:-:S03]  /*19d50*/  IMAD R3, R55, c[0x0][0x190], RZ ;  /* 0x0000640037037a24 */ /* 0x001fc600078e02ff */
[----:B------:R-:W-:Y:S04]  /*19d60*/  STL [R1+0x1f8], R8 ;  /* 0x0001f80801007387 */ /* 0x000fe80000100800 */
[----:B------:R-:W-:Y:S01]  /*19d70*/  STL.64 [R1+0x4548], R8 ;  /* 0x0045480801007387 */ /* 0x000fe20000100a00 */
[----:B------:R-:W-:-:S03]  /*19d80*/  IMAD R61, R54, c[0x0][0x190], RZ ;  /* 0x00006400363d7a24 */ /* 0x000fc600078e02ff */
[----:B------:R-:W4:Y:S01]  /*19d90*/  LDL.LU R52, [R1+0x5e4] ;  /* 0x0005e40001347983 */ /* 0x000f220000300800 */
[----:B------:R-:W-:-:S03]  /*19da0*/  IMAD R6, R56, c[0x0][0x190], RZ ;  /* 0x0000640038067a24 */ /* 0x000fc600078e02ff */
[----:B------:R-:W-:Y:S04]  /*19db0*/  STL [R1+0x1f4], R51 ;  /* 0x0001f43301007387 */ /* 0x000fe80000100800 */
[----:B------:R-:W-:Y:S01]  /*19dc0*/  STL [R1+0x1f0], R17 ;  /* 0x0001f01101007387 */ /* 0x000fe20000100800 */
[----:B------:R-:W-:-:S03]  /*19dd0*/  IMAD R5, R57, c[0x0][0x190], RZ ;  /* 0x0000640039057a24 */ /* 0x000fc600078e02ff */
[----:B------:R-:W-:Y:S01]  /*19de0*/  STL [R1+0x1ec], R7 ;  /* 0x0001ec0701007387 */ /* 0x000fe20000100800 */
[----:B------:R-:W-:-:S03]  /*19df0*/  IMAD R60, R59, c[0x0][0x190], RZ ;  /* 0x000064003b3c7a24 */ /* 0x000fc600078e02ff */
[----:B------:R-:W4:Y:S01]  /*19e00*/  LDL.LU R54, [R1+0x5f8] ;  /* 0x0005f80001367983 */ /* 0x000f220000300800 */
[----:B------:R-:W-:-:S03]  /*19e10*/  IMAD R4, R58, c[0x0][0x190], RZ ;  /* 0x000064003a047a24 */ /* 0x000fc600078e02ff */
[----:B------:R-:W4:Y:S04]  /*19e20*/  LDL.LU R56, [R1+0x5fc] ;  /* 0x0005fc0001387983 */ /* 0x000f280000300800 */
[----:B------:R-:W-:Y:S04]  /*19e30*/  STL [R1+0x1e4], R3 ;  /* 0x0001e40301007387 */ /* 0x000fe80000100800 */
[----:B------:R-:W-:Y:S04]  /*19e40*/  STL.64 [R1+0x4550], R2 ;  /* 0x0045500201007387 */ /* 0x000fe80000100a00 */
[----:B------:R-:W-:Y:S04]  /*19e50*/  STL [R1+0x1e0], R6 ;  /* 0x0001e00601007387 */ /* 0x000fe80000100800 */
[----:B------:R-:W-:Y:S04]  /*19e60*/  STL.64 [R1+0x4558], R6 ;  /* 0x0045580601007387 */ /* 0x000fe80000100a00 */
[----:B------:R-:W4:Y:S04]  /*19e70*/  LDL.LU R58, [R1+0x610] ;  /* 0x00061000013a7983 */ /* 0x000f280000300800 */
[----:B------:R-:W-:Y:S04]  /*19e80*/  STL [R1+0x1dc], R5 ;  /* 0x0001dc0501007387 */ /* 0x000fe80000100800 */
[----:B------:R-:W-:Y:S04]  /*19e90*/  STL.64 [R1+0x4560], R60 ;  /* 0x0045603c01007387 */ /* 0x000fe80000100a00 */
[----:B------:R-:W-:Y:S04]  /*19ea0*/  STL [R1+0x1d8], R4 ;  /* 0x0001d80401007387 */ /* 0x000fe80000100800 */
[----:B------:R2:W-:Y:S02]  /*19eb0*/  STL.64 [R1+0x4568], R4 ;  /* 0x0045680401007387 */ /* 0x0005e40000100a00 */
[----:B--2---:R-:W-:-:S02]  /*19ec0*/  IMAD.WIDE R4, R16, 0x2, R32 ;  /* 0x0000000210047825 */ /* 0x004fc400078e0220 */
[----:B------:R-:W-:Y:S04]  /*19ed0*/  STL.64 [R1+0x4570], R16 ;  /* 0x0045701001007387 */ /* 0x000fe80000100a00 */
[----:B------:R0:W-:Y:S01]  /*19ee0*/  STL.64 [R1+0x1d0], R4 ;  /* 0x0001d00401007387 */ /* 0x0001e20000100a00 */
[----:B---3--:R-:W-:-:S05]  /*19ef0*/  IMAD.WIDE R2, R18, 0x2, R32 ;  /* 0x0000000212027825 */ /* 0x008fca00078e0220 */
[----:B------:R1:W-:Y:S01]  /*19f00*/  STL.64 [R1+0x1c8], R2 ;  /* 0x0001c80201007387 */ /* 0x0003e20000100a00 */
[----:B----4-:R-:W-:-:S05]  /*19f10*/  IMAD.WIDE R6, R20, 0x2, R32 ;  /* 0x0000000214067825 */ /* 0x010fca00078e0220 */
[----:B------:R-:W-:Y:S01]  /*19f20*/  STL.64 [R1+0x1c0], R6 ;  /* 0x0001c00601007387 */ /* 0x000fe20000100a00 */
[----:B0-----:R-:W-:-:S05]  /*19f30*/  IMAD.WIDE R4, R22, 0x2, R32 ;  /* 0x0000000216047825 */ /* 0x001fca00078e0220 */
[----:B------:R-:W-:Y:S01]  /*19f40*/  STL.64 [R1+0x1b8], R4 ;  /* 0x0001b80401007387 */ /* 0x000fe20000100a00 */
[----:B-1----:R-:W-:-:S05]  /*19f50*/  IMAD.WIDE R2, R24, 0x2, R32 ;  /* 0x0000000218027825 */ /* 0x002fca00078e0220 */
[----:B------:R0:W-:Y:S02]  /*19f60*/  STL.64 [R1+0x1b0], R2 ;  /* 0x0001b00201007387 */ /* 0x0001e40000100a00 */
[----:B0-----:R-:W-:-:S04]  /*19f70*/  IMAD.WIDE R2, R35, 0x2, R32 ;  /* 0x0000000223027825 */ /* 0x001fc800078e0220 */
[----:B------:R-:W-:-:S04]  /*19f80*/  IMAD.WIDE R4, R37, 0x2, R32 ;  /* 0x0000000225047825 */ /* 0x000fc800078e0220 */
[----:B------:R-:W-:-:S05]  /*19f90*/  IMAD.WIDE R6, R39, 0x2, R32 ;  /* 0x0000000227067825 */ /* 0x000fca00078e0220 */
[----:B------:R-:W-:Y:S04]  /*19fa0*/  STL.64 [R1+0x1a8], R6 ;  /* 0x0001a80601007387 */ /* 0x000fe80000100a00 */
[----:B------:R-:W2:Y:S04]  /*19fb0*/  LDL R55, [R1+0x630] ;  /* 0x0006300001377983 */ /* 0x000ea80000100800 */
[----:B------:R-:W-:Y:S04]  /*19fc0*/  STL.64 [R1+0x1a0], R4 ;  /* 0x0001a00401007387 */ /* 0x000fe80000100a00 */
[----:B------:R-:W3:Y:S04]  /*19fd0*/  LDL R53, [R1+0x634] ;  /* 0x0006340001357983 */ /* 0x000ee80000100800 */
[----:B------:R0:W-:Y:S04]  /*19fe0*/  STL.64 [R1+0x198], R2 ;  /* 0x0001980201007387 */ /* 0x0001e80000100a00 */
        /* <DEDUP_REMOVED lines=8> */
[----:B0-----:R-:W-:-:S04]  /*1a070*/  IMAD.WIDE R2, R34, 0x2, R32 ;  /* 0x0000000222027825 */ /* 0x001fc800078e0220 */
[--C-:B------:R-:W-:Y:S01]  /*1a080*/  IMAD.WIDE R6, R36, 0x2, R32.reuse ;  /* 0x0000000224067825 */ /* 0x100fe200078e0220 */
[----:B------:R0:W-:Y:S03]  /*1a090*/  STL.64 [R1+0x190], R2 ;  /* 0x0001900201007387 */ /* 0x0001e60000100a00 */
[--C-:B------:R-:W-:Y:S01]  /*1a0a0*/  IMAD.WIDE R4, R38, 0x2, R32.reuse ;  /* 0x0000000226047825 */ /* 0x100fe200078e0220 */
[----:B------:R-:W-:Y:S04]  /*1a0b0*/  STL.64 [R1+0x188], R6 ;  /* 0x0001880601007387 */ /* 0x000fe80000100a00 */
[----:B------:R-:W4:Y:S01]  /*1a0c0*/  LDL R49, [R1+0x6a0] ;  /* 0x0006a00001317983 */ /* 0x000f220000100800 */
[----:B0-----:R-:W-:-:S03]  /*1a0d0*/  IMAD.WIDE R2, R40, 0x2, R32 ;  /* 0x0000000228027825 */ /* 0x001fc600078e0220 */
[----:B------:R0:W-:Y:S04]  /*1a0e0*/  STL.64 [R1+0x180], R4 ;  /* 0x0001800401007387 */ /* 0x0001e80000100a00 */
[----:B------:R-:W4:Y:S04]  /*1a0f0*/  LDL R12, [R1+0x6a4] ;  /* 0x0006a400010c7983 */ /* 0x000f280000100800 */
[----:B------:R1:W-:Y:S04]  /*1a100*/  STL.64 [R1+0x178], R2 ;  /* 0x0001780201007387 */ /* 0x0003e80000100a00 */
[----:B------:R-:W4:Y:S04]  /*1a110*/  LDL R13, [R1+0x6a8] ;  /* 0x0006a800010d7983 */ /* 0x000f280000100800 */
[----:B------:R-:W4:Y:S04]  /*1a120*/  LDL R47, [R1+0x6b8] ;  /* 0x0006b800012f7983 */ /* 0x000f280000100800 */
[----:B------:R-:W4:Y:S04]  /*1a130*/  LDL R45, [R1+0x6d0] ;  /* 0x0006d000012d7983 */ /* 0x000f280000100800 */
[----:B------:R-:W4:Y:S04]  /*1a140*/  LDL R28, [R1+0x6d4] ;  /* 0x0006d400011c7983 */ /* 0x000f280000100800 */
[----:B------:R-:W4:Y:S01]  /*1a150*/  LDL R29, [R1+0x6bc] ;  /* 0x0006bc00011d7983 */ /* 0x000f220000100800 */
[----:B0-----:R-:W-:-:S04]  /*1a160*/  IMAD.WIDE R4, R42, 0x2, R32 ;  /* 0x000000022a047825 */ /* 0x001fc800078e0220 */
[--C-:B-1----:R-:W-:Y:S01]  /*1a170*/  IMAD.WIDE R2, R44, 0x2, R32.reuse ;  /* 0x000000022c027825 */ /* 0x102fe200078e0220 */
[----:B------:R0:W-:Y:S03]  /*1a180*/  STL.64 [R1+0x170], R4 ;  /* 0x0001700401007387 */ /* 0x0001e60000100a00 */
[--C-:B------:R-:W-:Y:S01]  /*1a190*/  IMAD.WIDE R6, R46, 0x2, R32.reuse ;  /* 0x000000022e067825 */ /* 0x100fe200078e0220 */
[----:B------:R1:W-:Y:S04]  /*1a1a0*/  STL.64 [R1+0x168], R2 ;  /* 0x0001680201007387 */ /* 0x0003e80000100a00 */
[----:B------:R1:W-:Y:S01]  /*1a1b0*/  STL.64 [R1+0x160], R6 ;  /* 0x0001600601007387 */ /* 0x0003e20000100a00 */
        /* <DEDUP_REMOVED lines=12> */
[----:B0-----:R-:W-:-:S05]  /*1a280*/  IMAD.WIDE R4, R14, 0x2, R32 ;  /* 0x000000020e047825 */ /* 0x001fca00078e0220 */
[----:B------:R4:W-:Y:S01]  /*1a290*/  STL.64 [R1+0x128], R4 ;  /* 0x0001280401007387 */ /* 0x0009e20000100a00 */
[----:B--2---:R-:W-:-:S05]  /*1a2a0*/  IMAD.WIDE R2, R55, 0x2, R32 ;  /* 0x0000000237027825 */ /* 0x004fca00078e0220 */
[----:B------:R0:W-:Y:S01]  /*1a2b0*/  STL.64 [R1+0x428], R2 ;  /* 0x0004280201007387 */ /* 0x0001e20000100a00 */
[----:B---3--:R-:W-:-:S05]  /*1a2c0*/  IMAD.WIDE R6, R53, 0x2, R32 ;  /* 0x0000000235067825 */ /* 0x008fca00078e0220 */
[----:B------:R1:W-:Y:S01]  /*1a2d0*/  STL.64 [R1+0x460], R6 ;  /* 0x0004600601007387 */ /* 0x0003e20000100a00 */
[----:B----4-:R-:W-:-:S04]  /*1a2e0*/  IMAD.WIDE R4, R8, 0x2, R32 ;  /* 0x0000000208047825 */ /* 0x010fc800078e0220 */
[--C-:B0-----:R-:W-:Y:S01]  /*1a2f0*/  IMAD.WIDE R2, R9, 0x2, R32.reuse ;  /* 0x0000000209027825 */ /* 0x101fe200078e0220 */
[----:B------:R0:W-:Y:S03]  /*1a300*/  STL.64 [R1+0x498], R4 ;  /* 0x0004980401007387 */ /* 0x0001e60000100a00 */
[--C-:B-1----:R-:W-:Y:S01]  /*1a310*/  IMAD.WIDE R6, R10, 0x2, R32.reuse ;  /* 0x000000020a067825 */ /* 0x102fe200078e0220 */
[----:B------:R1:W-:Y:S04]  /*1a320*/  STL.64 [R1+0x4d8], R2 ;  /* 0x0004d80201007387 */ /* 0x0003e80000100a00 */
[----:B------:R2:W-:Y:S01]  /*1a330*/  STL.64 [R1+0x510], R6 ;  /* 0x0005100601007387 */ /* 0x0005e20000100a00 */
[----:B0-----:R-:W-:-:S04]  /*1a340*/  IMAD.WIDE R4, R11, 0x2, R32 ;  /* 0x000000020b047825 */ /* 0x001fc800078e0220 */
[--C-:B-1----:R-:W-:Y:S01]  /*1a350*/  IMAD.WIDE R2, R26, 0x2, R32.reuse ;  /* 0x000000021a027825 */ /* 0x102fe200078e0220 */
[----:B------:R0:W-:Y:S03]  /*1a360*/  STL.64 [R1+0x550], R4 ;  /* 0x0005500401007387 */ /* 0x0001e60000100a00 */
[--C-:B--2---:R-:W-:Y:S01]  /*1a370*/  IMAD.WIDE R6, R27, 0x2, R32.reuse ;  /* 0x000000021b067825 */ /* 0x104fe200078e0220 */
[----:B------:R1:W-:Y:S04]  /*1a380*/  STL.64 [R1+0x588], R2 ;  /* 0x0005880201007387 */ /* 0x0003e80000100a00 */
[----:B------:R-:W-:Y:S01]  /*1a390*/  STL.64 [R1+0x5c0], R6 ;  /* 0x0005c00601007387 */ /* 0x000fe20000100a00 */
[----:B0-----:R-:W-:-:S03]  /*1a3a0*/  IMAD.WIDE R4, R31, 0x2, R32 ;  /* 0x000000021f047825 */ /* 0x001fc600078e0220 */
[----:B------:R-:W2:Y:S01]  /*1a3b0*/  LDL R26, [R1+0x6ac] ;  /* 0x0006ac00011a7983 */ /* 0x000ea20000100800 */
[----:B-1----:R-:W-:-:S03]  /*1a3c0*/  IMAD.WIDE R2, R30, 0x2, R32 ;  /* 0x000000021e027825 */ /* 0x002fc600078e0220 */
[----:B------:R0:W-:Y:S04]  /*1a3d0*/  STL.64 [R1+0x608], R4 ;  /* 0x0006080401007387 */ /* 0x0001e80000100a00 */
[----:B------:R-:W3:Y:S04]  /*1a3e0*/  LDL R27, [R1+0x69c] ;  /* 0x00069c00011b7983 */ /* 0x000ee80000100800 */
[----:B------:R1:W-:Y:S04]  /*1a3f0*/  STL.64 [R1+0x658], R2 ;  /* 0x0006580201007387 */ /* 0x0003e80000100a00 */
[----:B------:R-:W4:Y:S04]  /*1a400*/  LDL R31, [R1+0x694] ;  /* 0x00069400011f7983 */ /* 0x000f280000100800 */
[----:B------:R-:W4:Y:S01]  /*1a410*/  LDL R30, [R1+0x690] ;  /* 0x00069000011e7983 */ /* 0x000f220000100800 */
[----:B0-----:R-:W-:-:S04]  /*1a420*/  IMAD.WIDE R4, R12, 0x2, R32 ;  /* 0x000000020c047825 */ /* 0x001fc800078e0220 */
[----:B-1----:R-:W-:-:S04]  /*1a430*/  IMAD.WIDE R2, R49, 0x2, R32 ;  /* 0x0000000231027825 */ /* 0x002fc800078e0220 */
[--C-:B------:R-:W-:Y:S01]  /*1a440*/  IMAD.WIDE R6, R13, 0x2, R32.reuse ;  /* 0x000000020d067825 */ /* 0x100fe200078e0220 */
[----:B------:R0:W-:Y:S04]  /*1a450*/  STL.64 [R1+0x6b0], R2 ;  /* 0x0006b00201007387 */ /* 0x0001e80000100a00 */
[----:B------:R1:W-:Y:S04]  /*1a460*/  STL.64 [R1+0x6d8], R4 ;  /* 0x0006d80401007387 */ /* 0x0003e80000100a00 */
[----:B------:R1:W-:Y:S01]  /*1a470*/  STL.64 [R1+0x6f0], R6 ;  /* 0x0006f00601007387 */ /* 0x0003e20000100a00 */
[----:B0-----:R-:W-:-:S04]  /*1a480*/  IMAD.WIDE R2, R47, 0x2, R32 ;  /* 0x000000022f027825 */ /* 0x001fc800078e0220 */
[--C-:B-1----:R-:W-:Y:S01]  /*1a490*/  IMAD.WIDE R4, R45, 0x2, R32.reuse ;  /* 0x000000022d047825 */ /* 0x102fe200078e0220 */
[----:B------:R0:W-:Y:S03]  /*1a4a0*/  STL.64 [R1+0x708], R2 ;  /* 0x0007080201007387 */ /* 0x0001e60000100a00 */
[--C-:B------:R-:W-:Y:S01]  /*1a4b0*/  IMAD.WIDE R6, R28, 0x2, R32.reuse ;  /* 0x000000021c067825 */ /* 0x100fe200078e0220 */
[----:B------:R1:W-:Y:S03]  /*1a4c0*/  STL.64 [R1+0x720], R4 ;  /* 0x0007200401007387 */ /* 0x0003e60000100a00 */
[--C-:B0-----:R-:W-:Y:S01]  /*1a4d0*/  IMAD.WIDE R2, R29, 0x2, R32.reuse ;  /* 0x000000021d027825 */ /* 0x101fe200078e0220 */
[----:B-1----:R-:W4:Y:S04]  /*1a4e0*/  LDL R4, [R1+0x680] ;  /* 0x0006800001047983 */ /* 0x002f280000100800 */
[----:B------:R0:W-:Y:S04]  /*1a4f0*/  STL.64 [R1+0x740], R6 ;  /* 0x0007400601007387 */ /* 0x0001e80000100a00 */
[----:B------:R-:W4:Y:S04]  /*1a500*/  LDL R5, [R1+0x67c] ;  /* 0x00067c0001057983 */ /* 0x000f280000100800 */
[----:B------:R1:W-:Y:S04]  /*1a510*/  STL.64 [R1+0x758], R2 ;  /* 0x0007580201007387 */ /* 0x0003e80000100a00 */
[----:B------:R-:W4:Y:S04]  /*1a520*/  LDL R60, [R1+0x678] ;  /* 0x00067800013c7983 */ /* 0x000f280000100800 */
[----:B------:R-:W4:Y:S04]  /*1a530*/  LDL R61, [R1+0x654] ;  /* 0x00065400013d7983 */ /* 0x000f280000100800 */
[----:B------:R-:W4:Y:S04]  /*1a540*/  LDL R59, [R1+0x650] ;  /* 0x00065000013b7983 */ /* 0x000f280000100800 */
[----:B0-----:R-:W4:Y:S04]  /*1a550*/  LDL R6, [R1+0x644] ;  /* 0x0006440001067983 */ /* 0x001f280000100800 */
[----:B------:R-:W4:Y:S04]  /*1a560*/  LDL R7, [R1+0x640] ;  /* 0x0006400001077983 */ /* 0x000f280000100800 */
[----:B-1----:R-:W4:Y:S04]  /*1a570*/  LDL R2, [R1+0x63c] ;  /* 0x00063c0001027983 */ /* 0x002f280000100800 */
        /* <DEDUP_REMOVED lines=12> */
[----:B--2---:R-:W-:-:S04]  /*1a640*/  IMAD.WIDE R16, R26, 0x2, R32 ;  /* 0x000000021a107825 */ /* 0x004fc800078e0220 */
[--C-:B---3--:R-:W-:Y:S01]  /*1a650*/  IMAD.WIDE R26, R27, 0x2, R32.reuse ;  /* 0x000000021b1a7825 */ /* 0x108fe200078e0220 */
[----:B------:R0:W-:Y:S04]  /*1a660*/  STL.64 [R1+0x778], R16 ;  /* 0x0007781001007387 */ /* 0x0001e80000100a00 */
[----:B------:R-:W-:Y:S01]  /*1a670*/  STL.64 [R1+0x790], R26 ;  /* 0x0007901a01007387 */ /* 0x000fe20000100a00 */
[----:B----4-:R-:W-:-:S03]  /*1a680*/  IMAD.WIDE R12, R31, 0x2, R32 ;  /* 0x000000021f0c7825 */ /* 0x010fc600078e0220 */
[----:B------:R-:W2:Y:S01]  /*1a690*/  LDL R49, [R1+0x5b8] ;  /* 0x0005b80001317983 */ /* 0x000ea20000100800 */
[----:B0-----:R-:W-:-:S03]  /*1a6a0*/  IMAD.WIDE R16, R30, 0x2, R32 ;  /* 0x000000021e107825 */ /* 0x001fc600078e0220 */
[----:B------:R0:W-:Y:S04]  /*1a6b0*/  STL.64 [R1+0x7b0], R12 ;  /* 0x0007b00c01007387 */ /* 0x0001e80000100a00 */
[----:B0-----:R-:W3:Y:S04]  /*1a6c0*/  LDL R12, [R1+0x5b4] ;  /* 0x0005b400010c7983 */ /* 0x001ee80000100800 */
[----:B------:R0:W-:Y:S04]  /*1a6d0*/  STL.64 [R1+0x7c8], R16 ;  /* 0x0007c81001007387 */ /* 0x0001e80000100a00 */
[----:B------:R-:W3:Y:S04]  /*1a6e0*/  LDL R13, [R1+0x5b0] ;  /* 0x0005b000010d7983 */ /* 0x000ee80000100800 */
[----:B------:R-:W3:Y:S04]  /*1a6f0*/  LDL R26, [R1+0x5a4] ;  /* 0x0005a400011a7983 */ /* 0x000ee80000100800 */
[----:B------:R-:W3:Y:S04]  /*1a700*/  LDL R27, [R1+0x5a0] ;  /* 0x0005a000011b7983 */ /* 0x000ee80000100800 */
[----:B------:R-:W3:Y:S04]  /*1a710*/  LDL R31, [R1+0x584] ;  /* 0x00058400011f7983 */ /* 0x000ee80000100800 */
[----:B------:R-:W3:Y:S01]  /*1a720*/  LDL R30, [R1+0x580] ;  /* 0x00058000011e7983 */ /* 0x000ee20000100800 */
[----:B0-----:R-:W-:-:S05]  /*1a730*/  IMAD.WIDE R16, R4, 0x2, R32 ;  /* 0x0000000204107825 */ /* 0x001fca00078e0220 */
[----:B------:R0:W-:Y:S01]  /*1a740*/  STL.64 [R1+0x7e8], R16 ;  /* 0x0007e81001007387 */ /* 0x0001e20000100a00 */
[----:B------:R-:W-:-:S05]  /*1a750*/  IMAD.WIDE R4, R5, 0x2, R32 ;  /* 0x0000000205047825 */ /* 0x000fca00078e0220 */
[----:B------:R1:W-:Y:S01]  /*1a760*/  STL.64 [R1+0x808], R4 ;  /* 0x0008080401007387 */ /* 0x0003e20000100a00 */
[----:B0-----:R-:W-:-:S05]  /*1a770*/  IMAD.WIDE R16, R60, 0x2, R32 ;  /* 0x000000023c107825 */ /* 0x001fca00078e0220 */
[----:B------:R0:W-:Y:S01]  /*1a780*/  STL.64 [R1+0x820], R16 ;  /* 0x0008201001007387 */ /* 0x0001e20000100a00 */
[----:B-1----:R-:W-:-:S04]  /*1a790*/  IMAD.WIDE R4, R61, 0x2, R32 ;  /* 0x000000023d047825 */ /* 0x002fc800078e0220 */
[--C-:B------:R-:W-:Y:S01]  /*1a7a0*/  IMAD.WIDE R60, R6, 0x2, R32.reuse ;  /* 0x00000002063c7825 */ /* 0x100fe200078e0220 */
[----:B------:R1:W-:Y:S03]  /*1a7b0*/  STL.64 [R1+0x840], R4 ;  /* 0x0008400401007387 */ /* 0x0003e60000100a00 */
[----:B0-----:R-:W-:-:S05]  /*1a7c0*/  IMAD.WIDE R16, R59, 0x2, R32 ;  /* 0x000000023b107825 */ /* 0x001fca00078e0220 */
[----:B------:R0:W-:Y:S01]  /*1a7d0*/  STL.64 [R1+0x858], R16 ;  /* 0x0008581001007387 */ /* 0x0001e20000100a00 */
[----:B-1----:R-:W-:-:S03]  /*1a7e0*/  IMAD.WIDE R4, R7, 0x2, R32 ;  /* 0x0000000207047825 */ /* 0x002fc600078e0220 */
[----:B------:R-:W-:Y:S01]  /*1a7f0*/  STL.64 [R1+0x878], R60 ;  /* 0x0008783c01007387 */ /* 0x000fe20000100a00 */
[----:B------:R-:W-:-:S03]  /*1a800*/  IMAD.WIDE R6, R3, 0x2, R32 ;  /* 0x0000000203067825 */ /* 0x000fc600078e0220 */
[----:B------:R1:W-:Y:S01]  /*1a810*/  STL.64 [R1+0x890], R4 ;  /* 0x0008900401007387 */ /* 0x0003e20000100a00 */
[----:B0-----:R-:W-:-:S04]  /*1a820*/  IMAD.WIDE R16, R2, 0x2, R32 ;  /* 0x0000000202107825 */ /* 0x001fc800078e0220 */
[--C-:B------:R-:W-:Y:S01]  /*1a830*/  IMAD.WIDE R2, R55, 0x2, R32.reuse ;  /* 0x0000000237027825 */ /* 0x100fe200078e0220 */
[----:B------:R-:W-:Y:S03]  /*1a840*/  STL.64 [R1+0x8b0], R16 ;  /* 0x0008b01001007387 */ /* 0x000fe60000100a00 */
[--C-:B-1----:R-:W-:Y:S01]  /*1a850*/  IMAD.WIDE R4, R57, 0x2, R32.reuse ;  /* 0x0000000239047825 */ /* 0x102fe200078e0220 */
[----:B------:R0:W-:Y:S04]  /*1a860*/  STL.64 [R1+0x8d0], R6 ;  /* 0x0008d00601007387 */ /* 0x0001e80000100a00 */
        /* <DEDUP_REMOVED lines=16> */
[----:B------:R-:W-:Y:S03]  /*1a970*/  STL.64 [R1+0x9d8], R6 ;  /* 0x0009d80601007387 */ /* 0x000fe60000100a00 */
[--C-:B------:R-:W-:Y:S01]  /*1a980*/  IMAD.WIDE R2, R29, 0x2, R32.reuse ;  /* 0x000000021d027825 */ /* 0x100fe200078e0220 */
[----:B------:R-:W4:Y:S04]  /*1a990*/  LDL R47, [R1+0x57c] ;  /* 0x00057c00012f7983 */ /* 0x000f280000100800 */
[----:B------:R-:W-:Y:S04]  /*1a9a0*/  STL.64 [R1+0x9f0], R4 ;  /* 0x0009f00401007387 */ /* 0x000fe80000100a00 */
[----:B------:R-:W4:Y:S04]  /*1a9b0*/  LDL R45, [R1+0x578] ;  /* 0x00057800012d7983 */ /* 0x000f280000100800 */
[----:B------:R2:W-:Y:S04]  /*1a9c0*/  STL.64 [R1+0xa10], R2 ;  /* 0x000a100201007387 */ /* 0x0005e80000100a00 */
[----:B------:R-:W4:Y:S04]  /*1a9d0*/  LDL R28, [R1+0x574] ;  /* 0x00057400011c7983 */ /* 0x000f280000100800 */
[----:B------:R-:W4:Y:S01]  /*1a9e0*/  LDL R29, [R1+0x570] ;  /* 0x00057000011d7983 */ /* 0x000f220000100800 */
[----:B--2---:R-:W-:-:S05]  /*1a9f0*/  IMAD.WIDE R2, R49, 0x2, R32 ;  /* 0x0000000231027825 */ /* 0x004fca00078e0220 */
[----:B------:R0:W-:Y:S01]  /*1aa00*/  STL.64 [R1+0xa28], R2 ;  /* 0x000a280201007387 */ /* 0x0001e20000100a00 */
[----:B---3--:R-:W-:-:S05]  /*1aa10*/  IMAD.WIDE R4, R12, 0x2, R32 ;  /* 0x000000020c047825 */ /* 0x008fca00078e0220 */
[----:B------:R1:W-:Y:S01]  /*1aa20*/  STL.64 [R1+0xa48], R4 ;  /* 0x000a480401007387 */ /* 0x0003e20000100a00 */
[----:B------:R-:W-:-:S04]  /*1aa30*/  IMAD.WIDE R6, R13, 0x2, R32 ;  /* 0x000000020d067825 */ /* 0x000fc800078e0220 */
[--C-:B0-----:R-:W-:Y:S01]  /*1aa40*/  IMAD.WIDE R2, R26, 0x2, R32.reuse ;  /* 0x000000021a027825 */ /* 0x101fe200078e0220 */
[----:B------:R0:W-:Y:S03]  /*1aa50*/  STL.64 [R1+0xa68], R6 ;  /* 0x000a680601007387 */ /* 0x0001e60000100a00 */
[--C-:B-1----:R-:W-:Y:S01]  /*1aa60*/  IMAD.WIDE R4, R27, 0x2, R32.reuse ;  /* 0x000000021b047825 */ /* 0x102fe200078e0220 */
[----:B------:R1:W-:Y:S04]  /*1aa70*/  STL.64 [R1+0xa80], R2 ;  /* 0x000a800201007387 */ /* 0x0003e80000100a00 */
[----:B------:R2:W-:Y:S01]  /*1aa80*/  STL.64 [R1+0xaa0], R4 ;  /* 0x000aa00401007387 */ /* 0x0005e20000100a00 */
[----:B0-----:R-:W-:-:S04]  /*1aa90*/  IMAD.WIDE R6, R31, 0x2, R32 ;  /* 0x000000021f067825 */ /* 0x001fc800078e0220 */
[--C-:B-1----:R-:W-:Y:S01]  /*1aaa0*/  IMAD.WIDE R2, R30, 0x2, R32.reuse ;  /* 0x000000021e027825 */ /* 0x102fe200078e0220 */
[----:B--2---:R-:W2:Y:S04]  /*1aab0*/  LDL R4, [R1+0x54c] ;  /* 0x00054c0001047983 */ /* 0x004ea80000100800 */
[----:B------:R0:W-:Y:S04]  /*1aac0*/  STL.64 [R1+0xab8], R6 ;  /* 0x000ab80601007387 */ /* 0x0001e80000100a00 */
[----:B------:R-:W3:Y:S04]  /*1aad0*/  LDL R5, [R1+0x548] ;  /* 0x0005480001057983 */ /* 0x000ee80000100800 */
[----:B------:R1:W-:Y:S04]  /*1aae0*/  STL.64 [R1+0xad8], R2 ;  /* 0x000ad80201007387 */ /* 0x0003e80000100a00 */
[----:B------:R-:W3:Y:S04]  /*1aaf0*/  LDL R60, [R1+0x544] ;  /* 0x00054400013c7983 */ /* 0x000ee80000100800 */
[----:B------:R-:W3:Y:S04]  /*1ab00*/  LDL R61, [R1+0x540] ;  /* 0x00054000013d7983 */ /* 0x000ee80000100800 */
[----:B------:R-:W3:Y:S04]  /*1ab10*/  LDL R59, [R1+0x53c] ;  /* 0x00053c00013b7983 */ /* 0x000ee80000100800 */
[----:B0-----:R-:W3:Y:S04]  /*1ab20*/  LDL R6, [R1+0x538] ;  /* 0x0005380001067983 */ /* 0x001ee80000100800 */
[----:B------:R-:W3:Y:S04]  /*1ab30*/  LDL R7, [R1+0x524] ;  /* 0x0005240001077983 */ /* 0x000ee80000100800 */
[----:B-1----:R-:W3:Y:S04]  /*1ab40*/  LDL R2, [R1+0x520] ;  /* 0x0005200001027983 */ /* 0x002ee80000100800 */
[----:B------:R-:W3:Y:S04]  /*1ab50*/  LDL R3, [R1+0x50c] ;  /* 0x00050c0001037983 */ /* 0x000ee80000100800 */
        /* <DEDUP_REMOVED lines=10> */
[----:B------:R-:W3:Y:S01]  /*1ac00*/  LDL R30, [R1+0x4c0] ;  /* 0x0004c000011e7983 */ /* 0x000ee20000100800 */
[----:B----4-:R-:W-:-:S05]  /*1ac10*/  IMAD.WIDE R12, R47, 0x2, R32 ;  /* 0x000000022f0c7825 */ /* 0x010fca00078e0220 */
[----:B------:R0:W-:Y:S01]  /*1ac20*/  STL.64 [R1+0xaf0], R12 ;  /* 0x000af00c01007387 */ /* 0x0001e20000100a00 */
[----:B------:R-:W-:-:S05]  /*1ac30*/  IMAD.WIDE R16, R45, 0x2, R32 ;  /* 0x000000022d107825 */ /* 0x000fca00078e0220 */
[----:B------:R1:W-:Y:S01]  /*1ac40*/  STL.64 [R1+0xb10], R16 ;  /* 0x000b101001007387 */ /* 0x0003e20000100a00 */
[----:B0-----:R-:W-:-:S03]  /*1ac50*/  IMAD.WIDE R12, R28, 0x2, R32 ;  /* 0x000000021c0c7825 */ /* 0x001fc600078e0220 */
[----:B------:R-:W4:Y:S04]  /*1ac60*/  LDL R49, [R1+0x4a4] ;  /* 0x0004a40001317983 */ /* 0x000f280000100800 */
[----:B------:R0:W-:Y:S01]  /*1ac70*/  STL.64 [R1+0xb30], R12 ;  /* 0x000b300c01007387 */ /* 0x0001e20000100a00 */
[----:B-1----:R-:W-:-:S03]  /*1ac80*/  IMAD.WIDE R16, R29, 0x2, R32 ;  /* 0x000000021d107825 */ /* 0x002fc600078e0220 */
[----:B0-----:R-:W4:Y:S04]  /*1ac90*/  LDL R12, [R1+0x4a0] ;  /* 0x0004a000010c7983 */ /* 0x001f280000100800 */
[----:B------:R2:W-:Y:S04]  /*1aca0*/  STL.64 [R1+0xb48], R16 ;  /* 0x000b481001007387 */ /* 0x0005e80000100a00 */
[----:B------:R-:W4:Y:S04]  /*1acb0*/  LDL R13, [R1+0x494] ;  /* 0x00049400010d7983 */ /* 0x000f280000100800 */
[----:B------:R-:W4:Y:S04]  /*1acc0*/  LDL R47, [R1+0x490] ;  /* 0x00049000012f7983 */ /* 0x000f280000100800 */
[----:B------:R-:W4:Y:S04]  /*1acd0*/  LDL R45, [R1+0x48c] ;  /* 0x00048c00012d7983 */ /* 0x000f280000100800 */
[----:B------:R-:W4:Y:S04]  /*1ace0*/  LDL R28, [R1+0x488] ;  /* 0x00048800011c7983 */ /* 0x000f280000100800 */
[----:B------:R-:W4:Y:S01]  /*1acf0*/  LDL R29, [R1+0x47c] ;  /* 0x00047c00011d7983 */ /* 0x000f220000100800 */
[----:B--2---:R-:W-:-:S05]  /*1ad00*/  IMAD.WIDE R16, R4, 0x2, R32 ;  /* 0x0000000204107825 */ /* 0x004fca00078e0220 */
[----:B------:R0:W-:Y:S01]  /*1ad10*/  STL.64 [R1+0xb68], R16 ;  /* 0x000b681001007387 */ /* 0x0001e20000100a00 */
[----:B---3--:R-:W-:-:S05]  /*1ad20*/  IMAD.WIDE R4, R5, 0x2, R32 ;  /* 0x0000000205047825 */ /* 0x008fca00078e0220 */
        /* <DEDUP_REMOVED lines=22> */
[--C-:B--2---:R-:W-:Y:S01]  /*1ae90*/  IMAD.WIDE R2, R9, 0x2, R32.reuse ;  /* 0x0000000209027825 */ /* 0x104fe200078e0220 */
        /* <DEDUP_REMOVED lines=10> */
[----:B------:R-:W-:Y:S03]  /*1af40*/  STL.64 [R1+0xd58], R6 ;  /* 0x000d580601007387 */ /* 0x000fe60000100a00 */
[--C-:B--2---:R-:W-:Y:S01]  /*1af50*/  IMAD.WIDE R2, R30, 0x2, R32.reuse ;  /* 0x000000021e027825 */ /* 0x104fe200078e0220 */
[----:B------:R-:W2:Y:S04]  /*1af60*/  LDL R26, [R1+0x478] ;  /* 0x00047800011a7983 */ /* 0x000ea80000100800 */
[----:B------:R-:W-:Y:S04]  /*1af70*/  STL.64 [R1+0xd78], R4 ;  /* 0x000d780401007387 */ /* 0x000fe80000100a00 */
[----:B------:R-:W3:Y:S04]  /*1af80*/  LDL R27, [R1+0x45c] ;  /* 0x00045c00011b7983 */ /* 0x000ee80000100800 */
[----:B------:R4:W-:Y:S04]  /*1af90*/  STL.64 [R1+0xd98], R2 ;  /* 0x000d980201007387 */ /* 0x0009e80000100a00 */
[----:B------:R-:W3:Y:S04]  /*1afa0*/  LDL R31, [R1+0x458] ;  /* 0x00045800011f7983 */ /* 0x000ee80000100800 */
[----:B------:R-:W3:Y:S01]  /*1afb0*/  LDL R30, [R1+0x454] ;  /* 0x00045400011e7983 */ /* 0x000ee20000100800 */
[----:B----4-:R-:W-:-:S04]  /*1afc0*/  IMAD.WIDE R2, R49, 0x2, R32 ;  /* 0x0000000231027825 */ /* 0x010fc800078e0220 */
[--C-:B------:R-:W-:Y:S01]  /*1afd0*/  IMAD.WIDE R4, R12, 0x2, R32.reuse ;  /* 0x000000020c047825 */ /* 0x100fe200078e0220 */
[----:B------:R0:W-:Y:S04]  /*1afe0*/  STL.64 [R1+0xdb0], R2 ;  /* 0x000db00201007387 */ /* 0x0001e80000100a00 */
        /* <DEDUP_REMOVED lines=9> */
[----:B----4-:R-:W4:Y:S04]  /*1b080*/  LDL R4, [R1+0x450] ;  /* 0x0004500001047983 */ /* 0x010f280000100800 */
        /* <DEDUP_REMOVED lines=25> */
[----:B------:R-:W-:-:S03]  /*1b220*/  IMAD.WIDE R12, R31, 0x2, R32 ;  /* 0x000000021f0c7825 */ /* 0x000fc600078e0220 */
        /* <DEDUP_REMOVED lines=35> */
[--C-:B----4-:R-:W-:Y:S01]  /*1b460*/  IMAD.WIDE R2, R9, 0x2, R32.reuse ;  /* 0x0000000209027825 */ /* 0x110fe200078e0220 */
        /* <DEDUP_REMOVED lines=10> */
[----:B------:R-:W-:Y:S03]  /*1b510*/  STL.64 [R1+0x10d0], R6 ;  /* 0x0010d00601007387 */ /* 0x000fe60000100a00 */
[--C-:B----4-:R-:W-:Y:S01]  /*1b520*/  IMAD.WIDE R2, R29, 0x2, R32.reuse ;  /* 0x000000021d027825 */ /* 0x110fe200078e0220 */
        /* <DEDUP_REMOVED lines=137> */
[----:B------:R-:W-:-:S03]  /*1bdc0*/  IMAD.WIDE R26, R31, 0x2, R32 ;  /* 0x000000021f1a7825 */ /* 0x000fc600078e0220 */
[----:B------:R-:W2:Y:S01]  /*1bdd0*/  LDL R13, [R1+0x2dc] ;  /* 0x0002dc00010d7983 */ /* 0x000ea20000100800 */
[----:B0-----:R-:W-:-:S03]  /*1bde0*/  IMAD.WIDE R16, R30, 0x2, R32 ;  /* 0x000000021e107825 */ /* 0x001fc600078e0220 */
[----:B------:R0:W-:Y:S04]  /*1bdf0*/  STL.64 [R1+0x15a0], R26 ;  /* 0x0015a01a01007387 */ /* 0x0001e80000100a00 */
[----:B-1----:R-:W2:Y:S04]  /*1be00*/  LDL R28, [R1+0x2d8] ;  /* 0x0002d800011c7983 */ /* 0x002ea80000100800 */
[----:B------:R4:W-:Y:S04]  /*1be10*/  STL.64 [R1+0x15c0], R16 ;  /* 0x0015c01001007387 */ /* 0x0009e80000100a00 */
[----:B------:R-:W2:Y:S04]  /*1be20*/  LDL R29, [R1+0x2d4] ;  /* 0x0002d400011d7983 */ /* 0x000ea80000100800 */
[----:B0-----:R-:W2:Y:S04]  /*1be30*/  LDL R26, [R1+0x2d0] ;  /* 0x0002d000011a7983 */ /* 0x001ea80000100800 */
[----:B------:R-:W2:Y:S04]  /*1be40*/  LDL R27, [R1+0x2cc] ;  /* 0x0002cc00011b7983 */ /* 0x000ea80000100800 */
[----:B------:R-:W2:Y:S04]  /*1be50*/  LDL R31, [R1+0x2c8] ;  /* 0x0002c800011f7983 */ /* 0x000ea80000100800 */
[----:B------:R-:W2:Y:S01]  /*1be60*/  LDL R30, [R1+0x2c4] ;  /* 0x0002c400011e7983 */ /* 0x000ea20000100800 */
        /* <DEDUP_REMOVED lines=36> */
[----:B------:R-:W-:Y:S04]  /*1c0b0*/  STL.64 [R1+0x2bf0], R6 ;  /* 0x002bf00601007387 */ /* 0x000fe80000100a00 */
[----:B------:R-:W3:Y:S01]  /*1c0c0*/  LDL R53, [R1+0x2c0] ;  /* 0x0002c00001357983 */ /* 0x000ee20000100800 */
[----:B----4-:R-:W-:-:S03]  /*1c0d0*/  IMAD.WIDE R2, R45, 0x2, R32 ;  /* 0x000000022d027825 */ /* 0x010fc600078e0220 */
[----:B------:R-:W-:Y:S04]  /*1c0e0*/  STL.64 [R1+0x2c10], R4 ;  /* 0x002c100401007387 */ /* 0x000fe80000100a00 */
[----:B------:R-:W4:Y:S04]  /*1c0f0*/  LDL R49, [R1+0x2bc] ;  /* 0x0002bc0001317983 */ /* 0x000f280000100800 */
[----:B------:R2:W-:Y:S04]  /*1c100*/  STL.64 [R1+0x2c30], R2 ;  /* 0x002c300201007387 */ /* 0x0005e80000100a00 */
[----:B------:R-:W4:Y:S04]  /*1c110*/  LDL R47, [R1+0x2b8] ;  /* 0x0002b800012f7983 */ /* 0x000f280000100800 */
[----:B------:R-:W4:Y:S01]  /*1c120*/  LDL R45, [R1+0x2b4] ;  /* 0x0002b400012d7983 */ /* 0x000f220000100800 */
[----:B--2---:R-:W-:-:S04]  /*1c130*/  IMAD.WIDE R2, R13, 0x2, R32 ;  /* 0x000000020d027825 */ /* 0x004fc800078e0220 */
        /* <DEDUP_REMOVED lines=13> */
[----:B------:R-:W2:Y:S04]  /*1c210*/  LDL R5, [R1+0x2ac] ;  /* 0x0002ac0001057983 */ /* 0x000ea80000100800 */
[----:B------:R1:W-:Y:S04]  /*1c220*/  STL.64 [R1+0x2d10], R2 ;  /* 0x002d100201007387 */ /* 0x0003e80000100a00 */
[----:B------:R-:W2:Y:S04]  /*1c230*/  LDL R60, [R1+0x2a8] ;  /* 0x0002a800013c7983 */ /* 0x000ea80000100800 */
[----:B------:R-:W2:Y:S04]  /*1c240*/  LDL R61, [R1+0x2a4] ;  /* 0x0002a400013d7983 */ /* 0x000ea80000100800 */
[----:B0-----:R-:W2:Y:S04]  /*1c250*/  LDL R6, [R1+0x2a0] ;  /* 0x0002a00001067983 */ /* 0x001ea80000100800 */
[----:B------:R-:W2:Y:S04]  /*1c260*/  LDL R7, [R1+0x29c] ;  /* 0x00029c0001077983 */ /* 0x000ea80000100800 */
[----:B-1----:R-:W2:Y:S04]  /*1c270*/  LDL R2, [R1+0x298] ;  /* 0x0002980001027983 */ /* 0x002ea80000100800 */
        /* <DEDUP_REMOVED lines=12> */
[----:B------:R-:W2:Y:S01]  /*1c340*/  LDL R30, [R1+0x264] ;  /* 0x00026400011e7983 */ /* 0x000ea20000100800 */
[----:B---3--:R-:W-:-:S05]  /*1c350*/  IMAD.WIDE R16, R53, 0x2, R32 ;  /* 0x0000000235107825 */ /* 0x008fca00078e0220 */
[----:B------:R4:W-:Y:S02]  /*1c360*/  STL.64 [R1+0x2d30], R16 ;  /* 0x002d301001007387 */ /* 0x0009e40000100a00 */
[----:B----4-:R-:W-:-:S05]  /*1c370*/  IMAD.WIDE R16, R49, 0x2, R32 ;  /* 0x0000000231107825 */ /* 0x010fca00078e0220 */
[----:B------:R0:W-:Y:S02]  /*1c380*/  STL.64 [R1+0x2d50], R16 ;  /* 0x002d501001007387 */ /* 0x0001e40000100a00 */
[----:B0-----:R-:W-:-:S05]  /*1c390*/  IMAD.WIDE R16, R47, 0x2, R32 ;  /* 0x000000022f107825 */ /* 0x001fca00078e0220 */
[----:B------:R0:W-:Y:S04]  /*1c3a0*/  STL.64 [R1+0x2d70], R16 ;  /* 0x002d701001007387 */ /* 0x0001e80000100a00 */
[----:B------:R-:W3:Y:S04]  /*1c3b0*/  LDL R59, [R1+0x250] ;  /* 0x00025000013b7983 */ /* 0x000ee80000100800 */
[----:B------:R-:W4:Y:S01]  /*1c3c0*/  LDL R57, [R1+0x24c] ;  /* 0x00024c0001397983 */ /* 0x000f220000100800 */
[----:B0-----:R-:W-:-:S05]  /*1c3d0*/  IMAD.WIDE R16, R45, 0x2, R32 ;  /* 0x000000022d107825 */ /* 0x001fca00078e0220 */
[----:B------:R2:W-:Y:S04]  /*1c3e0*/  STL.64 [R1+0x2d90], R16 ;  /* 0x002d901001007387 */ /* 0x0005e80000100a00 */
[----:B------:R-:W3:Y:S04]  /*1c3f0*/  LDL R55, [R1+0x248] ;  /* 0x0002480001377983 */ /* 0x000ee80000100800 */
[----:B------:R-:W3:Y:S04]  /*1c400*/  LDL R53, [R1+0x244] ;  /* 0x0002440001357983 */ /* 0x000ee80000100800 */
[----:B------:R-:W3:Y:S04]  /*1c410*/  LDL R49, [R1+0x240] ;  /* 0x0002400001317983 */ /* 0x000ee80000100800 */
[----:B------:R-:W3:Y:S04]  /*1c420*/  LDL R47, [R1+0x23c] ;  /* 0x00023c00012f7983 */ /* 0x000ee80000100800 */
[----:B------:R-:W3:Y:S01]  /*1c430*/  LDL R45, [R1+0x238] ;  /* 0x00023800012d7983 */ /* 0x000ee20000100800 */
[----:B--2---:R-:W-:-:S05]  /*1c440*/  IMAD.WIDE R16, R4, 0x2, R32 ;  /* 0x0000000204107825 */ /* 0x004fca00078e0220 */
[----:B------:R0:W-:Y:S01]  /*1c450*/  STL.64 [R1+0x2db0], R16 ;  /* 0x002db01001007387 */ /* 0x0001e20000100a00 */
[----:B------:R-:W-:-:S03]  /*1c460*/  IMAD.WIDE R4, R5, 0x2, R32 ;  /* 0x0000000205047825 */ /* 0x000fc600078e0220 */
[----:B0-----:R-:W2:Y:S04]  /*1c470*/  LDL.LU.64 R16, [R1+0x4570] ;  /* 0x0045700001107983 */ /* 0x001ea80000300a00 */
[----:B------:R0:W-:Y:S02]  /*1c480*/  STL.64 [R1+0x2dd0], R4 ;  /* 0x002dd00401007387 */ /* 0x0001e40000100a00 */
[----:B0-----:R-:W-:-:S04]  /*1c490*/  IMAD.WIDE R4, R60, 0x2, R32 ;  /* 0x000000023c047825 */ /* 0x001fc800078e0220 */
[--C-:B------:R-:W-:Y:S01]  /*1c4a0*/  IMAD.WIDE R60, R61, 0x2, R32.reuse ;  /* 0x000000023d3c7825 */ /* 0x100fe200078e0220 */
[----:B------:R0:W-:Y:S04]  /*1c4b0*/  STL.64 [R1+0x2df0], R4 ;  /* 0x002df00401007387 */ /* 0x0001e80000100a00 */
        /* <DEDUP_REMOVED lines=20> */
[----:B0-----:R-:W3:Y:S04]  /*1c600*/  LDL.LU.64 R8, [R1+0x4548] ;  /* 0x0045480001087983 */ /* 0x001ee80000300a00 */
        /* <DEDUP_REMOVED lines=11> */
[----:B0-----:R-:W-:-:S05]  /*1c6c0*/  IMAD.WIDE R28, R26, 0x2, R32 ;  /* 0x000000021a1c7825 */ /* 0x001fca00078e0220 */
[----:B------:R0:W-:Y:S04]  /*1c6d0*/  STL.64 [R1+0x2fb0], R28 ;  /* 0x002fb01c01007387 */ /* 0x0001e80000100a00 */
[----:B0-----:R-:W3:Y:S01]  /*1c6e0*/  LDL.LU.64 R28, [R1+0x4530] ;  /* 0x00453000011c7983 */ /* 0x001ee20000300a00 */
[----:B------:R-:W-:-:S05]  /*1c6f0*/  IMAD.WIDE R26, R27, 0x2, R32 ;  /* 0x000000021b1a7825 */ /* 0x000fca00078e0220 */
[----:B------:R0:W-:Y:S02]  /*1c700*/  STL.64 [R1+0x2fd0], R26 ;  /* 0x002fd01a01007387 */ /* 0x0001e40000100a00 */
[----:B0-----:R-:W-:-:S04]  /*1c710*/  IMAD.WIDE R26, R31, 0x2, R32 ;  /* 0x000000021f1a7825 */ /* 0x001fc800078e0220 */
[--C-:B------:R-:W-:Y:S01]  /*1c720*/  IMAD.WIDE R30, R30, 0x2, R32.reuse ;  /* 0x000000021e1e7825 */ /* 0x100fe200078e0220 */
[----:B------:R0:W-:Y:S04]  /*1c730*/  STL.64 [R1+0x2ff0], R26 ;  /* 0x002ff01a01007387 */ /* 0x0001e80000100a00 */
[----:B0-----:R-:W4:Y:S04]  /*1c740*/  LDL.LU.64 R26, [R1+0x4528] ;  /* 0x00452800011a7983 */ /* 0x001f280000300a00 */
[----:B------:R2:W-:Y:S02]  /*1c750*/  STL.64 [R1+0x3010], R30 ;  /* 0x0030101e01007387 */ /* 0x0005e40000100a00 */
[----:B--2---:R-:W-:-:S05]  /*1c760*/  IMAD.WIDE R30, R2, 0x2, R32 ;  /* 0x00000002021e7825 */ /* 0x004fca00078e0220 */
[----:B------:R3:W-:Y:S02]  /*1c770*/  STL.64 [R1+0x3030], R30 ;  /* 0x0030301e01007387 */ /* 0x0007e40000100a00 */
[----:B---3--:R-:W-:-:S05]  /*1c780*/  IMAD.WIDE R30, R28, 0x2, R32 ;  /* 0x000000021c1e7825 */ /* 0x008fca00078e0220 */
[----:B------:R0:W-:Y:S04]  /*1c790*/  STL.64 [R1+0x3050], R30 ;  /* 0x0030501e01007387 */ /* 0x0001e80000100a00 */
[----:B0-----:R-:W2:Y:S02]  /*1c7a0*/  LDL.LU R31, [R1+0x4524] ;  /* 0x00452400011f7983 */ /* 0x001ea40000300800 */
[----:B--2---:R-:W-:-:S05]  /*1c7b0*/  IMAD.WIDE R30, R31, 0x2, R32 ;  /* 0x000000021f1e7825 */ /* 0x004fca00078e0220 */
[----:B------:R0:W-:Y:S04]  /*1c7c0*/  STL.64 [R1+0x3070], R30 ;  /* 0x0030701e01007387 */ /* 0x0001e80000100a00 */
[----:B0-----:R-:W2:Y:S02]  /*1c7d0*/  LDL.LU R30, [R1+0x4520] ;  /* 0x00452000011e7983 */ /* 0x001ea40000300800 */
[----:B--2---:R-:W-:-:S05]  /*1c7e0*/  IMAD.WIDE R30, R30, 0x2, R32 ;  /* 0x000000021e1e7825 */ /* 0x004fca00078e0220 */
[----:B------:R0:W-:Y:S02]  /*1c7f0*/  STL.64 [R1+0x3090], R30 ;  /* 0x0030901e01007387 */ /* 0x0001e40000100a00 */
[----:B0-----:R-:W-:-:S05]  /*1c800*/  IMAD.WIDE R30, R59, 0x2, R32 ;  /* 0x000000023b1e7825 */ /* 0x001fca00078e0220 */
[----:B------:R4:W-:Y:S04]  /*1c810*/  STL.64 [R1+0x30b0], R30 ;  /* 0x0030b01e01007387 */ /* 0x0009e80000100a00 */
[----:B------:R-:W2:Y:S01]  /*1c820*/  LDL R2, [R1+0x364] ;  /* 0x0003640001027983 */ /* 0x000ea20000100800 */
[----:B----4-:R-:W-:-:S05]  /*1c830*/  IMAD.WIDE R30, R57, 0x2, R32 ;  /* 0x00000002391e7825 */ /* 0x010fca00078e0220 */
[----:B------:R0:W-:Y:S02]  /*1c840*/  STL.64 [R1+0x30d0], R30 ;  /* 0x0030d01e01007387 */ /* 0x0001e40000100a00 */
[----:B0-----:R-:W-:-:S05]  /*1c850*/  IMAD.WIDE R30, R55, 0x2, R32 ;  /* 0x00000002371e7825 */ /* 0x001fca00078e0220 */
        /* <DEDUP_REMOVED lines=12> */
[----:B------:R0:W-:Y:S04]  /*1c920*/  STL.64 [R1+0x31b0], R30 ;  /* 0x0031b01e01007387 */ /* 0x0001e80000100a00 */
[----:B0-----:R-:W3:Y:S04]  /*1c930*/  LDL.LU.64 R30, [R1+0x4518] ;  /* 0x00451800011e7983 */ /* 0x001ee80000300a00 */
[----:B------:R0:W-:Y:S02]  /*1c940*/  STL.64 [R1+0x4498], R26 ;  /* 0x0044981a01007387 */ /* 0x0001e40000100a00 */
[----:B0-----:R-:W-:-:S05]  /*1c950*/  IMAD.WIDE R26, R25, 0x2, R32 ;  /* 0x00000002191a7825 */ /* 0x001fca00078e0220 */
[----:B------:R0:W-:Y:S04]  /*1c960*/  STL.64 [R1+0x31d0], R26 ;  /* 0x0031d01a01007387 */ /* 0x0001e80000100a00 */
[----:B------:R1:W-:Y:S01]  /*1c970*/  STL.64 [R1+0x44a8], R28 ;  /* 0x0044a81c01007387 */ /* 0x0003e20000100a00 */
[----:B0-----:R-:W-:-:S04]  /*1c980*/  IMAD.WIDE R26, R29, 0x2, R32 ;  /* 0x000000021d1a7825 */ /* 0x001fc800078e0220 */
[--C-:B-1----:R-:W-:Y:S01]  /*1c990*/  IMAD.WIDE R28, R15, 0x2, R32.reuse ;  /* 0x000000020f1c7825 */ /* 0x102fe200078e0220 */
        /* <DEDUP_REMOVED lines=13> */
[----:B------:R1:W-:Y:S04]  /*1ca70*/  STL.64 [R1+0x44b0], R12 ;  /* 0x0044b00c01007387 */ /* 0x0003e80000100a00 */
[----:B------:R-:W-:Y:S01]  /*1ca80*/  STL.64 [R1+0x32d0], R28 ;  /* 0x0032d01c01007387 */ /* 0x000fe20000100a00 */
[----:B0-----:R-:W-:-:S04]  /*1ca90*/  IMAD.WIDE R26, R12, 0x2, R32 ;  /* 0x000000020c1a7825 */ /* 0x001fc800078e0220 */
[--C-:B-1----:R-:W-:Y:S01]  /*1caa0*/  IMAD.WIDE R12, R11, 0x2, R32.reuse ;  /* 0x000000020b0c7825 */ /* 0x102fe200078e0220 */
[----:B------:R0:W-:Y:S04]  /*1cab0*/  STL.64 [R1+0x32f0], R26 ;  /* 0x0032f01a01007387 */ /* 0x0001e80000100a00 */
[----:B------:R1:W-:Y:S04]  /*1cac0*/  STL.64 [R1+0x44b8], R10 ;  /* 0x0044b80a01007387 */ /* 0x0003e80000100a00 */
[----:B------:R4:W-:Y:S01]  /*1cad0*/  STL.64 [R1+0x3310], R12 ;  /* 0x0033100c01007387 */ /* 0x0009e20000100a00 */
[----:B0-----:R-:W-:-:S04]  /*1cae0*/  IMAD.WIDE R26, R10, 0x2, R32 ;  /* 0x000000020a1a7825 */ /* 0x001fc800078e0220 */
[--C-:B-1----:R-:W-:Y:S01]  /*1caf0*/  IMAD.WIDE R10, R8, 0x2, R32.reuse ;  /* 0x00000002080a7825 */ /* 0x102fe200078e0220 */
[----:B------:R-:W-:Y:S03]  /*1cb00*/  STL.64 [R1+0x3330], R26 ;  /* 0x0033301a01007387 */ /* 0x000fe60000100a00 */
[--C-:B----4-:R-:W-:Y:S01]  /*1cb10*/  IMAD.WIDE R12, R9, 0x2, R32.reuse ;  /* 0x00000002090c7825 */ /* 0x110fe200078e0220 */
[----:B------:R0:W-:Y:S04]  /*1cb20*/  STL.64 [R1+0x44c0], R8 ;  /* 0x0044c00801007387 */ /* 0x0001e80000100a00 */
[----:B------:R1:W-:Y:S04]  /*1cb30*/  STL.64 [R1+0x3350], R12 ;  /* 0x0033500c01007387 */ /* 0x0003e80000100a00 */
[----:B------:R4:W-:Y:S01]  /*1cb40*/  STL.64 [R1+0x3370], R10 ;  /* 0x0033700a01007387 */ /* 0x0009e20000100a00 */
[----:B0-----:R-:W-:-:S04]  /*1cb50*/  IMAD.WIDE R8, R17, 0x2, R32 ;  /* 0x0000000211087825 */ /* 0x001fc800078e0220 */
[----:B-1----:R-:W-:-:S04]  /*1cb60*/  IMAD.WIDE R12, R51, 0x2, R32 ;  /* 0x00000002330c7825 */ /* 0x002fc800078e0220 */
[--C-:B----4-:R-:W-:Y:S01]  /*1cb70*/  IMAD.WIDE R10, R7, 0x2, R32.reuse ;  /* 0x00000002070a7825 */ /* 0x110fe200078e0220 */
        /* <DEDUP_REMOVED lines=9> */
[----:B------:R-:W-:Y:S01]  /*1cc10*/  STL.64 [R1+0x3418], R10 ;  /* 0x0034180a01007387 */ /* 0x000fe20000100a00 */
[----:B0-----:R-:W-:-:S03]  /*1cc20*/  IMAD.WIDE R6, R4, 0x2, R32 ;  /* 0x0000000204067825 */ /* 0x001fc600078e0220 */
[----:B------:R0:W-:Y:S01]  /*1cc30*/  STL.64 [R1+0x44d0], R4 ;  /* 0x0044d00401007387 */ /* 0x0001e20000100a00 */
[----:B-1----:R-:W-:-:S04]  /*1cc40*/  IMAD.WIDE R8, R5, 0x2, R32 ;  /* 0x0000000205087825 */ /* 0x002fc800078e0220 */
[----:B------:R-:W-:Y:S01]  /*1cc50*/  IMAD R0, R0, c[0x0][0x190], RZ ;  /* 0x0000640000007a24 */ /* 0x000fe200078e02ff */
[----:B------:R-:W-:Y:S01]  /*1cc60*/  STL.64 [R1+0x3438], R8 ;  /* 0x0034380801007387 */ /* 0x000fe20000100a00 */
[----:B0-----:R-:W-:-:S03]  /*1cc70*/  IMAD.WIDE R4, R60, 0x2, R32 ;  /* 0x000000023c047825 */ /* 0x001fc600078e0220 */
[----:B------:R2:W-:Y:S04]  /*1cc80*/  STL.64 [R1+0x3458], R6 ;  /* 0x0034580601007387 */ /* 0x0005e80000100a00 */
[----:B------:R-:W-:Y:S04]  /*1cc90*/  STL.64 [R1+0x44d8], R60 ;  /* 0x0044d83c01007387 */ /* 0x000fe80000100a00 */
[----:B------:R0:W-:Y:S01]  /*1cca0*/  STL.64 [R1+0x3478], R4 ;  /* 0x0034780401007387 */ /* 0x0001e20000100a00 */
[----:B--2---:R-:W-:-:S03]  /*1ccb0*/  IMAD.WIDE R6, R2, 0x2, R32 ;  /* 0x0000000202067825 */ /* 0x004fc600078e0220 */
[----:B------:R3:W-:Y:S04]  /*1ccc0*/  STL.64 [R1+0x44e0], R2 ;  /* 0x0044e00201007387 */ /* 0x0007e80000100a00 */
[----:B------:R-:W-:Y:S01]  /*1ccd0*/  STL.64 [R1+0x34b8], R6 ;  /* 0x0034b80601007387 */ /* 0x000fe20000100a00 */
[----:B0-----:R-:W-:-:S03]  /*1cce0*/  IMAD.WIDE R4, R0, 0x2, R32 ;  /* 0x0000000200047825 */ /* 0x001fc600078e0220 */
[----:B------:R-:W-:Y:S04]  /*1ccf0*/  STL.64 [R1+0x44e8], R16 ;  /* 0x0044e81001007387 */ /* 0x000fe80000100a00 */
[----:B------:R0:W-:Y:S01]  /*1cd00*/  STL.64 [R1+0x3498], R4 ;  /* 0x0034980401007387 */ /* 0x0001e20000100a00 */
[----:B---3--:R-:W-:-:S04]  /*1cd10*/  IMAD.WIDE R2, R16, 0x2, R30 ;  /* 0x0000000210027825 */ /* 0x008fc800078e021e */
[--C-:B0-----:R-:W-:Y:S01]  /*1cd20*/  IMAD.WIDE R4, R18, 0x2, R30.reuse ;  /* 0x0000000212047825 */ /* 0x101fe200078e021e */
[----:B------:R0:W-:Y:S04]  /*1cd30*/  STL.64 [R1+0x120], R2 ;  /* 0x0001200201007387 */ /* 0x0001e80000100a00 */
[----:B------:R-:W-:Y:S04]  /*1cd40*/  STL.64 [R1+0x44f0], R18 ;  /* 0x0044f01201007387 */ /* 0x000fe80000100a00 */
[----:B------:R1:W-:Y:S01]  /*1cd50*/  STL.64 [R1+0x118], R4 ;  /* 0x0001180401007387 */ /* 0x0003e20000100a00 */
[----:B0-----:R-:W-:-:S03]  /*1cd60*/  IMAD.WIDE R2, R20, 0x2, R30 ;  /* 0x0000000214027825 */ /* 0x001fc600078e021e */
[----:B------:R-:W-:Y:S04]  /*1cd70*/  STL.64 [R1+0x44f8], R20 ;  /* 0x0044f81401007387 */ /* 0x000fe80000100a00 */
[----:B------:R0:W-:Y:S01]  /*1cd80*/  STL.64 [R1+0x110], R2 ;  /* 0x0001100201007387 */ /* 0x0001e20000100a00 */
[----:B-1----:R-:W-:-:S03]  /*1cd90*/  IMAD.WIDE R4, R22, 0x2, R30 ;  /* 0x0000000216047825 */ /* 0x002fc600078e021e */
[----:B------:R-:W-:Y:S04]  /*1cda0*/  STL.64 [R1+0x4500], R22 ;  /* 0x0045001601007387 */ /* 0x000fe80000100a00 */
[----:B------:R1:W-:Y:S01]  /*1cdb0*/  STL.64 [R1+0x108], R4 ;  /* 0x0001080401007387 */ /* 0x0003e20000100a00 */
[----:B0-----:R-:W-:-:S03]  /*1cdc0*/  IMAD.WIDE R2, R24, 0x2, R30 ;  /* 0x0000000218027825 */ /* 0x001fc600078e021e */
[----:B------:R-:W2:Y:S04]  /*1cdd0*/  LDL R6, [R1+0x634] ;  /* 0x0006340001067983 */ /* 0x000ea80000100800 */
[----:B-1----:R-:W3:Y:S04]  /*1cde0*/  LDL R5, [R1+0x630] ;  /* 0x0006300001057983 */ /* 0x002ee80000100800 */
        /* <DEDUP_REMOVED lines=10> */
[----:B------:R-:W-:Y:S04]  /*1ce90*/  STL.64 [R1+0x4508], R24 ;  /* 0x0045081801007387 */ /* 0x000fe80000100a00 */
[----:B------:R-:W4:Y:S04]  /*1cea0*/  LDL R29, [R1+0x6a4] ;  /* 0x0006a400011d7983 */ /* 0x000f280000100800 */
[----:B------:R-:W4:Y:S01]  /*1ceb0*/  LDL R26, [R1+0x6a8] ;  /* 0x0006a800011a7983 */ /* 0x000f220000100800 */
[----:B0-----:R-:W-:-:S04]  /*1cec0*/  IMAD.WIDE R2, R39, 0x2, R30 ;  /* 0x0000000227027825 */ /* 0x001fc800078e021e */
[--C-:B------:R-:W-:Y:S01]  /*1ced0*/  IMAD.WIDE R18, R37, 0x2, R30.reuse ;  /* 0x0000000225127825 */ /* 0x100fe200078e021e */
[----:B------:R0:W-:Y:S03]  /*1cee0*/  STL.64 [R1+0xf8], R2 ;  /* 0x0000f80201007387 */ /* 0x0001e60000100a00 */
[--C-:B------:R-:W-:Y:S01]  /*1cef0*/  IMAD.WIDE R16, R35, 0x2, R30.reuse ;  /* 0x0000000223107825 */ /* 0x100fe200078e021e */
[----:B------:R1:W-:Y:S04]  /*1cf00*/  STL.64 [R1+0xf0], R18 ;  /* 0x0000f01201007387 */ /* 0x0003e80000100a00 */
[----:B------:R-:W-:Y:S01]  /*1cf10*/  STL.64 [R1+0x4510], R34 ;  /* 0x0045102201007387 */ /* 0x000fe20000100a00 */
[----:B0-----:R-:W-:-:S03]  /*1cf20*/  IMAD.WIDE R2, R34, 0x2, R30 ;  /* 0x0000000222027825 */ /* 0x001fc600078e021e */
[----:B------:R0:W-:Y:S01]  /*1cf30*/  STL.64 [R1+0xe8], R16 ;  /* 0x0000e81001007387 */ /* 0x0001e20000100a00 */
[----:B-1----:R-:W-:-:S03]  /*1cf40*/  IMAD.WIDE R18, R38, 0x2, R30 ;  /* 0x0000000226127825 */ /* 0x002fc600078e021e */
[----:B------:R1:W-:Y:S01]  /*1cf50*/  STL.64 [R1+0xe0], R2 ;  /* 0x0000e00201007387 */ /* 0x0003e20000100a00 */
[----:B0-----:R-:W-:-:S04]  /*1cf60*/  IMAD.WIDE R16, R36, 0x2, R30 ;  /* 0x0000000224107825 */ /* 0x001fc800078e021e */
        /* <DEDUP_REMOVED lines=20> */
[----:B------:R-:W-:Y:S04]  /*1d0b0*/  STL.64 [R1+0x88], R18 ;  /* 0x0000881201007387 */ /* 0x000fe80000100a00 */
[----:B------:R2:W-:Y:S01]  /*1d0c0*/  STL.64 [R1+0x80], R2 ;  /* 0x0000800201007387 */ /* 0x0005e20000100a00 */
[----:B0-----:R-:W-:-:S05]  /*1d0d0*/  IMAD.WIDE R16, R14, 0x2, R30 ;  /* 0x000000020e107825 */ /* 0x001fca00078e021e */
[----:B------:R-:W-:Y:S01]  /*1d0e0*/  STL.64 [R1+0x78], R16 ;  /* 0x0000781001007387 */ /* 0x000fe20000100a00 */
[----:B--2---:R-:W-:-:S04]  /*1d0f0*/  IMAD.WIDE R2, R6, 0x2, R30 ;  /* 0x0000000206027825 */ /* 0x004fc800078e021e */
[----:B---3--:R-:W-:-:S05]  /*1d100*/  IMAD.WIDE R4, R5, 0x2, R30 ;  /* 0x0000000205047825 */ /* 0x008fca00078e021e */
[----:B------:R0:W-:Y:S01]  /*1d110*/  STL.64 [R1+0x430], R4 ;  /* 0x0004300401007387 */ /* 0x0001e20000100a00 */
[----:B----4-:R-:W-:-:S03]  /*1d120*/  IMAD.WIDE R6, R7, 0x2, R30 ;  /* 0x0000000207067825 */ /* 0x010fc600078e021e */
        /* <DEDUP_REMOVED lines=12> */
[----:B------:R0:W-:Y:S04]  /*1d1f0*/  STL.64 [R1+0x5d0], R2 ;  /* 0x0005d00201007387 */ /* 0x0001e80000100a00 */
[----:B------:R-:W-:Y:S01]  /*1d200*/  STL.64 [R1+0x618], R6 ;  /* 0x0006180601007387 */ /* 0x000fe20000100a00 */
[----:B0-----:R-:W-:-:S03]  /*1d210*/  IMAD.WIDE R2, R27, 0x2, R30 ;  /* 0x000000021b027825 */ /* 0x001fc600078e021e */
[----:B------:R-:W2:Y:S01]  /*1d220*/  LDL R27, [R1+0x6b8] ;  /* 0x0006b800011b7983 */ /* 0x000ea20000100800 */
[----:B------:R-:W-:-:S05]  /*1d230*/  IMAD.WIDE R4, R28, 0x2, R30 ;  /* 0x000000021c047825 */ /* 0x000fca00078e021e */
[----:B------:R0:W-:Y:S04]  /*1d240*/  STL.64 [R1+0x660], R4 ;  /* 0x0006600401007387 */ /* 0x0001e80000100a00 */
[----:B------:R1:W-:Y:S04]  /*1d250*/  STL.64 [R1+0x6c0], R2 ;  /* 0x0006c00201007387 */ /* 0x0003e80000100a00 */
[----:B------:R-:W3:Y:S01]  /*1d260*/  LDL R24, [R1+0x6d0] ;  /* 0x0006d00001187983 */ /* 0x000ee20000100800 */
[----:B0-----:R-:W-:-:S04]  /*1d270*/  IMAD.WIDE R4, R29, 0x2, R30 ;  /* 0x000000021d047825 */ /* 0x001fc800078e021e */
[--C-:B-1----:R-:W-:Y:S01]  /*1d280*/  IMAD.WIDE R2, R26, 0x2, R30.reuse ;  /* 0x000000021a027825 */ /* 0x102fe200078e021e */
[----:B------:R-:W-:Y:S04]  /*1d290*/  STL.64 [R1+0x6e0], R4 ;  /* 0x0006e00401007387 */ /* 0x000fe80000100a00 */
[----:B------:R-:W4:Y:S04]  /*1d2a0*/  LDL R25, [R1+0x6d4] ;  /* 0x0006d40001197983 */ /* 0x000f280000100800 */
        /* <DEDUP_REMOVED lines=11> */
[----:B0-----:R-:W4:Y:S04]  /*1d360*/  LDL R2, [R1+0x644] ;  /* 0x0006440001027983 */ /* 0x001f280000100800 */
        /* <DEDUP_REMOVED lines=16> */
[----:B--2---:R-:W-:-:S03]  /*1d470*/  IMAD.WIDE R34, R27, 0x2, R30 ;  /* 0x000000021b227825 */ /* 0x004fc600078e021e */
[----:B------:R-:W2:Y:S04]  /*1d480*/  LDL R27, [R1+0x5b0] ;  /* 0x0005b000011b7983 */ /* 0x000ea80000100800 */
[----:B------:R3:W-:Y:S02]  /*1d490*/  STL.64 [R1+0x710], R34 ;  /* 0x0007102201007387 */ /* 0x0007e40000100a00 */
[----:B---3--:R-:W-:-:S05]  /*1d4a0*/  IMAD.WIDE R34, R24, 0x2, R30 ;  /* 0x0000000218227825 */ /* 0x008fca00078e021e */
[----:B------:R4:W-:Y:S02]  /*1d4b0*/  STL.64 [R1+0x730], R34 ;  /* 0x0007302201007387 */ /* 0x0009e40000100a00 */
[----:B----4-:R-:W-:-:S04]  /*1d4c0*/  IMAD.WIDE R34, R25, 0x2, R30 ;  /* 0x0000000219227825 */ /* 0x010fc800078e021e */
[--C-:B------:R-:W-:Y:S01]  /*1d4d0*/  IMAD.WIDE R24, R22, 0x2, R30.reuse ;  /* 0x0000000216187825 */ /* 0x100fe200078e021e */
[----:B------:R0:W-:Y:S04]  /*1d4e0*/  STL.64 [R1+0x748], R34 ;  /* 0x0007482201007387 */ /* 0x0001e80000100a00 */
[----:B------:R1:W-:Y:S01]  /*1d4f0*/  STL.64 [R1+0x760], R24 ;  /* 0x0007601801007387 */ /* 0x0003e20000100a00 */
[----:B0-----:R-:W-:-:S04]  /*1d500*/  IMAD.WIDE R34, R23, 0x2, R30 ;  /* 0x0000000217227825 */ /* 0x001fc800078e021e */
[--C-:B------:R-:W-:Y:S01]  /*1d510*/  IMAD.WIDE R22, R20, 0x2, R30.reuse ;  /* 0x0000000214167825 */ /* 0x100fe200078e021e */
[----:B------:R-:W-:Y:S03]  /*1d520*/  STL.64 [R1+0x780], R34 ;  /* 0x0007802201007387 */ /* 0x000fe60000100a00 */
[--C-:B-1----:R-:W-:Y:S01]  /*1d530*/  IMAD.WIDE R24, R21, 0x2, R30.reuse ;  /* 0x0000000215187825 */ /* 0x102fe200078e021e */
[----:B------:R0:W-:Y:S03]  /*1d540*/  STL.64 [R1+0x798], R22 ;  /* 0x0007981601007387 */ /* 0x0001e60000100a00 */
[--C-:B------:R-:W-:Y:S01]  /*1d550*/  IMAD.WIDE R20, R18, 0x2, R30.reuse ;  /* 0x0000000212147825 */ /* 0x100fe200078e021e */
[----:B------:R-:W-:Y:S04]  /*1d560*/  STL.64 [R1+0x7b8], R24 ;  /* 0x0007b81801007387 */ /* 0x000fe80000100a00 */
[----:B------:R1:W-:Y:S01]  /*1d570*/  STL.64 [R1+0x7d0], R20 ;  /* 0x0007d01401007387 */ /* 0x0003e20000100a00 */
[----:B0-----:R-:W-:-:S04]  /*1d580*/  IMAD.WIDE R22, R19, 0x2, R30 ;  /* 0x0000000213167825 */ /* 0x001fc800078e021e */
[--C-:B------:R-:W-:Y:S01]  /*1d590*/  IMAD.WIDE R18, R16, 0x2, R30.reuse ;  /* 0x0000000210127825 */ /* 0x100fe200078e021e */
[----:B------:R-:W-:Y:S03]  /*1d5a0*/  STL.64 [R1+0x7f0], R22 ;  /* 0x0007f01601007387 */ /* 0x000fe60000100a00 */
        /* <DEDUP_REMOVED lines=8> */
[--C-:B---3--:R-:W-:Y:S01]  /*1d630*/  IMAD.WIDE R16, R3, 0x2, R30.reuse ;  /* 0x0000000203107825 */ /* 0x108fe200078e021e */
[----:B------:R-:W-:Y:S03]  /*1d640*/  STL.64 [R1+0x880], R20 ;  /* 0x0008801401007387 */ /* 0x000fe60000100a00 */
[--C-:B------:R-:W-:Y:S01]  /*1d650*/  IMAD.WIDE R2, R61, 0x2, R30.reuse ;  /* 0x000000023d027825 */ /* 0x100fe200078e021e */
[----:B------:R1:W-:Y:S03]  /*1d660*/  STL.64 [R1+0x898], R16 ;  /* 0x0008981001007387 */ /* 0x0003e60000100a00 */
[----:B0-----:R-:W-:-:S05]  /*1d670*/  IMAD.WIDE R18, R60, 0x2, R30 ;  /* 0x000000023c127825 */ /* 0x001fca00078e021e */
[----:B------:R-:W-:Y:S01]  /*1d680*/  STL.64 [R1+0x8b8], R18 ;  /* 0x0008b81201007387 */ /* 0x000fe20000100a00 */
[----:B-1----:R-:W-:-:S03]  /*1d690*/  IMAD.WIDE R16, R4, 0x2, R30 ;  /* 0x0000000204107825 */ /* 0x002fc600078e021e */
[----:B------:R0:W-:Y:S01]  /*1d6a0*/  STL.64 [R1+0x8d8], R2 ;  /* 0x0008d80201007387 */ /* 0x0001e20000100a00 */
[----:B------:R-:W-:-:S03]  /*1d6b0*/  IMAD.WIDE R4, R5, 0x2, R30 ;  /* 0x0000000205047825 */ /* 0x000fc600078e021e */
[----:B------:R-:W-:Y:S04]  /*1d6c0*/  STL.64 [R1+0x8f0], R16 ;  /* 0x0008f01001007387 */ /* 0x000fe80000100a00 */
[----:B------:R1:W-:Y:S01]  /*1d6d0*/  STL.64 [R1+0x910], R4 ;  /* 0x0009100401007387 */ /* 0x0003e20000100a00 */
[----:B0-----:R-:W-:-:S04]  /*1d6e0*/  IMAD.WIDE R2, R6, 0x2, R30 ;  /* 0x0000000206027825 */ /* 0x001fc800078e021e */
[--C-:B------:R-:W-:Y:S01]  /*1d6f0*/  IMAD.WIDE R6, R7, 0x2, R30.reuse ;  /* 0x0000000207067825 */ /* 0x100fe200078e021e */
[----:B------:R0:W-:Y:S03]  /*1d700*/  STL.64 [R1+0x928], R2 ;  /* 0x0009280201007387 */ /* 0x0001e60000100a00 */
[--C-:B-1----:R-:W-:Y:S01]  /*1d710*/  IMAD.WIDE R4, R8, 0x2, R30.reuse ;  /* 0x0000000208047825 */ /* 0x102fe200078e021e */
[----:B------:R1:W-:Y:S04]  /*1d720*/  STL.64 [R1+0x950], R6 ;  /* 0x0009500601007387 */ /* 0x0003e80000100a00 */
[----:B------:R3:W-:Y:S01]  /*1d730*/  STL.64 [R1+0x968], R4 ;  /* 0x0009680401007387 */ /* 0x0007e20000100a00 */
[----:B0-----:R-:W-:-:S04]  /*1d740*/  IMAD.WIDE R2, R9, 0x2, R30 ;  /* 0x0000000209027825 */ /* 0x001fc800078e021e */
[--C-:B-1----:R-:W-:Y:S01]  /*1d750*/  IMAD.WIDE R6, R10, 0x2, R30.reuse ;  /* 0x000000020a067825 */ /* 0x102fe200078e021e */
[----:B------:R0:W-:Y:S03]  /*1d760*/  STL.64 [R1+0x988], R2 ;  /* 0x0009880201007387 */ /* 0x0001e60000100a00 */
[--C-:B---3--:R-:W-:Y:S01]  /*1d770*/  IMAD.WIDE R4, R11, 0x2, R30.reuse ;  /* 0x000000020b047825 */ /* 0x108fe200078e021e */
[----:B------:R1:W-:Y:S04]  /*1d780*/  STL.64 [R1+0x9a8], R6 ;  /* 0x0009a80601007387 */ /* 0x0003e80000100a00 */
[----:B------:R3:W-:Y:S01]  /*1d790*/  STL.64 [R1+0x9c0], R4 ;  /* 0x0009c00401007387 */ /* 0x0007e20000100a00 */
[----:B0-----:R-:W-:-:S04]  /*1d7a0*/  IMAD.WIDE R2, R12, 0x2, R30 ;  /* 0x000000020c027825 */ /* 0x001fc800078e021e */
[--C-:B-1----:R-:W-:Y:S01]  /*1d7b0*/  IMAD.WIDE R6, R13, 0x2, R30.reuse ;  /* 0x000000020d067825 */ /* 0x102fe200078e021e */
[----:B------:R0:W-:Y:S03]  /*1d7c0*/  STL.64 [R1+0x9e0], R2 ;  /* 0x0009e00201007387 */ /* 0x0001e60000100a00 */
[--C-:B---3--:R-:W-:Y:S01]  /*1d7d0*/  IMAD.WIDE R4, R28, 0x2, R30.reuse ;  /* 0x000000021c047825 */ /* 0x108fe200078e021e */
[----:B------:R-:W-:Y:S03]  /*1d7e0*/  STL.64 [R1+0x9f8], R6 ;  /* 0x0009f80601007387 */ /* 0x000fe60000100a00 */
[--C-:B0-----:R-:W-:Y:S02]  /*1d7f0*/  IMAD.WIDE R2, R26, 0x2, R30.reuse ;  /* 0x000000021a027825 */ /* 0x101fe400078e021e */
[----:B------:R-:W3:Y:S04]  /*1d800*/  LDL R26, [R1+0x5a4] ;  /* 0x0005a400011a7983 */ /* 0x000ee80000100800 */
[----:B------:R0:W-:Y:S04]  /*1d810*/  STL.64 [R1+0xa18], R4 ;  /* 0x000a180401007387 */ /* 0x0001e80000100a00 */
[----:B------:R2:W-:Y:S04]  /*1d820*/  STL.64 [R1+0xa30], R2 ;  /* 0x000a300201007387 */ /* 0x0005e80000100a00 */
[----:B------:R-:W4:Y:S01]  /*1d830*/  LDL R24, [R1+0x5a0] ;  /* 0x0005a00001187983 */ /* 0x000f220000100800 */
[----:B0-----:R-:W-:-:S05]  /*1d840*/  IMAD.WIDE R4, R29, 0x2, R30 ;  /* 0x000000021d047825 */ /* 0x001fca00078e021e */
[----:B------:R-:W-:Y:S04]  /*1d850*/  STL.64 [R1+0xa50], R4 ;  /* 0x000a500401007387 */ /* 0x000fe80000100a00 */
[----:B------:R-:W4:Y:S01]  /*1d860*/  LDL R25, [R1+0x584] ;  /* 0x0005840001197983 */ /* 0x000f220000100800 */
[----:B--2---:R-:W-:-:S05]  /*1d870*/  IMAD.WIDE R2, R27, 0x2, R30 ;  /* 0x000000021b027825 */ /* 0x004fca00078e021e */
[----:B------:R0:W-:Y:S04]  /*1d880*/  STL.64 [R1+0xa70], R2 ;  /* 0x000a700201007387 */ /* 0x0001e80000100a00 */
        /* <DEDUP_REMOVED lines=10> */
[----:B0-----:R-:W2:Y:S04]  /*1d930*/  LDL R2, [R1+0x538] ;  /* 0x0005380001027983 */ /* 0x001ea80000100800 */
        /* <DEDUP_REMOVED lines=16> */
[----:B---3--:R-:W-:-:S03]  /*1da40*/  IMAD.WIDE R34, R26, 0x2, R30 ;  /* 0x000000021a227825 */ /* 0x008fc600078e021e */
[----:B------:R-:W3:Y:S04]  /*1da50*/  LDL R26, [R1+0x494] ;  /* 0x00049400011a7983 */ /* 0x000ee80000100800 */
[----:B------:R4:W-:Y:S02]  /*1da60*/  STL.64 [R1+0xa88], R34 ;  /* 0x000a882201007387 */ /* 0x0009e40000100a00 */
[----:B----4-:R-:W-:-:S05]  /*1da70*/  IMAD.WIDE R34, R24, 0x2, R30 ;  /* 0x0000000218227825 */ /* 0x010fca00078e021e */
[----:B------:R0:W-:Y:S02]  /*1da80*/  STL.64 [R1+0xaa8], R34 ;  /* 0x000aa82201007387 */ /* 0x0001e40000100a00 */
[----:B0-----:R-:W-:-:S05]  /*1da90*/  IMAD.WIDE R34, R25, 0x2, R30 ;  /* 0x0000000219227825 */ /* 0x001fca00078e021e */
[----:B------:R0:W-:Y:S01]  /*1daa0*/  STL.64 [R1+0xac0], R34 ;  /* 0x000ac02201007387 */ /* 0x0001e20000100a00 */
[----:B--2---:R-:W-:-:S04]  /*1dab0*/  IMAD.WIDE R24, R22, 0x2, R30 ;  /* 0x0000000216187825 */ /* 0x004fc800078e021e */
[--C-:B0-----:R-:W-:Y:S01]  /*1dac0*/  IMAD.WIDE R34, R23, 0x2, R30.reuse ;  /* 0x0000000217227825 */ /* 0x101fe200078e021e */
        /* <DEDUP_REMOVED lines=20> */
[----:B------:R-:W-:Y:S03]  /*1dc10*/  STL.64 [R1+0xc00], R20 ;  /* 0x000c001401007387 */ /* 0x000fe60000100a00 */
[--C-:B--2---:R-:W-:Y:S01]  /*1dc20*/  IMAD.WIDE R18, R60, 0x2, R30.reuse ;  /* 0x000000023c127825 */ /* 0x104fe200078e021e */
        /* <DEDUP_REMOVED lines=29> */
[----:B------:R-:W4:Y:S01]  /*1de00*/  LDL R24, [R1+0x48c] ;  /* 0x00048c0001187983 */ /* 0x000f220000100800 */
[----:B0-----:R-:W-:-:S05]  /*1de10*/  IMAD.WIDE R4, R29, 0x2, R30 ;  /* 0x000000021d047825 */ /* 0x001fca00078e021e */
[----:B------:R-:W-:Y:S04]  /*1de20*/  STL.64 [R1+0xdd8], R4 ;  /* 0x000dd80401007387 */ /* 0x000fe80000100a00 */
[----:B------:R-:W4:Y:S01]  /*1de30*/  LDL R25, [R1+0x488] ;  /* 0x0004880001197983 */ /* 0x000f220000100800 */
[----:B---3--:R-:W-:-:S05]  /*1de40*/  IMAD.WIDE R2, R26, 0x2, R30 ;  /* 0x000000021a027825 */ /* 0x008fca00078e021e */
[----:B------:R0:W-:Y:S04]  /*1de50*/  STL.64 [R1+0xdf0], R2 ;  /* 0x000df00201007387 */ /* 0x0001e80000100a00 */
        /* <DEDUP_REMOVED lines=10> */
[----:B0-----:R-:W3:Y:S04]  /*1df00*/  LDL R2, [R1+0x41c] ;  /* 0x00041c0001027983 */ /* 0x001ee80000100800 */
        /* <DEDUP_REMOVED lines=16> */
[----:B--2---:R-:W-:-:S03]  /*1e010*/  IMAD.WIDE R34, R27, 0x2, R30 ;  /* 0x000000021b227825 */ /* 0x004fc600078e021e */
[----:B------:R-:W2:Y:S04]  /*1e020*/  LDL R27, [R1+0x3d0] ;  /* 0x0003d000011b7983 */ /* 0x000ea80000100800 */
[----:B------:R4:W-:Y:S02]  /*1e030*/  STL.64 [R1+0xe10], R34 ;  /* 0x000e102201007387 */ /* 0x0009e40000100a00 */
[----:B----4-:R-:W-:-:S05]  /*1e040*/  IMAD.WIDE R34, R24, 0x2, R30 ;  /* 0x0000000218227825 */ /* 0x010fca00078e021e */
[----:B------:R0:W-:Y:S02]  /*1e050*/  STL.64 [R1+0xe28], R34 ;  /* 0x000e282201007387 */ /* 0x0001e40000100a00 */
[----:B0-----:R-:W-:-:S05]  /*1e060*/  IMAD.WIDE R34, R25, 0x2, R30 ;  /* 0x0000000219227825 */ /* 0x001fca00078e021e */
[----:B------:R0:W-:Y:S01]  /*1e070*/  STL.64 [R1+0xe48], R34 ;  /* 0x000e482201007387 */ /* 0x0001e20000100a00 */
[----:B---3--:R-:W-:-:S04]  /*1e080*/  IMAD.WIDE R24, R22, 0x2, R30 ;  /* 0x0000000216187825 */ /* 0x008fc800078e021e */
        /* <DEDUP_REMOVED lines=22> */
[--C-:B---3--:R-:W-:Y:S01]  /*1e1f0*/  IMAD.WIDE R18, R60, 0x2, R30.reuse ;  /* 0x000000023c127825 */ /* 0x108fe200078e021e */
        /* <DEDUP_REMOVED lines=22> */
[----:B------:R1:W-:Y:S04]  /*1e360*/  STL.64 [R1+0x10d8], R2 ;  /* 0x0010d80201007387 */ /* 0x0003e80000100a00 */
[----:B------:R-:W-:Y:S01]  /*1e370*/  STL.64 [R1+0x10f8], R6 ;  /* 0x0010f80601007387 */ /* 0x000fe20000100a00 */
[----:B0-----:R-:W-:-:S04]  /*1e380*/  IMAD.WIDE R4, R28, 0x2, R30 ;  /* 0x000000021c047825 */ /* 0x001fc800078e021e */
[--C-:B-1----:R-:W-:Y:S02]  /*1e390*/  IMAD.WIDE R2, R26, 0x2, R30.reuse ;  /* 0x000000021a027825 */ /* 0x102fe400078e021e */
        /* <DEDUP_REMOVED lines=184> */
[----:B0-----:R-:W-:-:S03]  /*1ef20*/  IMAD.WIDE R4, R28, 0x2, R30 ;  /* 0x000000021c047825 */ /* 0x001fc600078e021e */
[----:B------:R-:W3:Y:S01]  /*1ef30*/  LDL R33, [R1+0x2d0] ;  /* 0x0002d00001217983 */ /* 0x000ee20000100800 */
[----:B-1----:R-:W-:-:S03]  /*1ef40*/  IMAD.WIDE R2, R29, 0x2, R30 ;  /* 0x000000021d027825 */ /* 0x002fc600078e021e */
        /* <DEDUP_REMOVED lines=38> */
[----:B----4-:R-:W-:-:S04]  /*1f1b0*/  IMAD.WIDE R34, R24, 0x2, R30 ;  /* 0x0000000218227825 */ /* 0x010fc800078e021e */
[--C-:B------:R-:W-:Y:S01]  /*1f1c0*/  IMAD.WIDE R24, R25, 0x2, R30.reuse ;  /* 0x0000000219187825 */ /* 0x100fe200078e021e */
[----:B------:R0:W-:Y:S04]  /*1f1d0*/  STL.64 [R1+0x2cd8], R34 ;  /* 0x002cd82201007387 */ /* 0x0001e80000100a00 */
[----:B0-----:R-:W4:Y:S04]  /*1f1e0*/  LDL.LU.64 R34, [R1+0x4510] ;  /* 0x0045100001227983 */ /* 0x001f280000300a00 */
[----:B------:R2:W-:Y:S02]  /*1f1f0*/  STL.64 [R1+0x2cf8], R24 ;  /* 0x002cf81801007387 */ /* 0x0005e40000100a00 */
[----:B--2---:R-:W-:-:S04]  /*1f200*/  IMAD.WIDE R24, R22, 0x2, R30 ;  /* 0x0000000216187825 */ /* 0x004fc800078e021e */
        /* <DEDUP_REMOVED lines=59> */
[----:B0-----:R-:W-:-:S05]  /*1f5c0*/  IMAD.WIDE R28, R26, 0x2, R30 ;  /* 0x000000021a1c7825 */ /* 0x001fca00078e021e */
[----:B------:R0:W-:Y:S04]  /*1f5d0*/  STL.64 [R1+0x3018], R28 ;  /* 0x0030181c01007387 */ /* 0x0001e80000100a00 */
[----:B0-----:R-:W2:Y:S01]  /*1f5e0*/  LDL.LU.64 R28, [R1+0x44a8] ;  /* 0x0044a800011c7983 */ /* 0x001ea20000300a00 */
[----:B------:R-:W-:-:S05]  /*1f5f0*/  IMAD.WIDE R26, R27, 0x2, R30 ;  /* 0x000000021b1a7825 */ /* 0x000fca00078e021e */
[----:B------:R2:W-:Y:S02]  /*1f600*/  STL.64 [R1+0x3038], R26 ;  /* 0x0030381a01007387 */ /* 0x0005e40000100a00 */
[--C-:B--2---:R-:W-:Y:S02]  /*1f610*/  IMAD.WIDE R26, R28, 0x2, R30.reuse ;  /* 0x000000021c1a7825 */ /* 0x104fe400078e021e */
[----:B------:R-:W2:Y:S04]  /*1f620*/  LDL.LU R28, [R1+0x44a0] ;  /* 0x0044a000011c7983 */ /* 0x000ea80000300800 */
[----:B------:R0:W-:Y:S02]  /*1f630*/  STL.64 [R1+0x3058], R26 ;  /* 0x0030581a01007387 */ /* 0x0001e40000100a00 */
[----:B0-----:R-:W-:-:S05]  /*1f640*/  IMAD.WIDE R26, R32, 0x2, R30 ;  /* 0x00000002201a7825 */ /* 0x001fca00078e021e */
[----:B------:R3:W-:Y:S02]  /*1f650*/  STL.64 [R1+0x3078], R26 ;  /* 0x0030781a01007387 */ /* 0x0007e40000100a00 */
[----:B---3--:R-:W-:-:S05]  /*1f660*/  IMAD.WIDE R26, R33, 0x2, R30 ;  /* 0x00000002211a7825 */ /* 0x008fca00078e021e */
[----:B------:R0:W-:Y:S04]  /*1f670*/  STL.64 [R1+0x3098], R26 ;  /* 0x0030981a01007387 */ /* 0x0001e80000100a00 */
[----:B0-----:R-:W3:Y:S04]  /*1f680*/  LDL.LU.64 R26, [R1+0x4498] ;  /* 0x00449800011a7983 */ /* 0x001ee80000300a00 */
        /* <DEDUP_REMOVED lines=15> */
[----:B---3--:R-:W-:-:S05]  /*1f780*/  IMAD.WIDE R32, R26, 0x2, R30 ;  /* 0x000000021a207825 */ /* 0x008fca00078e021e */
[----:B------:R0:W-:Y:S04]  /*1f790*/  STL.64 [R1+0x3198], R32 ;  /* 0x0031982001007387 */ /* 0x0001e80000100a00 */
[----:B------:R-:W-:Y:S01]  /*1f7a0*/  STL.64 [R1+0x4458], R26 ;  /* 0x0044581a01007387 */ /* 0x000fe20000100a00 */
[----:B0-----:R-:W-:-:S05]  /*1f7b0*/  IMAD.WIDE R32, R27, 0x2, R30 ;  /* 0x000000021b207825 */ /* 0x001fca00078e021e */
[----:B------:R0:W-:Y:S02]  /*1f7c0*/  STL.64 [R1+0x31b8], R32 ;  /* 0x0031b82001007387 */ /* 0x0001e40000100a00 */
[--C-:B0-----:R-:W-:Y:S02]  /*1f7d0*/  IMAD.WIDE R32, R29, 0x2, R30.reuse ;  /* 0x000000021d207825 */ /* 0x101fe400078e021e */
[----:B------:R-:W2:Y:S02]  /*1f7e0*/  LDL.LU R29, [R1+0x4490] ;  /* 0x00449000011d7983 */ /* 0x000ea40000300800 */
[----:B------:R-:W-:-:S05]  /*1f7f0*/  IMAD.WIDE R26, R25, 0x2, R30 ;  /* 0x00000002191a7825 */ /* 0x000fca00078e021e */
        /* <DEDUP_REMOVED lines=16> */
[----:B------:R0:W-:Y:S03]  /*1f900*/  STL.64 [R1+0x32d8], R26 ;  /* 0x0032d81a01007387 */ /* 0x0001e60000100a00 */
[--C-:B------:R-:W-:Y:S01]  /*1f910*/  IMAD.WIDE R12, R10, 0x2, R30.reuse ;  /* 0x000000020a0c7825 */ /* 0x100fe200078e021e */
[----:B------:R-:W-:Y:S03]  /*1f920*/  STL.64 [R1+0x32f8], R32 ;  /* 0x0032f82001007387 */ /* 0x000fe60000100a00 */
[----:B0-----:R-:W-:-:S04]  /*1f930*/  IMAD.WIDE R26, R11, 0x2, R30 ;  /* 0x000000020b1a7825 */ /* 0x001fc800078e021e */
[--C-:B------:R-:W-:Y:S01]  /*1f940*/  IMAD.WIDE R10, R9, 0x2, R30.reuse ;  /* 0x00000002090a7825 */ /* 0x100fe200078e021e */
[----:B------:R-:W-:Y:S03]  /*1f950*/  STL.64 [R1+0x3318], R26 ;  /* 0x0033181a01007387 */ /* 0x000fe60000100a00 */
[--C-:B------:R-:W-:Y:S01]  /*1f960*/  IMAD.WIDE R8, R8, 0x2, R30.reuse ;  /* 0x0000000208087825 */ /* 0x100fe200078e021e */
[----:B------:R0:W-:Y:S04]  /*1f970*/  STL.64 [R1+0x3338], R12 ;  /* 0x0033380c01007387 */ /* 0x0001e80000100a00 */
        /* <DEDUP_REMOVED lines=10> */
[----:B------:R-:W-:Y:S03]  /*1fa20*/  STL.64 [R1+0x33f8], R12 ;  /* 0x0033f80c01007387 */ /* 0x000fe60000100a00 */
[--C-:B---3--:R-:W-:Y:S01]  /*1fa30*/  IMAD.WIDE R8, R5, 0x2, R30.reuse ;  /* 0x0000000205087825 */ /* 0x108fe200078e021e */
[----:B------:R-:W-:Y:S03]  /*1fa40*/  STL.64 [R1+0x3420], R10 ;  /* 0x0034200a01007387 */ /* 0x000fe60000100a00 */
[--C-:B------:R-:W-:Y:S01]  /*1fa50*/  IMAD.WIDE R6, R4, 0x2, R30.reuse ;  /* 0x0000000204067825 */ /* 0x100fe200078e021e */
[----:B------:R0:W-:Y:S03]  /*1fa60*/  STL.64 [R1+0x3440], R8 ;  /* 0x0034400801007387 */ /* 0x0001e60000100a00 */
[--C-:B------:R-:W-:Y:S01]  /*1fa70*/  IMAD.WIDE R4, R60, 0x2, R30.reuse ;  /* 0x000000023c047825 */ /* 0x100fe200078e021e */
[----:B------:R-:W-:Y:S04]  /*1fa80*/  STL.64 [R1+0x4460], R60 ;  /* 0x0044603c01007387 */ /* 0x000fe80000100a00 */
[----:B------:R1:W-:Y:S01]  /*1fa90*/  STL.64 [R1+0x3460], R6 ;  /* 0x0034600601007387 */ /* 0x0003e20000100a00 */
[----:B0-----:R-:W-:-:S03]  /*1faa0*/  IMAD.WIDE R8, R0, 0x2, R30 ;  /* 0x0000000200087825 */ /* 0x001fc600078e021e */
[----:B------:R0:W-:Y:S01]  /*1fab0*/  STL.64 [R1+0x3480], R4 ;  /* 0x0034800401007387 */ /* 0x0001e20000100a00 */
[----:B-1----:R-:W-:-:S03]  /*1fac0*/  IMAD.WIDE R6, R3, 0x2, R30 ;  /* 0x0000000203067825 */ /* 0x002fc600078e021e */
[----:B------:R-:W-:Y:S01]  /*1fad0*/  STL.64 [R1+0x34a0], R8 ;  /* 0x0034a00801007387 */ /* 0x000fe20000100a00 */
[----:B0-----:R-:W-:-:S03]  /*1fae0*/  IMAD.WIDE R4, R2, 0x2, R30 ;  /* 0x0000000202047825 */ /* 0x001fc600078e021e */
[----:B------:R-:W-:Y:S04]  /*1faf0*/  STL.64 [R1+0x34d8], R6 ;  /* 0x0034d80601007387 */ /* 0x000fe80000100a00 */
[----:B------:R-:W-:Y:S04]  /*1fb00*/  STL.64 [R1+0x4468], R16 ;  /* 0x0044681001007387 */ /* 0x000fe80000100a00 */
[----:B------:R0:W-:Y:S01]  /*1fb10*/  STL.64 [R1+0x34c0], R4 ;  /* 0x0034c00401007387 */ /* 0x0001e20000100a00 */
[----:B--2---:R-:W-:-:S04]  /*1fb20*/  IMAD.WIDE R2, R16, 0x2, R28 ;  /* 0x0000000210027825 */ /* 0x004fc800078e021c */
        /* <DEDUP_REMOVED lines=11> */
[----:B------:R-:W-:Y:S04]  /*1fbe0*/  STL.64 [R1+0x4488], R24 ;  /* 0x0044881801007387 */ /* 0x000fe80000100a00 */
[----:B------:R0:W-:Y:S01]  /*1fbf0*/  STL.64 [R1+0x50], R2 ;  /* 0x0000500201007387 */ /* 0x0001e20000100a00 */
[----:B-1----:R-:W-:-:S04]  /*1fc00*/  IMAD.WIDE R4, R39, 0x2, R28 ;  /* 0x0000000227047825 */ /* 0x002fc800078e021c */
[--C-:B----4-:R-:W-:Y:S01]  /*1fc10*/  IMAD.WIDE R6, R35, 0x2, R28.reuse ;  /* 0x0000000223067825 */ /* 0x110fe200078e021c */
[----:B------:R1:W-:Y:S03]  /*1fc20*/  STL.64 [R1+0x48], R4 ;  /* 0x0000480401007387 */ /* 0x0003e60000100a00 */
[----:B0-----:R-:W-:-:S05]  /*1fc30*/  IMAD.WIDE R2, R37, 0x2, R28 ;  /* 0x0000000225027825 */ /* 0x001fca00078e021c */
[----:B------:R0:W-:Y:S01]  /*1fc40*/  STL.64 [R1+0x40], R2 ;  /* 0x0000400201007387 */ /* 0x0001e20000100a00 */
[----:B-1----:R-:W-:-:S03]  /*1fc50*/  IMAD.WIDE R4, R34, 0x2, R28 ;  /* 0x0000000222047825 */ /* 0x002fc600078e021c */
[----:B------:R-:W-:Y:S04]  /*1fc60*/  STL.64 [R1+0x38], R6 ;  /* 0x0000380601007387 */ /* 0x000fe80000100a00 */
[----:B------:R-:W2:Y:S01]  /*1fc70*/  LDL R18, [R1+0x630] ;  /* 0x0006300001127983 */ /* 0x000ea20000100800 */
[----:B0-----:R-:W-:-:S03]  /*1fc80*/  IMAD.WIDE R2, R36, 0x2, R28 ;  /* 0x0000000224027825 */ /* 0x001fc600078e021c */
[----:B------:R0:W-:Y:S04]  /*1fc90*/  STL.64 [R1+0x30], R4 ;  /* 0x0000300401007387 */ /* 0x0001e80000100a00 */
[----:B------:R-:W3:Y:S04]  /*1fca0*/  LDL R19, [R1+0x634] ;  /* 0x0006340001137983 */ /* 0x000ee80000100800 */
[----:B------:R1:W-:Y:S04]  /*1fcb0*/  STL.64 [R1+0x28], R2 ;  /* 0x0000280201007387 */ /* 0x0003e80000100a00 */
[----:B------:R-:W4:Y:S04]  /*1fcc0*/  LDL R16, [R1+0x648] ;  /* 0x0006480001107983 */ /* 0x000f280000100800 */
[----:B------:R-:W4:Y:S04]  /*1fcd0*/  LDL R17, [R1+0x64c] ;  /* 0x00064c0001117983 */ /* 0x000f280000100800 */
[----:B------:R-:W4:Y:S04]  /*1fce0*/  LDL R30, [R1+0x670] ;  /* 0x00067000011e7983 */ /* 0x000f280000100800 */
[----:B------:R-:W4:Y:S04]  /*1fcf0*/  LDL R32, [R1+0x674] ;  /* 0x0006740001207983 */ /* 0x000f280000100800 */
[----:B------:R-:W4:Y:S01]  /*1fd00*/  LDL R33, [R1+0x684] ;  /* 0x0006840001217983 */ /* 0x000f220000100800 */
[----:B0-----:R-:W-:-:S03]  /*1fd10*/  IMAD.WIDE R4, R38, 0x2, R28 ;  /* 0x0000000226047825 */ /* 0x001fc600078e021c */
[----:B------:R-:W4:Y:S01]  /*1fd20*/  LDL R31, [R1+0x688] ;  /* 0x00068800011f7983 */ /* 0x000f220000100800 */
[----:B-1----:R-:W-:-:S03]  /*1fd30*/  IMAD.WIDE R2, R40, 0x2, R28 ;  /* 0x0000000228027825 */ /* 0x002fc600078e021c */
[----:B------:R-:W-:Y:S04]  /*1fd40*/  STL.64 [R1+0x20], R4 ;  /* 0x0000200401007387 */ /* 0x000fe80000100a00 */
[----:B------:R-:W4:Y:S04]  /*1fd50*/  LDL R60, [R1+0x68c] ;  /* 0x00068c00013c7983 */ /* 0x000f280000100800 */
[----:B------:R0:W-:Y:S04]  /*1fd60*/  STL.64 [R1+0x18], R2 ;  /* 0x0000180201007387 */ /* 0x0001e80000100a00 */
[----:B------:R-:W4:Y:S04]  /*1fd70*/  LDL R61, [R1+0x698] ;  /* 0x00069800013d7983 */ /* 0x000f280000100800 */
[----:B------:R-:W4:Y:S04]  /*1fd80*/  LDL R26, [R1+0x6a0] ;  /* 0x0006a000011a7983 */ /* 0x000f280000100800 */
[----:B------:R-:W4:Y:S01]  /*1fd90*/  LDL R27, [R1+0x6a4] ;  /* 0x0006a400011b7983 */ /* 0x000f220000100800 */
[----:B0-----:R-:W-:-:S04]  /*1fda0*/  IMAD.WIDE R2, R42, 0x2, R28 ;  /* 0x000000022a027825 */ /* 0x001fc800078e021c */
[--C-:B------:R-:W-:Y:S01]  /*1fdb0*/  IMAD.WIDE R6, R44, 0x2, R28.reuse ;  /* 0x000000022c067825 */ /* 0x100fe200078e021c */
[----:B------:R0:W-:Y:S03]  /*1fdc0*/  STL.64 [R1+0x10], R2 ;  /* 0x0000100201007387 */ /* 0x0001e60000100a00 */
[--C-:B------:R-:W-:Y:S01]  /*1fdd0*/  IMAD.WIDE R4, R46, 0x2, R28.reuse ;  /* 0x000000022e047825 */ /* 0x100fe200078e021c */
[----:B------:R1:W-:Y:S03]  /*1fde0*/  STL.64 [R1+0x8], R6 ;  /* 0x0000080601007387 */ /* 0x0003e60000100a00 */
[----:B0-----:R-:W-:-:S05]  /*1fdf0*/  IMAD.WIDE R2, R48, 0x2, R28 ;  /* 0x0000000230027825 */ /* 0x001fca00078e021c */
[----:B------:R-:W-:Y:S01]  /*1fe00*/  STL.64 [R1+0x43a0], R2 ;  /* 0x0043a00201007387 */ /* 0x000fe20000100a00 */
[----:B-1----:R-:W-:-:S03]  /*1fe10*/  IMAD.WIDE R6, R52, 0x2, R28 ;  /* 0x0000000234067825 */ /* 0x002fc600078e021c */
[----:B------:R0:W-:Y:S01]  /*1fe20*/  STL.64 [R1], R4 ;  /* 0x0000000401007387 */ /* 0x0001e20000100a00 */
[----:B------:R-:W-:-:S04]  /*1fe30*/  IMAD.WIDE R8, R54, 0x2, R28 ;  /* 0x0000000236087825 */ /* 0x000fc800078e021c */
[----:B------:R-:W-:-:S04]  /*1fe40*/  IMAD.WIDE R10, R56, 0x2, R28 ;  /* 0x00000002380a7825 */ /* 0x000fc800078e021c */
[----:B0-----:R-:W-:-:S04]  /*1fe50*/  IMAD.WIDE R4, R50, 0x2, R28 ;  /* 0x0000000232047825 */ /* 0x001fc800078e021c */
[--C-:B------:R-:W-:Y:S01]  /*1fe60*/  IMAD.WIDE R12, R58, 0x2, R28.reuse ;  /* 0x000000023a0c7825 */ /* 0x100fe200078e021c */
[----:B------:R-:W-:Y:S03]  /*1fe70*/  STL.64 [R1+0x43a8], R4 ;  /* 0x0043a80401007387 */ /* 0x000fe60000100a00 */
[--C-:B------:R-:W-:Y:S01]  /*1fe80*/  IMAD.WIDE R14, R14, 0x2, R28.reuse ;  /* 0x000000020e0e7825 */ /* 0x100fe200078e021c */
[----:B------:R3:W-:Y:S04]  /*1fe90*/  STL.64 [R1+0x43b0], R6 ;  /* 0x0043b00601007387 */ /* 0x0007e80000100a00 */
[----:B------:R-:W-:Y:S04]  /*1fea0*/  STL.64 [R1+0x43b8], R8 ;  /* 0x0043b80801007387 */ /* 0x000fe80000100a00 */
[----:B------:R-:W-:Y:S04]  /*1feb0*/  STL.64 [R1+0x43c0], R10 ;  /* 0x0043c00a01007387 */ /* 0x000fe80000100a00 */
[----:B------:R-:W-:Y:S04]  /*1fec0*/  STL.64 [R1+0x43c8], R12 ;  /* 0x0043c80c01007387 */ /* 0x000fe80000100a00 */
[----:B------:R-:W-:Y:S01]  /*1fed0*/  STL.64 [R1+0x43d0], R14 ;  /* 0x0043d00e01007387 */ /* 0x000fe20000100a00 */
        /* <DEDUP_REMOVED lines=9> */
[----:B------:R-:W-:Y:S01]  /*1ff70*/  STL.64 [R1+0x528], R6 ;  /* 0x0005280601007387 */ /* 0x000fe20000100a00 */
[----:B0-----:R-:W-:-:S03]  /*1ff80*/  IMAD.WIDE R4, R32, 0x2, R28 ;  /* 0x0000000220047825 */ /* 0x001fc600078e021c */
[----:B------:R-:W2:Y:S01]  /*1ff90*/  LDL R32, [R1+0x6a8] ;  /* 0x0006a80001207983 */ /* 0x000ea20000100800 */
[----:B-1----:R-:W-:-:S03]  /*1ffa0*/  IMAD.WIDE R2, R33, 0x2, R28 ;  /* 0x0000000221027825 */ /* 0x002fc600078e021c */
[----:B------:R0:W-:Y:S04]  /*1ffb0*/  STL.64 [R1+0x560], R4 ;  /* 0x0005600401007387 */ /* 0x0001e80000100a00 */
[----:B------:R-:W3:Y:S04]  /*1ffc0*/  LDL R33, [R1+0x6b8] ;  /* 0x0006b80001217983 */ /* 0x000ee80000100800 */
[----:B------:R1:W-:Y:S01]  /*1ffd0*/  STL.64 [R1+0x598], R2 ;  /* 0x0005980201007387 */ /* 0x0003e20000100a00 */
[----:B0-----:R-:W-:-:S04]  /*1ffe0*/  IMAD.WIDE R4, R31, 0x2, R28 ;  /* 0x000000021f047825 */ /* 0x001fc800078e021c */
[--C-:B------:R-:W-:Y:S01]  /*1fff0*/  IMAD.WIDE R6, R61, 0x2, R28.reuse ;  /* 0x000000023d067825 */ /* 0x100fe200078e021c */
[----:B------:R0:W-:Y:S03]  /*20000*/  STL.64 [R1+0x5d8], R4 ;  /* 0x0005d80401007387 */ /* 0x0001e60000100a00 */
[----:B-1----:R-:W-:-:S05]  /*20010*/  IMAD.WIDE R2, R60, 0x2, R28 ;  /* 0x000000023c027825 */ /* 0x002fca00078e021c */
[----:B------:R1:W-:Y:S01]  /*20020*/  STL.64 [R1+0x620], R2 ;  /* 0x0006200201007387 */ /* 0x0003e20000100a00 */
[----:B0-----:R-:W-:-:S03]  /*20030*/  IMAD.WIDE R4, R26, 0x2, R28 ;  /* 0x000000021a047825 */ /* 0x001fc600078e021c */
[----:B------:R0:W-:Y:S04]  /*20040*/  STL.64 [R1+0x668], R6 ;  /* 0x0006680601007387 */ /* 0x0001e80000100a00 */
[----:B------:R-:W4:Y:S01]  /*20050*/  LDL R13, [R1+0x6d0] ;  /* 0x0006d000010d7983 */ /* 0x000f220000100800 */
[----:B-1----:R-:W-:-:S03]  /*20060*/  IMAD.WIDE R2, R27, 0x2, R28 ;  /* 0x000000021b027825 */ /* 0x002fc600078e021c */
        /* <DEDUP_REMOVED lines=28> */
[----:B---3--:R-:W-:-:S03]  /*20230*/  IMAD.WIDE R14, R33, 0x2, R28 ;  /* 0x00000002210e7825 */ /* 0x008fc600078e021c */
[----:B0-----:R-:W2:Y:S04]  /*20240*/  LDL R60, [R1+0x5c8] ;  /* 0x0005c800013c7983 */ /* 0x001ea80000100800 */
[----:B------:R4:W-:Y:S04]  /*20250*/  STL.64 [R1+0x718], R14 ;  /* 0x0007180e01007387 */ /* 0x0009e80000100a00 */
[----:B------:R-:W3:Y:S04]  /*20260*/  LDL R61, [R1+0x5bc] ;  /* 0x0005bc00013d7983 */ /* 0x000ee80000100800 */
[----:B------:R-:W3:Y:S04]  /*20270*/  LDL R32, [R1+0x5b8] ;  /* 0x0005b80001207983 */ /* 0x000ee80000100800 */
[----:B------:R-:W3:Y:S01]  /*20280*/  LDL R33, [R1+0x5b4] ;  /* 0x0005b40001217983 */ /* 0x000ee20000100800 */
[----:B----4-:R-:W-:-:S04]  /*20290*/  IMAD.WIDE R14, R13, 0x2, R28 ;  /* 0x000000020d0e7825 */ /* 0x010fc800078e021c */
[--C-:B------:R-:W-:Y:S01]  /*202a0*/  IMAD.WIDE R12, R10, 0x2, R28.reuse ;  /* 0x000000020a0c7825 */ /* 0x100fe200078e021c */
[----:B------:R0:W-:Y:S04]  /*202b0*/  STL.64 [R1+0x738], R14 ;  /* 0x0007380e01007387 */ /* 0x0001e80000100a00 */
[----:B------:R1:W-:Y:S01]  /*202c0*/  STL.64 [R1+0x750], R12 ;  /* 0x0007500c01007387 */ /* 0x0003e20000100a00 */
[----:B0-----:R-:W-:-:S04]  /*202d0*/  IMAD.WIDE R14, R11, 0x2, R28 ;  /* 0x000000020b0e7825 */ /* 0x001fc800078e021c */
[--C-:B-1----:R-:W-:Y:S01]  /*202e0*/  IMAD.WIDE R12, R8, 0x2, R28.reuse ;  /* 0x00000002080c7825 */ /* 0x102fe200078e021c */
[----:B------:R-:W-:Y:S03]  /*202f0*/  STL.64 [R1+0x768], R14 ;  /* 0x0007680e01007387 */ /* 0x000fe60000100a00 */
[--C-:B------:R-:W-:Y:S01]  /*20300*/  IMAD.WIDE R10, R9, 0x2, R28.reuse ;  /* 0x00000002090a7825 */ /* 0x100fe200078e021c */
[----:B------:R-:W-:Y:S03]  /*20310*/  STL.64 [R1+0x788], R12 ;  /* 0x0007880c01007387 */ /* 0x000fe60000100a00 */
[--C-:B------:R-:W-:Y:S01]  /*20320*/  IMAD.WIDE R8, R6, 0x2, R28.reuse ;  /* 0x0000000206087825 */ /* 0x100fe200078e021c */
[----:B------:R0:W-:Y:S03]  /*20330*/  STL.64 [R1+0x7a0], R10 ;  /* 0x0007a00a01007387 */ /* 0x0001e60000100a00 */
[--C-:B------:R-:W-:Y:S01]  /*20340*/  IMAD.WIDE R6, R7, 0x2, R28.reuse ;  /* 0x0000000207067825 */ /* 0x100fe200078e021c */
[----:B------:R1:W-:Y:S04]  /*20350*/  STL.64 [R1+0x7c0], R8 ;  /* 0x0007c00801007387 */ /* 0x0003e80000100a00 */
[----:B------:R4:W-:Y:S01]  /*20360*/  STL.64 [R1+0x7e0], R6 ;  /* 0x0007e00601007387 */ /* 0x0009e20000100a00 */
[----:B0-----:R-:W-:-:S04]  /*20370*/  IMAD.WIDE R10, R4, 0x2, R28 ;  /* 0x00000002040a7825 */ /* 0x001fc800078e021c */
[--C-:B-1----:R-:W-:Y:S01]  /*20380*/  IMAD.WIDE R8, R5, 0x2, R28.reuse ;  /* 0x0000000205087825 */ /* 0x102fe200078e021c */
[----:B------:R-:W-:Y:S03]  /*20390*/  STL.64 [R1+0x7f8], R10 ;  /* 0x0007f80a01007387 */ /* 0x000fe60000100a00 */
[--C-:B----4-:R-:W-:Y:S01]  /*203a0*/  IMAD.WIDE R6, R2, 0x2, R28.reuse ;  /* 0x0000000202067825 */ /* 0x110fe200078e021c */
        /* <DEDUP_REMOVED lines=29> */
[----:B------:R0:W-:Y:S04]  /*20580*/  STL.64 [R1+0x9b0], R4 ;  /* 0x0009b00401007387 */ /* 0x0001e80000100a00 */
[----:B------:R-:W4:Y:S04]  /*20590*/  LDL R27, [R1+0x5a4] ;  /* 0x0005a400011b7983 */ /* 0x000f280000100800 */
[----:B------:R2:W-:Y:S01]  /*205a0*/  STL.64 [R1+0x9c8], R2 ;  /* 0x0009c80201007387 */ /* 0x0005e20000100a00 */
[----:B0-----:R-:W-:-:S05]  /*205b0*/  IMAD.WIDE R4, R31, 0x2, R28 ;  /* 0x000000021f047825 */ /* 0x001fca00078e021c */
[----:B------:R0:W-:Y:S01]  /*205c0*/  STL.64 [R1+0x9e8], R4 ;  /* 0x0009e80401007387 */ /* 0x0001e20000100a00 */
[----:B--2---:R-:W-:-:S04]  /*205d0*/  IMAD.WIDE R2, R60, 0x2, R28 ;  /* 0x000000023c027825 */ /* 0x004fc800078e021c */
[--C-:B---3--:R-:W-:Y:S01]  /*205e0*/  IMAD.WIDE R6, R61, 0x2, R28.reuse ;  /* 0x000000023d067825 */ /* 0x108fe200078e021c */
[----:B------:R1:W-:Y:S03]  /*205f0*/  STL.64 [R1+0xa00], R2 ;  /* 0x000a000201007387 */ /* 0x0003e60000100a00 */
[--C-:B0-----:R-:W-:Y:S01]  /*20600*/  IMAD.WIDE R4, R32, 0x2, R28.reuse ;  /* 0x0000000220047825 */ /* 0x101fe200078e021c */
[----:B------:R0:W-:Y:S04]  /*20610*/  STL.64 [R1+0xa20], R6 ;  /* 0x000a200601007387 */ /* 0x0001e80000100a00 */
[----:B------:R-:W2:Y:S01]  /*20620*/  LDL R13, [R1+0x5a0] ;  /* 0x0005a000010d7983 */ /* 0x000ea20000100800 */
[----:B-1----:R-:W-:-:S03]  /*20630*/  IMAD.WIDE R2, R33, 0x2, R28 ;  /* 0x0000000221027825 */ /* 0x002fc600078e021c */
        /* <DEDUP_REMOVED lines=28> */
[----:B------:R-:W-:-:S03]  /*20800*/  IMAD.WIDE R14, R27, 0x2, R28 ;  /* 0x000000021b0e7825 */ /* 0x000fc600078e021c */
[----:B0-----:R-:W4:Y:S04]  /*20810*/  LDL R60, [R1+0x4c4] ;  /* 0x0004c400013c7983 */ /* 0x001f280000100800 */
[----:B------:R2:W-:Y:S04]  /*20820*/  STL.64 [R1+0xa90], R14 ;  /* 0x000a900e01007387 */ /* 0x0005e80000100a00 */
        /* <DEDUP_REMOVED lines=8> */
[----:B------:R-:W-:Y:S01]  /*208b0*/  STL.64 [R1+0xae8], R14 ;  /* 0x000ae80e01007387 */ /* 0x000fe20000100a00 */
[----:B------:R-:W-:-:S04]  /*208c0*/  IMAD.WIDE R10, R9, 0x2, R28 ;  /* 0x00000002090a7825 */ /* 0x000fc800078e021c */
[----:B-1----:R-:W-:-:S04]  /*208d0*/  IMAD.WIDE R12, R8, 0x2, R28 ;  /* 0x00000002080c7825 */ /* 0x002fc800078e021c */
        /* <DEDUP_REMOVED lines=8> */
[----:B------:R-:W-:Y:S03]  /*20960*/  STL.64 [R1+0xb78], R10 ;  /* 0x000b780a01007387 */ /* 0x000fe60000100a00 */
[--C-:B--2---:R-:W-:Y:S01]  /*20970*/  IMAD.WIDE R6, R2, 0x2, R28.reuse ;  /* 0x0000000202067825 */ /* 0x104fe200078e021c */
        /* <DEDUP_REMOVED lines=29> */
[----:B------:R0:W-:Y:S04]  /*20b50*/  STL.64 [R1+0xd30], R4 ;  /* 0x000d300401007387 */ /* 0x0001e80000100a00 */
[----:B------:R-:W3:Y:S04]  /*20b60*/  LDL R33, [R1+0x490] ;  /* 0x0004900001217983 */ /* 0x000ee80000100800 */
[----:B------:R4:W-:Y:S01]  /*20b70*/  STL.64 [R1+0xd50], R2 ;  /* 0x000d500201007387 */ /* 0x0009e20000100a00 */
[----:B0-----:R-:W-:-:S05]  /*20b80*/  IMAD.WIDE R4, R31, 0x2, R28 ;  /* 0x000000021f047825 */ /* 0x001fca00078e021c */
[----:B------:R0:W-:Y:S01]  /*20b90*/  STL.64 [R1+0xd70], R4 ;  /* 0x000d700401007387 */ /* 0x0001e20000100a00 */
[----:B----4-:R-:W-:-:S04]  /*20ba0*/  IMAD.WIDE R2, R60, 0x2, R28 ;  /* 0x000000023c027825 */ /* 0x010fc800078e021c */
[--C-:B------:R-:W-:Y:S01]  /*20bb0*/  IMAD.WIDE R6, R61, 0x2, R28.reuse ;  /* 0x000000023d067825 */ /* 0x100fe200078e021c */
[----:B------:R1:W-:Y:S03]  /*20bc0*/  STL.64 [R1+0xd88], R2 ;  /* 0x000d880201007387 */ /* 0x0003e60000100a00 */
[--C-:B0-----:R-:W-:Y:S01]  /*20bd0*/  IMAD.WIDE R4, R26, 0x2, R28.reuse ;  /* 0x000000021a047825 */ /* 0x101fe200078e021c */
        /* <DEDUP_REMOVED lines=280> */
[----:B------:R-:W2:Y:S04]  /*21d60*/  LDL R22, [R1+0x2cc] ;  /* 0x0002cc0001167983 */ /* 0x000ea80000100800 */
[----:B------:R3:W-:Y:S01]  /*21d70*/  STL.64 [R1+0x2c60], R4 ;  /* 0x002c600401007387 */ /* 0x0007e20000100a00 */
[----:B-1----:R-:W-:-:S03]  /*21d80*/  IMAD.WIDE R2, R33, 0x2, R28 ;  /* 0x0000000221027825 */ /* 0x002fc600078e021c */
[----:B------:R-:W2:Y:S04]  /*21d90*/  LDL R23, [R1+0x2c8] ;  /* 0x0002c80001177983 */ /* 0x000ea80000100800 */
        /* <DEDUP_REMOVED lines=21> */
[----:B---3--:R-:W3:Y:S04]  /*21ef0*/  LDL R4, [R1+0x274] ;  /* 0x0002740001047983 */ /* 0x008ee80000100800 */
[----:B------:R-:W3:Y:S04]  /*21f00*/  LDL R5, [R1+0x270] ;  /* 0x0002700001057983 */ /* 0x000ee80000100800 */
[----:B------:R-:W3:Y:S01]  /*21f10*/  LDL R7, [R1+0x26c] ;  /* 0x00026c0001077983 */ /* 0x000ee20000100800 */
[----:B----4-:R-:W-:-:S05]  /*21f20*/  IMAD.WIDE R2, R30, 0x2, R28 ;  /* 0x000000021e027825 */ /* 0x010fca00078e021c */
[----:B------:R0:W-:Y:S01]  /*21f30*/  STL.64 [R1+0x2ca0], R2 ;  /* 0x002ca00201007387 */ /* 0x0001e20000100a00 */
[----:B------:R-:W-:-:S03]  /*21f40*/  IMAD.WIDE R24, R31, 0x2, R28 ;  /* 0x000000021f187825 */ /* 0x000fc600078e021c */
[----:B0-----:R-:W4:Y:S04]  /*21f50*/  LDL R2, [R1+0x268] ;  /* 0x0002680001027983 */ /* 0x001f280000100800 */
[----:B------:R2:W-:Y:S04]  /*21f60*/  STL.64 [R1+0x2cc0], R24 ;  /* 0x002cc01801007387 */ /* 0x0005e80000100a00 */
        /* <DEDUP_REMOVED lines=37> */
[----:B------:R0:W-:Y:S04]  /*221c0*/  STL.64 [R1+0x2e80], R32 ;  /* 0x002e802001007387 */ /* 0x0001e80000100a00 */
[----:B0-----:R-:W2:Y:S01]  /*221d0*/  LDL.LU.64 R32, [R1+0x4450] ;  /* 0x0044500001207983 */ /* 0x001ea20000300a00 */
[----:B------:R-:W-:-:S05]  /*221e0*/  IMAD.WIDE R14, R15, 0x2, R28 ;  /* 0x000000020f0e7825 */ /* 0x000fca00078e021c */
[----:B------:R0:W-:Y:S02]  /*221f0*/  STL.64 [R1+0x2ea0], R14 ;  /* 0x002ea00e01007387 */ /* 0x0001e40000100a00 */
[----:B0-----:R-:W-:-:S04]  /*22200*/  IMAD.WIDE R14, R12, 0x2, R28 ;  /* 0x000000020c0e7825 */ /* 0x001fc800078e021c */
[--C-:B------:R-:W-:Y:S01]  /*22210*/  IMAD.WIDE R12, R13, 0x2, R28.reuse ;  /* 0x000000020d0c7825 */ /* 0x100fe200078e021c */
[----:B------:R0:W-:Y:S04]  /*22220*/  STL.64 [R1+0x2ec0], R14 ;  /* 0x002ec00e01007387 */ /* 0x0001e80000100a00 */
[----:B------:R1:W-:Y:S01]  /*22230*/  STL.64 [R1+0x2ee0], R12 ;  /* 0x002ee00c01007387 */ /* 0x0003e20000100a00 */
[----:B0-----:R-:W-:-:S04]  /*22240*/  IMAD.WIDE R14, R10, 0x2, R28 ;  /* 0x000000020a0e7825 */ /* 0x001fc800078e021c */
[--C-:B-1----:R-:W-:Y:S01]  /*22250*/  IMAD.WIDE R12, R11, 0x2, R28.reuse ;  /* 0x000000020b0c7825 */ /* 0x102fe200078e021c */
[----:B------:R-:W-:Y:S03]  /*22260*/  STL.64 [R1+0x2f00], R14 ;  /* 0x002f000e01007387 */ /* 0x000fe60000100a00 */
[--C-:B------:R-:W-:Y:S01]  /*22270*/  IMAD.WIDE R10, R8, 0x2, R28.reuse ;  /* 0x00000002080a7825 */ /* 0x100fe200078e021c */
[----:B------:R0:W-:Y:S03]  /*22280*/  STL.64 [R1+0x2f20], R12 ;  /* 0x002f200c01007387 */ /* 0x0001e60000100a00 */
[--C-:B------:R-:W-:Y:S01]  /*22290*/  IMAD.WIDE R8, R9, 0x2, R28.reuse ;  /* 0x0000000209087825 */ /* 0x100fe200078e021c */
[----:B------:R3:W-:Y:S04]  /*222a0*/  STL.64 [R1+0x2f40], R10 ;  /* 0x002f400a01007387 */ /* 0x0007e80000100a00 */
[----:B------:R1:W-:Y:S01]  /*222b0*/  STL.64 [R1+0x2f60], R8 ;  /* 0x002f600801007387 */ /* 0x0003e20000100a00 */
[----:B0-----:R-:W-:-:S04]  /*222c0*/  IMAD.WIDE R12, R6, 0x2, R28 ;  /* 0x00000002060c7825 */ /* 0x001fc800078e021c */
[--C-:B---3--:R-:W-:Y:S01]  /*222d0*/  IMAD.WIDE R10, R4, 0x2, R28.reuse ;  /* 0x00000002040a7825 */ /* 0x108fe200078e021c */
[----:B------:R-:W-:Y:S03]  /*222e0*/  STL.64 [R1+0x2f80], R12 ;  /* 0x002f800c01007387 */ /* 0x000fe60000100a00 */
[--C-:B-1----:R-:W-:Y:S01]  /*222f0*/  IMAD.WIDE R8, R5, 0x2, R28.reuse ;  /* 0x0000000205087825 */ /* 0x102fe200078e021c */
[----:B------:R-:W3:Y:S04]  /*22300*/  LDL.LU R4, [R1+0x228] ;  /* 0x0002280001047983 */ /* 0x000ee80000300800 */
[----:B------:R0:W-:Y:S04]  /*22310*/  STL.64 [R1+0x2fa0], R10 ;  /* 0x002fa00a01007387 */ /* 0x0001e80000100a00 */
[----:B------:R-:W3:Y:S04]  /*22320*/  LDL.LU R5, [R1+0x224] ;  /* 0x0002240001057983 */ /* 0x000ee80000300800 */
[----:B------:R1:W-:Y:S01]  /*22330*/  STL.64 [R1+0x2fc0], R8 ;  /* 0x002fc00801007387 */ /* 0x0003e20000100a00 */
[----:B0-----:R-:W-:-:S04]  /*22340*/  IMAD.WIDE R10, R7, 0x2, R28 ;  /* 0x00000002070a7825 */ /* 0x001fc800078e021c */
[--C-:B----4-:R-:W-:Y:S01]  /*22350*/  IMAD.WIDE R6, R2, 0x2, R28.reuse ;  /* 0x0000000202067825 */ /* 0x110fe200078e021c */
[----:B------:R0:W-:Y:S03]  /*22360*/  STL.64 [R1+0x2fe0], R10 ;  /* 0x002fe00a01007387 */ /* 0x0001e60000100a00 */
[--C-:B-1----:R-:W-:Y:S01]  /*22370*/  IMAD.WIDE R8, R3, 0x2, R28.reuse ;  /* 0x0000000203087825 */ /* 0x102fe200078e021c */
[----:B------:R1:W-:Y:S03]  /*22380*/  STL.64 [R1+0x3000], R6 ;  /* 0x0030000601007387 */ /* 0x0003e60000100a00 */
[--C-:B------:R-:W-:Y:S01]  /*22390*/  IMAD.WIDE R2, R30, 0x2, R28.reuse ;  /* 0x000000021e027825 */ /* 0x100fe200078e021c */
[----:B------:R-:W-:Y:S04]  /*223a0*/  STL.64 [R1+0x3020], R8 ;  /* 0x0030200801007387 */ /* 0x000fe80000100a00 */
[----:B0-----:R-:W4:Y:S01]  /*223b0*/  LDL.LU R10, [R1+0x20c] ;  /* 0x00020c00010a7983 */ /* 0x001f220000300800 */
[----:B-1----:R-:W-:-:S03]  /*223c0*/  IMAD.WIDE R6, R31, 0x2, R28 ;  /* 0x000000021f067825 */ /* 0x002fc600078e021c */
[----:B------:R0:W-:Y:S04]  /*223d0*/  STL.64 [R1+0x3040], R2 ;  /* 0x0030400201007387 */ /* 0x0001e80000100a00 */
[----:B0-----:R-:W3:Y:S04]  /*223e0*/  LDL.LU R2, [R1+0x208] ;  /* 0x0002080001027983 */ /* 0x001ee80000300800 */
[----:B------:R2:W-:Y:S04]  /*223f0*/  STL.64 [R1+0x3060], R6 ;  /* 0x0030600601007387 */ /* 0x0005e80000100a00 */
[----:B------:R-:W3:Y:S04]  /*22400*/  LDL.LU R3, [R1+0x204] ;  /* 0x0002040001037983 */ /* 0x000ee80000300800 */
[----:B------:R-:W3:Y:S04]  /*22410*/  LDL.LU R11, [R1+0x200] ;  /* 0x00020000010b7983 */ /* 0x000ee80000300800 */
[----:B------:R-:W3:Y:S04]  /*22420*/  LDL.LU R14, [R1+0x1fc] ;  /* 0x0001fc00010e7983 */ /* 0x000ee80000300800 */
[----:B------:R-:W3:Y:S04]  /*22430*/  LDL.LU R15, [R1+0x1f8] ;  /* 0x0001f800010f7983 */ /* 0x000ee80000300800 */
[----:B------:R-:W4:Y:S01]  /*22440*/  LDL.LU R12, [R1+0x1ec] ;  /* 0x0001ec00010c7983 */ /* 0x000f220000300800 */
[----:B------:R-:W-:-:S04]  /*22450*/  IMAD.WIDE R30, R55, 0x2, R28 ;  /* 0x00000002371e7825 */ /* 0x000fc800078e021c */
[----:B--2---:R-:W-:-:S04]  /*22460*/  IMAD.WIDE R6, R32, 0x2, R28 ;  /* 0x0000000220067825 */ /* 0x004fc800078e021c */
[--C-:B------:R-:W-:Y:S01]  /*22470*/  IMAD.WIDE R8, R33, 0x2, R28.reuse ;  /* 0x0000000221087825 */ /* 0x100fe200078e021c */
[----:B------:R0:W-:Y:S03]  /*22480*/  STL.64 [R1+0x3080], R6 ;  /* 0x0030800601007387 */ /* 0x0001e60000100a00 */
[--C-:B------:R-:W-:Y:S01]  /*22490*/  IMAD.WIDE R32, R57, 0x2, R28.reuse ;  /* 0x0000000239207825 */ /* 0x100fe200078e021c */
[----:B------:R1:W-:Y:S04]  /*224a0*/  STL.64 [R1+0x30a0], R8 ;  /* 0x0030a00801007387 */ /* 0x0003e80000100a00 */
[----:B------:R-:W2:Y:S01]  /*224b0*/  LDL.LU R13, [R1+0x1e0] ;  /* 0x0001e000010d7983 */ /* 0x000ea20000300800 */
[----:B0-----:R-:W-:-:S03]  /*224c0*/  IMAD.WIDE R6, R59, 0x2, R28 ;  /* 0x000000023b067825 */ /* 0x001fc600078e021c */
[----:B-1----:R-:W2:Y:S04]  /*224d0*/  LDL.LU R8, [R1+0x1dc] ;  /* 0x0001dc0001087983 */ /* 0x002ea80000300800 */
[----:B------:R0:W-:Y:S04]  /*224e0*/  STL.64 [R1+0x30c0], R6 ;  /* 0x0030c00601007387 */ /* 0x0001e80000100a00 */
[----:B------:R-:W2:Y:S04]  /*224f0*/  LDL.LU R9, [R1+0x1d8] ;  /* 0x0001d80001097983 */ /* 0x000ea80000300800 */
[----:B0-----:R-:W2:Y:S04]  /*22500*/  LDL.LU R6, [R1+0x1e4] ;  /* 0x0001e40001067983 */ /* 0x001ea80000300800 */
[----:B------:R0:W-:Y:S04]  /*22510*/  STL.64 [R1+0x30e0], R32 ;  /* 0x0030e02001007387 */ /* 0x0001e80000100a00 */
[----:B------:R-:W2:Y:S04]  /*22520*/  LDL.LU R7, [R1+0x364] ;  /* 0x0003640001077983 */ /* 0x000ea80000300800 */
[----:B------:R1:W-:Y:S01]  /*22530*/  STL.64 [R1+0x3100], R30 ;  /* 0x0031001e01007387 */ /* 0x0003e20000100a00 */
[----:B0-----:R-:W-:-:S04]  /*22540*/  IMAD.WIDE R32, R49, 0x2, R28 ;  /* 0x0000000231207825 */ /* 0x001fc800078e021c */
[----:B-1----:R-:W-:-:S05]  /*22550*/  IMAD.WIDE R30, R53, 0x2, R28 ;  /* 0x00000002351e7825 */ /* 0x002fca00078e021c */
[----:B------:R0:W-:Y:S04]  /*22560*/  STL.64 [R1+0x3120], R30 ;  /* 0x0031201e01007387 */ /* 0x0001e80000100a00 */
[----:B------:R1:W-:Y:S01]  /*22570*/  STL.64 [R1+0x3140], R32 ;  /* 0x0031402001007387 */ /* 0x0003e20000100a00 */
[----:B0-----:R-:W-:-:S04]  /*22580*/  IMAD.WIDE R30, R47, 0x2, R28 ;  /* 0x000000022f1e7825 */ /* 0x001fc800078e021c */
[--C-:B-1----:R-:W-:Y:S01]  /*22590*/  IMAD.WIDE R32, R45, 0x2, R28.reuse ;  /* 0x000000022d207825 */ /* 0x102fe200078e021c */
[----:B------:R0:W-:Y:S03]  /*225a0*/  STL.64 [R1+0x3160], R30 ;  /* 0x0031601e01007387 */ /* 0x0001e60000100a00 */
[--C-:B0-----:R-:W-:Y:S02]  /*225b0*/  IMAD.WIDE R30, R26, 0x2, R28.reuse ;  /* 0x000000021a1e7825 */ /* 0x101fe400078e021c */
[----:B------:R-:W2:Y:S04]  /*225c0*/  LDL.LU R26, [R1+0x444c] ;  /* 0x00444c00011a7983 */ /* 0x000ea80000300800 */
[----:B------:R0:W-:Y:S02]  /*225d0*/  STL.64 [R1+0x3180], R32 ;  /* 0x0031802001007387 */ /* 0x0001e40000100a00 */
[----:B0-----:R-:W-:-:S02]  /*225e0*/  IMAD.WIDE R32, R27, 0x2, R28 ;  /* 0x000000021b207825 */ /* 0x001fc400078e021c */
[----:B------:R-:W2:Y:S04]  /*225f0*/  LDL.LU R27, [R1+0x4448] ;  /* 0x00444800011b7983 */ /* 0x000ea80000300800 */
[----:B------:R0:W-:Y:S04]  /*22600*/  STL.64 [R1+0x31a0], R30 ;  /* 0x0031a01e01007387 */ /* 0x0001e80000100a00 */
[----:B------:R3:W-:Y:S01]  /*22610*/  STL.64 [R1+0x31c0], R32 ;  /* 0x0031c02001007387 */ /* 0x0007e20000100a00 */
[----:B0-----:R-:W-:-:S04]  /*22620*/  IMAD.WIDE R30, R25, 0x2, R28 ;  /* 0x00000002191e7825 */ /* 0x001fc800078e021c */
[--C-:B---3--:R-:W-:Y:S01]  /*22630*/  IMAD.WIDE R32, R4, 0x2, R28.reuse ;  /* 0x0000000204207825 */ /* 0x108fe200078e021c */
[----:B------:R0:W-:Y:S04]  /*22640*/  STL.64 [R1+0x31e0], R30 ;  /* 0x0031e01e01007387 */ /* 0x0001e80000100a00 */
[----:B------:R-:W-:Y:S04]  /*22650*/  STL [R1+0x4400], R5 ;  /* 0x0044000501007387 */ /* 0x000fe80000100800 */
[----:B------:R1:W-:Y:S01]  /*22660*/  STL.64 [R1+0x3200], R32 ;  /* 0x0032002001007387 */ /* 0x0003e20000100a00 */
[----:B0-----:R-:W-:-:S03]  /*22670*/  IMAD.WIDE R30, R5, 0x2, R28 ;  /* 0x00000002051e7825 */ /* 0x001fc600078e021c */
[----:B------:R0:W-:Y:S04]  /*22680*/  STL [R1+0x4404], R4 ;  /* 0x0044040401007387 */ /* 0x0001e80000100800 */
[----:B------:R3:W-:Y:S01]  /*22690*/  STL.64 [R1+0x3220], R30 ;  /* 0x0032201e01007387 */ /* 0x0007e20000100a00 */
[----:B-1----:R-:W-:-:S04]  /*226a0*/  IMAD.WIDE R32, R21, 0x2, R28 ;  /* 0x0000000215207825 */ /* 0x002fc800078e021c */
[----:B0-----:R-:W-:-:S04]  /*226b0*/  IMAD.WIDE R4, R41, 0x2, R28 ;  /* 0x0000000229047825 */ /* 0x001fc800078e021c */
[----:B---3--:R-:W-:-:S05]  /*226c0*/  IMAD.WIDE R30, R23, 0x2, R28 ;  /* 0x00000002171e7825 */ /* 0x008fca00078e021c */
        /* <DEDUP_REMOVED lines=8> */
[----:B------:R-:W-:Y:S01]  /*22750*/  STL.64 [R1+0x32e0], R32 ;  /* 0x0032e02001007387 */ /* 0x000fe20000100a00 */
[----:B0-----:R-:W-:-:S03]  /*22760*/  IMAD.WIDE R30, R2, 0x2, R28 ;  /* 0x00000002021e7825 */ /* 0x001fc600078e021c */
[----:B------:R0:W-:Y:S01]  /*22770*/  STL.64 [R1+0x4408], R2 ;  /* 0x0044080201007387 */ /* 0x0001e20000100a00 */
[----:B-1----:R-:W-:-:S03]  /*22780*/  IMAD.WIDE R4, R3, 0x2, R28 ;  /* 0x0000000203047825 */ /* 0x002fc600078e021c */
        /* <DEDUP_REMOVED lines=17> */
[----:B--2---:R-:W-:-:S03]  /*228a0*/  IMAD.WIDE R2, R13, 0x2, R28 ;  /* 0x000000020d027825 */ /* 0x004fc600078e021c */
[----:B------:R-:W-:Y:S04]  /*228b0*/  STL [R1+0x43e8], R13 ;  /* 0x0043e80d01007387 */ /* 0x000fe80000100800 */
[----:B------:R0:W-:Y:S04]  /*228c0*/  STL.64 [R1+0x3400], R4 ;  /* 0x0034000401007387 */ /* 0x0001e80000100a00 */
[----:B------:R-:W-:Y:S04]  /*228d0*/  STL [R1+0x43f0], R12 ;  /* 0x0043f00c01007387 */ /* 0x000fe80000100800 */
[----:B------:R1:W-:Y:S01]  /*228e0*/  STL.64 [R1+0x3428], R2 ;  /* 0x0034280201007387 */ /* 0x0003e20000100a00 */
[----:B0-----:R-:W-:-:S03]  /*228f0*/  IMAD.WIDE R4, R9, 0x2, R28 ;  /* 0x0000000209047825 */ /* 0x001fc600078e021c */
[----:B------:R0:W-:Y:S01]  /*22900*/  STL.64 [R1+0x43f8], R8 ;  /* 0x0043f80801007387 */ /* 0x0001e20000100a00 */
[----:B-1----:R-:W-:-:S05]  /*22910*/  IMAD.WIDE R2, R8, 0x2, R28 ;  /* 0x0000000208027825 */ /* 0x002fca00078e021c */
[----:B------:R1:W-:Y:S01]  /*22920*/  STL.64 [R1+0x3448], R2 ;  /* 0x0034480201007387 */ /* 0x0003e20000100a00 */
[----:B0-----:R-:W-:-:S03]  /*22930*/  IMAD.WIDE R8, R0, 0x2, R28 ;  /* 0x0000000200087825 */ /* 0x001fc600078e021c */
[----:B------:R0:W-:Y:S04]  /*22940*/  STL.64 [R1+0x3468], R4 ;  /* 0x0034680401007387 */ /* 0x0001e80000100a00 */
[----:B------:R-:W-:Y:S01]  /*22950*/  STL.64 [R1+0x4420], R60 ;  /* 0x0044203c01007387 */ /* 0x000fe20000100a00 */
[----:B-1----:R-:W-:-:S04]  /*22960*/  IMAD.WIDE R2, R60, 0x2, R28 ;  /* 0x000000023c027825 */ /* 0x002fc800078e021c */
[--C-:B0-----:R-:W-:Y:S01]  /*22970*/  IMAD.WIDE R4, R6, 0x2, R28.reuse ;  /* 0x0000000206047825 */ /* 0x101fe200078e021c */
[----:B------:R0:W-:Y:S04]  /*22980*/  STL.64 [R1+0x3488], R2 ;  /* 0x0034880201007387 */ /* 0x0001e80000100a00 */
[----:B------:R-:W-:Y:S04]  /*22990*/  STL.64 [R1+0x34a8], R8 ;  /* 0x0034a80801007387 */ /* 0x000fe80000100a00 */
[----:B------:R-:W-:Y:S01]  /*229a0*/  STL.64 [R1+0x4428], R6 ;  /* 0x0044280601007387 */ /* 0x000fe20000100a00 */
[----:B0-----:R-:W-:-:S03]  /*229b0*/  IMAD.WIDE R2, R7, 0x2, R28 ;  /* 0x0000000207027825 */ /* 0x001fc600078e021c */
[----:B------:R-:W-:Y:S04]  /*229c0*/  STL.64 [R1+0x34e0], R4 ;  /* 0x0034e00401007387 */ /* 0x000fe80000100a00 */
[----:B------:R0:W-:Y:S01]  /*229d0*/  STL.64 [R1+0x34c8], R2 ;  /* 0x0034c80201007387 */ /* 0x0001e20000100a00 */
[----:B------:R-:W-:-:S04]  /*229e0*/  IMAD.WIDE R16, R16, 0x2, R26 ;  /* 0x0000000210107825 */ /* 0x000fc800078e021a */
[--C-:B------:R-:W-:Y:S01]  /*229f0*/  IMAD.WIDE R18, R18, 0x2, R26.reuse ;  /* 0x0000000212127825 */ /* 0x100fe200078e021a */
[----:B------:R-:W-:Y:S03]  /*22a00*/  STL.64 [R1+0x43d8], R16 ;  /* 0x0043d81001007387 */ /* 0x000fe60000100a00 */
[--C-:B------:R-:W-:Y:S01]  /*22a10*/  IMAD.WIDE R20, R20, 0x2, R26.reuse ;  /* 0x0000000214147825 */ /* 0x100fe200078e021a */
[----:B------:R-:W-:Y:S03]  /*22a20*/  STL.64 [R1+0x43e0], R18 ;  /* 0x0043e01201007387 */ /* 0x000fe60000100a00 */
[--C-:B------:R-:W-:Y:S01]  /*22a30*/  IMAD.WIDE R22, R22, 0x2, R26.reuse ;  /* 0x0000000216167825 */ /* 0x100fe200078e021a */
[----:B------:R-:W-:Y:S04]  /*22a40*/  STL.64 [R1+0x4430], R20 ;  /* 0x0044301401007387 */ /* 0x000fe80000100a00 */
[----:B------:R1:W-:Y:S04]  /*22a50*/  STL.64 [R1+0x4438], R22 ;  /* 0x0044381601007387 */ /* 0x0003e80000100a00 */
[----:B------:R-:W2:Y:S01]  /*22a60*/  LDL.LU R11, [R1+0x614] ;  /* 0x00061400010b7983 */ /* 0x000ea20000300800 */
[----:B------:R-:W-:-:S05]  /*22a70*/  IMAD.WIDE R24, R24, 0x2, R26 ;  /* 0x0000000218187825 */ /* 0x000fca00078e021a */
[----:B------:R-:W-:Y:S04]  /*22a80*/  STL.64 [R1+0x4440], R24 ;  /* 0x0044401801007387 */ /* 0x000fe80000100a00 */
[----:B------:R-:W3:Y:S04]  /*22a90*/  LDL.LU R12, [R1+0x630] ;  /* 0x00063000010c7983 */ /* 0x000ee80000300800 */
[----:B------:R-:W4:Y:S04]  /*22aa0*/  LDL.LU R14, [R1+0x634] ;  /* 0x00063400010e7983 */ /* 0x000f280000300800 */
[----:B0-----:R-:W3:Y:S04]  /*22ab0*/  LDL.LU R2, [R1+0x648] ;  /* 0x0006480001027983 */ /* 0x001ee80000300800 */
[----:B------:R-:W3:Y:S04]  /*22ac0*/  LDL.LU R3, [R1+0x64c] ;  /* 0x00064c0001037983 */ /* 0x000ee80000300800 */
[----:B------:R-:W3:Y:S04]  /*22ad0*/  LDL.LU R4, [R1+0x670] ;  /* 0x0006700001047983 */ /* 0x000ee80000300800 */
[----:B-1----:R-:W3:Y:S04]  /*22ae0*/  LDL.LU R22, [R1+0x674] ;  /* 0x0006740001167983 */ /* 0x002ee80000300800 */
[----:B------:R-:W3:Y:S04]  /*22af0*/  LDL.LU R23, [R1+0x684] ;  /* 0x0006840001177983 */ /* 0x000ee80000300800 */
        /* <DEDUP_REMOVED lines=9> */
[----:B--2---:R-:W-:-:S05]  /*22b90*/  IMAD.WIDE R8, R11, 0x2, R26 ;  /* 0x000000020b087825 */ /* 0x004fca00078e021a */
[----:B------:R0:W-:Y:S04]  /*22ba0*/  STL.64 [R1+0x408], R8 ;  /* 0x0004080801007387 */ /* 0x0001e80000100a00 */
[----:B------:R-:W2:Y:S04]  /*22bb0*/  LDL.LU R7, [R1+0x6bc] ;  /* 0x0006bc0001077983 */ /* 0x000ea80000300800 */
[----:B------:R-:W2:Y:S04]  /*22bc0*/  LDL.LU R60, [R1+0x6ac] ;  /* 0x0006ac00013c7983 */ /* 0x000ea80000300800 */
[----:B------:R-:W2:Y:S04]  /*22bd0*/  LDL.LU R61, [R1+0x69c] ;  /* 0x00069c00013d7983 */ /* 0x000ea80000300800 */
[----:B0-----:R-:W2:Y:S04]  /*22be0*/  LDL.LU R8, [R1+0x694] ;  /* 0x0006940001087983 */ /* 0x001ea80000300800 */
[----:B------:R-:W2:Y:S04]  /*22bf0*/  LDL.LU R9, [R1+0x690] ;  /* 0x0006900001097983 */ /* 0x000ea80000300800 */
[----:B------:R-:W2:Y:S04]  /*22c00*/  LDL.LU R13, [R1+0x680] ;  /* 0x00068000010d7983 */ /* 0x000ea80000300800 */
[----:B------:R-:W2:Y:S01]  /*22c10*/  LDL.LU R10, [R1+0x67c] ;  /* 0x00067c00010a7983 */ /* 0x000ea20000300800 */
[----:B---3--:R-:W-:-:S03]  /*22c20*/  IMAD.WIDE R24, R12, 0x2, R26 ;  /* 0x000000020c187825 */ /* 0x008fc600078e021a */
[----:B------:R-:W3:Y:S04]  /*22c30*/  LDL.LU R11, [R1+0x678] ;  /* 0x00067800010b7983 */ /* 0x000ee80000300800 */
[----:B------:R4:W-:Y:S02]  /*22c40*/  STL.64 [R1+0x440], R24 ;  /* 0x0004401801007387 */ /* 0x0009e40000100a00 */
[----:B----4-:R-:W-:-:S05]  /*22c50*/  IMAD.WIDE R24, R14, 0x2, R26 ;  /* 0x000000020e187825 */ /* 0x010fca00078e021a */
[----:B------:R0:W-:Y:S04]  /*22c60*/  STL.64 [R1+0x480], R24 ;  /* 0x0004801801007387 */ /* 0x0001e80000100a00 */
[----:B------:R-:W4:Y:S04]  /*22c70*/  LDL.LU R12, [R1+0x654] ;  /* 0x00065400010c7983 */ /* 0x000f280000300800 */
[----:B------:R-:W4:Y:S01]  /*22c80*/  LDL.LU R14, [R1+0x650] ;  /* 0x00065000010e7983 */ /* 0x000f220000300800 */
[----:B0-----:R-:W-:-:S05]  /*22c90*/  IMAD.WIDE R24, R2, 0x2, R26 ;  /* 0x0000000202187825 */ /* 0x001fca00078e021a */
[----:B------:R0:W-:Y:S04]  /*22ca0*/  STL.64 [R1+0x4b8], R24 ;  /* 0x0004b81801007387 */ /* 0x0001e80000100a00 */
[----:B------:R-:W4:Y:S01]  /*22cb0*/  LDL.LU R2, [R1+0x644] ;  /* 0x0006440001027983 */ /* 0x000f220000300800 */
[----:B0-----:R-:W-:-:S03]  /*22cc0*/  IMAD.WIDE R24, R3, 0x2, R26 ;  /* 0x0000000203187825 */ /* 0x001fc600078e021a */
[----:B------:R-:W4:Y:S04]  /*22cd0*/  LDL.LU R3, [R1+0x640] ;  /* 0x0006400001037983 */ /* 0x000f280000300800 */
[----:B------:R0:W-:Y:S02]  /*22ce0*/  STL.64 [R1+0x4f0], R24 ;  /* 0x0004f01801007387 */ /* 0x0001e40000100a00 */
[--C-:B0-----:R-:W-:Y:S02]  /*22cf0*/  IMAD.WIDE R24, R4, 0x2, R26.reuse ;  /* 0x0000000204187825 */ /* 0x101fe400078e021a */
[----:B------:R-:W4:Y:S04]  /*22d00*/  LDL.LU R4, [R1+0x63c] ;  /* 0x00063c0001047983 */ /* 0x000f280000300800 */
        /* <DEDUP_REMOVED lines=15> */
[----:B------:R-:W-:Y:S04]  /*22e00*/  STL.64 [R1+0x648], R22 ;  /* 0x0006481601007387 */ /* 0x000fe80000100a00 */
[----:B------:R-:W4:Y:S01]  /*22e10*/  LDL.LU R15, [R1+0x638] ;  /* 0x00063800010f7983 */ /* 0x000f220000300800 */
[----:B------:R-:W-:-:S03]  /*22e20*/  IMAD.WIDE R18, R5, 0x2, R26 ;  /* 0x0000000205127825 */ /* 0x000fc600078e021a */
[----:B------:R0:W-:Y:S04]  /*22e30*/  STL.64 [R1+0x670], R20 ;  /* 0x0006701401007387 */ /* 0x0001e80000100a00 */
[----:B------:R-:W4:Y:S04]  /*22e40*/  LDL.LU R5, [R1+0x62c] ;  /* 0x00062c0001057983 */ /* 0x000f280000300800 */
[----:B------:R2:W-:Y:S01]  /*22e50*/  STL.64 [R1+0x688], R18 ;  /* 0x0006881201007387 */ /* 0x0005e20000100a00 */
[----:B0-----:R-:W-:-:S04]  /*22e60*/  IMAD.WIDE R20, R17, 0x2, R26 ;  /* 0x0000000211147825 */ /* 0x001fc800078e021a */
[--C-:B------:R-:W-:Y:S01]  /*22e70*/  IMAD.WIDE R16, R6, 0x2, R26.reuse ;  /* 0x0000000206107825 */ /* 0x100fe200078e021a */
[----:B------:R-:W-:Y:S04]  /*22e80*/  STL.64 [R1+0x6a0], R20 ;  /* 0x0006a01401007387 */ /* 0x000fe80000100a00 */
[----:B------:R0:W-:Y:S01]  /*22e90*/  STL.64 [R1+0x6d0], R16 ;  /* 0x0006d01001007387 */ /* 0x0001e20000100a00 */
[----:B--2---:R-:W-:-:S04]  /*22ea0*/  IMAD.WIDE R18, R7, 0x2, R26 ;  /* 0x0000000207127825 */ /* 0x004fc800078e021a */
[--C-:B------:R-:W-:Y:S01]  /*22eb0*/  IMAD.WIDE R6, R60, 0x2, R26.reuse ;  /* 0x000000023c067825 */ /* 0x100fe200078e021a */
[----:B------:R1:W-:Y:S03]  /*22ec0*/  STL.64 [R1+0x6b8], R18 ;  /* 0x0006b81201007387 */ /* 0x0003e60000100a00 */
[--C-:B0-----:R-:W-:Y:S01]  /*22ed0*/  IMAD.WIDE R16, R61, 0x2, R26.reuse ;  /* 0x000000023d107825 */ /* 0x101fe200078e021a */
[----:B------:R0:W-:Y:S04]  /*22ee0*/  STL.64 [R1+0x6a8], R6 ;  /* 0x0006a80601007387 */ /* 0x0001e80000100a00 */
[----:B------:R2:W-:Y:S01]  /*22ef0*/  STL.64 [R1+0x698], R16 ;  /* 0x0006981001007387 */ /* 0x0005e20000100a00 */
[----:B-1----:R-:W-:-:S04]  /*22f00*/  IMAD.WIDE R18, R8, 0x2, R26 ;  /* 0x0000000208127825 */ /* 0x002fc800078e021a */
[--C-:B0-----:R-:W-:Y:S01]  /*22f10*/  IMAD.WIDE R6, R9, 0x2, R26.reuse ;  /* 0x0000000209067825 */ /* 0x101fe200078e021a */
[----:B------:R-:W-:Y:S03]  /*22f20*/  STL.64 [R1+0x728], R18 ;  /* 0x0007281201007387 */ /* 0x000fe60000100a00 */
[--C-:B--2---:R-:W-:Y:S01]  /*22f30*/  IMAD.WIDE R16, R13, 0x2, R26.reuse ;  /* 0x000000020d107825 */ /* 0x104fe200078e021a */
[----:B------:R3:W-:Y:S03]  /*22f40*/  STL.64 [R1+0x690], R6 ;  /* 0x0006900601007387 */ /* 0x0007e60000100a00 */
[--C-:B------:R-:W-:Y:S01]  /*22f50*/  IMAD.WIDE R8, R10, 0x2, R26.reuse ;  /* 0x000000020a087825 */ /* 0x100fe200078e021a */
[----:B------:R4:W-:Y:S04]  /*22f60*/  STL.64 [R1+0x680], R16 ;  /* 0x0006801001007387 */ /* 0x0009e80000100a00 */
[----:B------:R-:W2:Y:S04]  /*22f70*/  LDL.LU R13, [R1+0x628] ;  /* 0x00062800010d7983 */ /* 0x000ea80000300800 */
[----:B------:R0:W-:Y:S01]  /*22f80*/  STL.64 [R1+0x770], R8 ;  /* 0x0007700801007387 */ /* 0x0001e20000100a00 */
[----:B---3--:R-:W-:-:S03]  /*22f90*/  IMAD.WIDE R6, R11, 0x2, R26 ;  /* 0x000000020b067825 */ /* 0x008fc600078e021a */
[----:B------:R-:W3:Y:S04]  /*22fa0*/  LDL.LU R10, [R1+0x604] ;  /* 0x00060400010a7983 */ /* 0x000ee80000300800 */
[----:B------:R1:W-:Y:S04]  /*22fb0*/  STL.64 [R1+0x678], R6 ;  /* 0x0006780601007387 */ /* 0x0003e80000100a00 */
[----:B------:R-:W3:Y:S01]  /*22fc0*/  LDL.LU R11, [R1+0x600] ;  /* 0x00060000010b7983 */ /* 0x000ee20000300800 */
[----:B----4-:R-:W-:-:S04]  /*22fd0*/  IMAD.WIDE R16, R12, 0x2, R26 ;  /* 0x000000020c107825 */ /* 0x010fc800078e021a */
[--C-:B0-----:R-:W-:Y:S01]  /*22fe0*/  IMAD.WIDE R8, R14, 0x2, R26.reuse ;  /* 0x000000020e087825 */ /* 0x101fe200078e021a */
[----:B------:R-:W-:Y:S03]  /*22ff0*/  STL.64 [R1+0x7a8], R16 ;  /* 0x0007a81001007387 */ /* 0x000fe60000100a00 */
[--C-:B-1----:R-:W-:Y:S02]  /*23000*/  IMAD.WIDE R6, R2, 0x2, R26.reuse ;  /* 0x0000000202067825 */ /* 0x102fe400078e021a */
[----:B------:R-:W4:Y:S04]  /*23010*/  LDL.LU R2, [R1+0x5f4] ;  /* 0x0005f40001027983 */ /* 0x000f280000300800 */
[----:B------:R0:W-:Y:S04]  /*23020*/  STL.64 [R1+0x650], R8 ;  /* 0x0006500801007387 */ /* 0x0001e80000100a00 */
[----:B------:R1:W-:Y:S01]  /*23030*/  STL.64 [R1+0x7d8], R6 ;  /* 0x0007d80601007387 */ /* 0x0003e20000100a00 */
[----:B0-----:R-:W-:-:S03]  /*23040*/  IMAD.WIDE R8, R3, 0x2, R26 ;  /* 0x0000000203087825 */ /* 0x001fc600078e021a */
[----:B------:R-:W4:Y:S04]  /*23050*/  LDL.LU R3, [R1+0x5f0] ;  /* 0x0005f00001037983 */ /* 0x000f280000300800 */
[----:B------:R-:W-:Y:S01]  /*23060*/  STL.64 [R1+0x640], R8 ;  /* 0x0006400801007387 */ /* 0x000fe20000100a00 */
[----:B-1----:R-:W-:-:S03]  /*23070*/  IMAD.WIDE R6, R4, 0x2, R26 ;  /* 0x0000000204067825 */ /* 0x002fc600078e021a */
[----:B------:R-:W4:Y:S04]  /*23080*/  LDL.LU R22, [R1+0x5ec] ;  /* 0x0005ec0001167983 */ /* 0x000f280000300800 */
[----:B------:R-:W4:Y:S04]  /*23090*/  LDL.LU R23, [R1+0x5e8] ;  /* 0x0005e80001177983 */ /* 0x000f280000300800 */
[----:B------:R0:W-:Y:S04]  /*230a0*/  STL.64 [R1+0x800], R6 ;  /* 0x0008000601007387 */ /* 0x0001e80000100a00 */
        /* <DEDUP_REMOVED lines=8> */
[----:B0-----:R-:W-:-:S05]  /*23130*/  IMAD.WIDE R6, R15, 0x2, R26 ;  /* 0x000000020f067825 */ /* 0x001fca00078e021a */
[----:B------:R0:W-:Y:S01]  /*23140*/  STL.64 [R1+0x638], R6 ;  /* 0x0006380601007387 */ /* 0x0001e20000100a00 */
[----:B------:R-:W-:-:S03]  /*23150*/  IMAD.WIDE R8, R5, 0x2, R26 ;  /* 0x0000000205087825 */ /* 0x000fc600078e021a */
[----:B0-----:R-:W4:Y:S04]  /*23160*/  LDL.LU R6, [R1+0x584] ;  /* 0x0005840001067983 */ /* 0x001f280000300800 */
[----:B------:R0:W-:Y:S04]  /*23170*/  STL.64 [R1+0x838], R8 ;  /* 0x0008380801007387 */ /* 0x0001e80000100a00 */
[----:B------:R-:W4:Y:S04]  /*23180*/  LDL.LU R7, [R1+0x580] ;  /* 0x0005800001077983 */ /* 0x000f280000300800 */
[----:B------:R-:W4:Y:S04]  /*23190*/  LDL.LU R60, [R1+0x57c] ;  /* 0x00057c00013c7983 */ /* 0x000f280000300800 */
[----:B------:R-:W4:Y:S04]  /*231a0*/  LDL.LU R61, [R1+0x578] ;  /* 0x00057800013d7983 */ /* 0x000f280000300800 */
[----:B0-----:R-:W4:Y:S04]  /*231b0*/  LDL.LU R8, [R1+0x574] ;  /* 0x0005740001087983 */ /* 0x001f280000300800 */
[----:B------:R-:W4:Y:S04]  /*231c0*/  LDL.LU R9, [R1+0x570] ;  /* 0x0005700001097983 */ /* 0x000f280000300800 */
[----:B------:R-:W4:Y:S04]  /*231d0*/  LDL.LU R12, [R1+0x54c] ;  /* 0x00054c00010c7983 */ /* 0x000f280000300800 */
[----:B------:R-:W4:Y:S04]  /*231e0*/  LDL.LU R15, [R1+0x548] ;  /* 0x00054800010f7983 */ /* 0x000f280000300800 */
[----:B------:R-:W4:Y:S01]  /*231f0*/  LDL.LU R5, [R1+0x544] ;  /* 0x0005440001057983 */ /* 0x000f220000300800 */
[----:B--2---:R-:W-:-:S05]  /*23200*/  IMAD.WIDE R24, R13, 0x2, R26 ;  /* 0x000000020d187825 */ /* 0x004fca00078e021a */
[----:B------:R3:W-:Y:S02]  /*23210*/  STL.64 [R1+0x628], R24 ;  /* 0x0006281801007387 */ /* 0x0007e40000100a00 */
[----:B---3--:R-:W-:-:S05]  /*23220*/  IMAD.WIDE R24, R10, 0x2, R26 ;  /* 0x000000020a187825 */ /* 0x008fca00078e021a */
[----:B------:R0:W-:Y:S04]  /*23230*/  STL.64 [R1+0x870], R24 ;  /* 0x0008701801007387 */ /* 0x0001e80000100a00 */
[----:B------:R-:W2:Y:S04]  /*23240*/  LDL.LU R13, [R1+0x540] ;  /* 0x00054000010d7983 */ /* 0x000ea80000300800 */
[----:B------:R-:W3:Y:S01]  /*23250*/  LDL.LU R10, [R1+0x53c] ;  /* 0x00053c00010a7983 */ /* 0x000ee20000300800 */
[----:B0-----:R-:W-:-:S05]  /*23260*/  IMAD.WIDE R24, R11, 0x2, R26 ;  /* 0x000000020b187825 */ /* 0x001fca00078e021a */
[----:B------:R4:W-:Y:S04]  /*23270*/  STL.64 [R1+0x600], R24 ;  /* 0x0006001801007387 */ /* 0x0009e80000100a00 */
[----:B------:R-:W3:Y:S01]  /*23280*/  LDL.LU R11, [R1+0x538] ;  /* 0x00053800010b7983 */ /* 0x000ee20000300800 */
[----:B----4-:R-:W-:-:S03]  /*23290*/  IMAD.WIDE R24, R2, 0x2, R26 ;  /* 0x0000000202187825 */ /* 0x010fc600078e021a */
        /* <DEDUP_REMOVED lines=39> */
[----:B0-----:R-:W-:-:S04]  /*23510*/  IMAD.WIDE R16, R12, 0x2, R26 ;  /* 0x000000020c107825 */ /* 0x001fc800078e021a */
[--C-:B------:R-:W-:Y:S01]  /*23520*/  IMAD.WIDE R8, R15, 0x2, R26.reuse ;  /* 0x000000020f087825 */ /* 0x100fe200078e021a */
[----:B------:R2:W-:Y:S04]  /*23530*/  STL.64 [R1+0xa60], R16 ;  /* 0x000a601001007387 */ /* 0x0005e80000100a00 */
[----:B------:R-:W4:Y:S01]  /*23540*/  LDL.LU R12, [R1+0x504] ;  /* 0x00050400010c7983 */ /* 0x000f220000300800 */
[----:B-1----:R-:W-:-:S03]  /*23550*/  IMAD.WIDE R6, R5, 0x2, R26 ;  /* 0x0000000205067825 */ /* 0x002fc600078e021a */
[----:B------:R-:W-:Y:S04]  /*23560*/  STL.64 [R1+0x548], R8 ;  /* 0x0005480801007387 */ /* 0x000fe80000100a00 */
[----:B------:R-:W4:Y:S04]  /*23570*/  LDL.LU R15, [R1+0x500] ;  /* 0x00050000010f7983 */ /* 0x000f280000300800 */
[----:B------:R3:W-:Y:S04]  /*23580*/  STL.64 [R1+0xa98], R6 ;  /* 0x000a980601007387 */ /* 0x0007e80000100a00 */
[----:B------:R-:W4:Y:S01]  /*23590*/  LDL.LU R5, [R1+0x4fc] ;  /* 0x0004fc0001057983 */ /* 0x000f220000300800 */
[----:B--2---:R-:W-:-:S04]  /*235a0*/  IMAD.WIDE R16, R13, 0x2, R26 ;  /* 0x000000020d107825 */ /* 0x004fc800078e021a */
[--C-:B---3--:R-:W-:Y:S01]  /*235b0*/  IMAD.WIDE R6, R10, 0x2, R26.reuse ;  /* 0x000000020a067825 */ /* 0x108fe200078e021a */
[----:B------:R-:W-:Y:S04]  /*235c0*/  STL.64 [R1+0x540], R16 ;  /* 0x0005401001007387 */ /* 0x000fe80000100a00 */
[----:B------:R-:W2:Y:S04]  /*235d0*/  LDL.LU R10, [R1+0x4f8] ;  /* 0x0004f800010a7983 */ /* 0x000ea80000300800 */
[----:B------:R4:W-:Y:S01]  /*235e0*/  STL.64 [R1+0xad0], R6 ;  /* 0x000ad00601007387 */ /* 0x0009e20000100a00 */
[----:B------:R-:W-:-:S05]  /*235f0*/  IMAD.WIDE R8, R11, 0x2, R26 ;  /* 0x000000020b087825 */ /* 0x000fca00078e021a */
[----:B------:R-:W-:Y:S04]  /*23600*/  STL.64 [R1+0x538], R8 ;  /* 0x0005380801007387 */ /* 0x000fe80000100a00 */
[----:B------:R-:W3:Y:S01]  /*23610*/  LDL.LU R11, [R1+0x4d4] ;  /* 0x0004d400010b7983 */ /* 0x000ee20000300800 */
[----:B----4-:R-:W-:-:S05]  /*23620*/  IMAD.WIDE R6, R2, 0x2, R26 ;  /* 0x0000000202067825 */ /* 0x010fca00078e021a */
[----:B------:R-:W-:Y:S04]  /*23630*/  STL.64 [R1+0xb00], R6 ;  /* 0x000b000601007387 */ /* 0x000fe80000100a00 */
[----:B------:R-:W4:Y:S04]  /*23640*/  LDL.LU R22, [R1+0x4d0] ;  /* 0x0004d00001167983 */ /* 0x000f280000300800 */
[----:B------:R-:W4:Y:S01]  /*23650*/  LDL.LU R23, [R1+0x4cc] ;  /* 0x0004cc0001177983 */ /* 0x000f220000300800 */
[----:B------:R-:W-:-:S05]  /*23660*/  IMAD.WIDE R2, R3, 0x2, R26 ;  /* 0x0000000203027825 */ /* 0x000fca00078e021a */
[----:B------:R0:W-:Y:S04]  /*23670*/  STL.64 [R1+0x520], R2 ;  /* 0x0005200201007387 */ /* 0x0001e80000100a00 */
[----:B------:R-:W4:Y:S04]  /*23680*/  LDL.LU R20, [R1+0x4c8] ;  /* 0x0004c80001147983 */ /* 0x000f280000300800 */
[----:B------:R-:W4:Y:S04]  /*23690*/  LDL.LU R21, [R1+0x4c4] ;  /* 0x0004c40001157983 */ /* 0x000f280000300800 */
[----:B------:R-:W4:Y:S04]  /*236a0*/  LDL.LU R18, [R1+0x4c0] ;  /* 0x0004c00001127983 */ /* 0x000f280000300800 */
[----:B------:R-:W4:Y:S04]  /*236b0*/  LDL.LU R19, [R1+0x4a4] ;  /* 0x0004a40001137983 */ /* 0x000f280000300800 */
[----:B------:R-:W4:Y:S04]  /*236c0*/  LDL.LU R16, [R1+0x4a0] ;  /* 0x0004a00001107983 */ /* 0x000f280000300800 */
[----:B0-----:R-:W4:Y:S04]  /*236d0*/  LDL.LU R2, [R1+0x494] ;  /* 0x0004940001027983 */ /* 0x001f280000300800 */
[----:B------:R-:W4:Y:S04]  /*236e0*/  LDL.LU R3, [R1+0x490] ;  /* 0x0004900001037983 */ /* 0x000f280000300800 */
[----:B------:R-:W4:Y:S01]  /*236f0*/  LDL.LU R17, [R1+0x48c] ;  /* 0x00048c0001117983 */ /* 0x000f220000300800 */
[----:B------:R-:W-:-:S05]  /*23700*/  IMAD.WIDE R6, R14, 0x2, R26 ;  /* 0x000000020e067825 */ /* 0x000fca00078e021a */
        /* <DEDUP_REMOVED lines=12> */
[----:B------:R-:W-:-:S05]  /*237d0*/  IMAD.WIDE R24, R12, 0x2, R26 ;  /* 0x000000020c187825 */ /* 0x000fca00078e021a */
[----:B------:R0:W-:Y:S02]  /*237e0*/  STL.64 [R1+0xb60], R24 ;  /* 0x000b601801007387 */ /* 0x0001e40000100a00 */
[----:B0-----:R-:W-:-:S05]  /*237f0*/  IMAD.WIDE R24, R15, 0x2, R26 ;  /* 0x000000020f187825 */ /* 0x001fca00078e021a */
[----:B------:R0:W-:Y:S04]  /*23800*/  STL.64 [R1+0x500], R24 ;  /* 0x0005001801007387 */ /* 0x0001e80000100a00 */
[----:B------:R-:W4:Y:S04]  /*23810*/  LDL.LU R12, [R1+0x424] ;  /* 0x00042400010c7983 */ /* 0x000f280000300800 */
[----:B------:R-:W4:Y:S01]  /*23820*/  LDL.LU R15, [R1+0x420] ;  /* 0x00042000010f7983 */ /* 0x000f220000300800 */
[----:B0-----:R-:W-:-:S05]  /*23830*/  IMAD.WIDE R24, R5, 0x2, R26 ;  /* 0x0000000205187825 */ /* 0x001fca00078e021a */
[----:B------:R2:W-:Y:S04]  /*23840*/  STL.64 [R1+0xb98], R24 ;  /* 0x000b981801007387 */ /* 0x0005e80000100a00 */
[----:B------:R-:W4:Y:S01]  /*23850*/  LDL.LU R5, [R1+0x41c] ;  /* 0x00041c0001057983 */ /* 0x000f220000300800 */
[----:B--2---:R-:W-:-:S03]  /*23860*/  IMAD.WIDE R24, R10, 0x2, R26 ;  /* 0x000000020a187825 */ /* 0x004fc600078e021a */
[----:B------:R-:W2:Y:S04]  /*23870*/  LDL.LU R10, [R1+0x418] ;  /* 0x00041800010a7983 */ /* 0x000ea80000300800 */
[----:B------:R3:W-:Y:S02]  /*23880*/  STL.64 [R1+0x4f8], R24 ;  /* 0x0004f81801007387 */ /* 0x0007e40000100a00 */
[--C-:B---3--:R-:W-:Y:S02]  /*23890*/  IMAD.WIDE R24, R11, 0x2, R26.reuse ;  /* 0x000000020b187825 */ /* 0x108fe400078e021a */
[----:B------:R-:W3:Y:S04]  /*238a0*/  LDL.LU R11, [R1+0x414] ;  /* 0x00041400010b7983 */ /* 0x000ee80000300800 */
[----:B------:R4:W-:Y:S02]  /*238b0*/  STL.64 [R1+0xbc8], R24 ;  /* 0x000bc81801007387 */ /* 0x0009e40000100a00 */
        /* <DEDUP_REMOVED lines=15> */
[----:B------:R-:W3:Y:S01]  /*239b0*/  LDL.LU R2, [R1+0x410] ;  /* 0x0004100001027983 */ /* 0x000ee20000300800 */
[----:B----4-:R-:W-:-:S03]  /*239c0*/  IMAD.WIDE R18, R3, 0x2, R26 ;  /* 0x0000000203127825 */ /* 0x010fc600078e021a */
[----:B------:R0:W-:Y:S04]  /*239d0*/  STL.64 [R1+0xc90], R20 ;  /* 0x000c901401007387 */ /* 0x0001e80000100a00 */
[----:B------:R-:W4:Y:S04]  /*239e0*/  LDL.LU R3, [R1+0x404] ;  /* 0x0004040001037983 */ /* 0x000f280000300800 */
[----:B------:R1:W-:Y:S01]  /*239f0*/  STL.64 [R1+0x490], R18 ;  /* 0x0004901201007387 */ /* 0x0003e20000100a00 */
[----:B0-----:R-:W-:-:S05]  /*23a00*/  IMAD.WIDE R20, R17, 0x2, R26 ;  /* 0x0000000211147825 */ /* 0x001fca00078e021a */
[----:B------:R-:W-:Y:S01]  /*23a10*/  STL.64 [R1+0xcb8], R20 ;  /* 0x000cb81401007387 */ /* 0x000fe20000100a00 */
[----:B------:R-:W-:-:S05]  /*23a20*/  IMAD.WIDE R16, R6, 0x2, R26 ;  /* 0x0000000206107825 */ /* 0x000fca00078e021a */
[----:B------:R0:W-:Y:S01]  /*23a30*/  STL.64 [R1+0x488], R16 ;  /* 0x0004881001007387 */ /* 0x0001e20000100a00 */
[----:B-1----:R-:W-:-:S04]  /*23a40*/  IMAD.WIDE R18, R7, 0x2, R26 ;  /* 0x0000000207127825 */ /* 0x002fc800078e021a */
        /* <DEDUP_REMOVED lines=8> */
[--C-:B------:R-:W-:Y:S01]  /*23ad0*/  IMAD.WIDE R16, R13, 0x2, R26.reuse ;  /* 0x000000020d107825 */ /* 0x100fe200078e021a */
[----:B------:R0:W-:Y:S03]  /*23ae0*/  STL.64 [R1+0xd68], R6 ;  /* 0x000d680601007387 */ /* 0x0001e60000100a00 */
[--C-:B------:R-:W-:Y:S01]  /*23af0*/  IMAD.WIDE R8, R14, 0x2, R26.reuse ;  /* 0x000000020e087825 */ /* 0x100fe200078e021a */
[----:B------:R1:W-:Y:S04]  /*23b00*/  STL.64 [R1+0x450], R16 ;  /* 0x0004501001007387 */ /* 0x0003e80000100a00 */
[----:B------:R-:W4:Y:S04]  /*23b10*/  LDL.LU R13, [R1+0x400] ;  /* 0x00040000010d7983 */ /* 0x000f280000300800 */
[----:B------:R-:W-:Y:S01]  /*23b20*/  STL.64 [R1+0xd90], R8 ;  /* 0x000d900801007387 */ /* 0x000fe20000100a00 */
[----:B0-----:R-:W-:-:S03]  /*23b30*/  IMAD.WIDE R6, R4, 0x2, R26 ;  /* 0x0000000204067825 */ /* 0x001fc600078e021a */
[----:B------:R-:W4:Y:S04]  /*23b40*/  LDL.LU R14, [R1+0x3fc] ;  /* 0x0003fc00010e7983 */ /* 0x000f280000300800 */
[----:B------:R0:W-:Y:S04]  /*23b50*/  STL.64 [R1+0x448], R6 ;  /* 0x0004480601007387 */ /* 0x0001e80000100a00 */
[----:B------:R-:W4:Y:S01]  /*23b60*/  LDL.LU R4, [R1+0x3f8] ;  /* 0x0003f80001047983 */ /* 0x000f220000300800 */
[----:B-1----:R-:W-:-:S05]  /*23b70*/  IMAD.WIDE R16, R12, 0x2, R26 ;  /* 0x000000020c107825 */ /* 0x002fca00078e021a */
[----:B------:R-:W-:Y:S01]  /*23b80*/  STL.64 [R1+0xdc8], R16 ;  /* 0x000dc81001007387 */ /* 0x000fe20000100a00 */
[----:B0-----:R-:W-:-:S03]  /*23b90*/  IMAD.WIDE R6, R5, 0x2, R26 ;  /* 0x0000000205067825 */ /* 0x001fc600078e021a */
[----:B------:R-:W4:Y:S01]  /*23ba0*/  LDL.LU R5, [R1+0x3f4] ;  /* 0x0003f40001057983 */ /* 0x000f220000300800 */
[----:B------:R-:W-:-:S05]  /*23bb0*/  IMAD.WIDE R8, R15, 0x2, R26 ;  /* 0x000000020f087825 */ /* 0x000fca00078e021a */
[----:B------:R2:W-:Y:S04]  /*23bc0*/  STL.64 [R1+0x420], R8 ;  /* 0x0004200801007387 */ /* 0x0005e80000100a00 */
[----:B------:R3:W-:Y:S04]  /*23bd0*/  STL.64 [R1+0xe00], R6 ;  /* 0x000e000601007387 */ /* 0x0007e80000100a00 */
[----:B------:R-:W4:Y:S01]  /*23be0*/  LDL.LU R15, [R1+0x3f0] ;  /* 0x0003f000010f7983 */ /* 0x000f220000300800 */
[----:B--2---:R-:W-:-:S05]  /*23bf0*/  IMAD.WIDE R8, R10, 0x2, R26 ;  /* 0x000000020a087825 */ /* 0x004fca00078e021a */
[----:B------:R-:W-:Y:S04]  /*23c00*/  STL.64 [R1+0x418], R8 ;  /* 0x0004180801007387 */ /* 0x000fe80000100a00 */
[----:B------:R-:W2:Y:S04]  /*23c10*/  LDL.LU R22, [R1+0x3ec] ;  /* 0x0003ec0001167983 */ /* 0x000ea80000300800 */
[----:B------:R-:W2:Y:S01]  /*23c20*/  LDL.LU R23, [R1+0x3e8] ;  /* 0x0003e80001177983 */ /* 0x000ea20000300800 */
[----:B---3--:R-:W-:-:S05]  /*23c30*/  IMAD.WIDE R6, R11, 0x2, R26 ;  /* 0x000000020b067825 */ /* 0x008fca00078e021a */
[----:B------:R0:W-:Y:S04]  /*23c40*/  STL.64 [R1+0xe30], R6 ;  /* 0x000e300601007387 */ /* 0x0001e80000100a00 */
[----:B------:R-:W3:Y:S04]  /*23c50*/  LDL.LU R20, [R1+0x3e4] ;  /* 0x0003e40001147983 */ /* 0x000ee80000300800 */
[----:B------:R-:W3:Y:S04]  /*23c60*/  LDL.LU R21, [R1+0x3e0] ;  /* 0x0003e00001157983 */ /* 0x000ee80000300800 */
[----:B------:R-:W3:Y:S04]  /*23c70*/  LDL.LU R18, [R1+0x3dc] ;  /* 0x0003dc0001127983 */ /* 0x000ee80000300800 */
[----:B------:R-:W3:Y:S04]  /*23c80*/  LDL.LU R19, [R1+0x3d8] ;  /* 0x0003d80001137983 */ /* 0x000ee80000300800 */
[----:B------:R-:W3:Y:S04]  /*23c90*/  LDL.LU R16, [R1+0x3d4] ;  /* 0x0003d40001107983 */ /* 0x000ee80000300800 */
[----:B------:R-:W3:Y:S04]  /*23ca0*/  LDL.LU R10, [R1+0x3d0] ;  /* 0x0003d000010a7983 */ /* 0x000ee80000300800 */
[----:B------:R-:W3:Y:S04]  /*23cb0*/  LDL.LU R11, [R1+0x3cc] ;  /* 0x0003cc00010b7983 */ /* 0x000ee80000300800 */
[----:B------:R-:W3:Y:S01]  /*23cc0*/  LDL.LU R17, [R1+0x3c8] ;  /* 0x0003c80001117983 */ /* 0x000ee20000300800 */
[----:B0-----:R-:W-:-:S05]  /*23cd0*/  IMAD.WIDE R6, R2, 0x2, R26 ;  /* 0x0000000202067825 */ /* 0x001fca00078e021a */
[----:B------:R0:W-:Y:S01]  /*23ce0*/  STL.64 [R1+0x410], R6 ;  /* 0x0004100601007387 */ /* 0x0001e20000100a00 */
[----:B----4-:R-:W-:-:S03]  /*23cf0*/  IMAD.WIDE R2, R3, 0x2, R26 ;  /* 0x0000000203027825 */ /* 0x010fc600078e021a */
[----:B0-----:R-:W4:Y:S04]  /*23d00*/  LDL.LU R6, [R1+0x3c4] ;  /* 0x0003c40001067983 */ /* 0x001f280000300800 */
[----:B------:R0:W-:Y:S04]  /*23d10*/  STL.64 [R1+0xe58], R2 ;  /* 0x000e580201007387 */ /* 0x0001e80000100a00 */
[----:B------:R-:W4:Y:S04]  /*23d20*/  LDL.LU R7, [R1+0x3c0] ;  /* 0x0003c00001077983 */ /* 0x000f280000300800 */
[----:B------:R-:W4:Y:S04]  /*23d30*/  LDL.LU R60, [R1+0x3bc] ;  /* 0x0003bc00013c7983 */ /* 0x000f280000300800 */
[----:B------:R-:W4:Y:S04]  /*23d40*/  LDL.LU R61, [R1+0x3b8] ;  /* 0x0003b800013d7983 */ /* 0x000f280000300800 */
[----:B------:R-:W4:Y:S04]  /*23d50*/  LDL.LU R8, [R1+0x3b4] ;  /* 0x0003b40001087983 */ /* 0x000f280000300800 */
[----:B------:R-:W4:Y:S04]  /*23d60*/  LDL.LU R9, [R1+0x3b0] ;  /* 0x0003b00001097983 */ /* 0x000f280000300800 */
[----:B------:R-:W4:Y:S04]  /*23d70*/  LDL.LU R12, [R1+0x3ac] ;  /* 0x0003ac00010c7983 */ /* 0x000f280000300800 */
[----:B0-----:R-:W4:Y:S04]  /*23d80*/  LDL.LU R2, [R1+0x3a8] ;  /* 0x0003a80001027983 */ /* 0x001f280000300800 */
        /* <DEDUP_REMOVED lines=16> */
[----:B--2---:R-:W-:-:S04]  /*23e90*/  IMAD.WIDE R24, R22, 0x2, R26 ;  /* 0x0000000216187825 */ /* 0x004fc800078e021a */
[--C-:B------:R-:W-:Y:S01]  /*23ea0*/  IMAD.WIDE R22, R23, 0x2, R26.reuse ;  /* 0x0000000217167825 */ /* 0x100fe200078e021a */
[----:B------:R3:W-:Y:S04]  /*23eb0*/  STL.64 [R1+0xef8], R24 ;  /* 0x000ef81801007387 */ /* 0x0007e80000100a00 */
[----:B------:R0:W-:Y:S01]  /*23ec0*/  STL.64 [R1+0x3e8], R22 ;  /* 0x0003e81601007387 */ /* 0x0001e20000100a00 */
[----:B---3--:R-:W-:-:S04]  /*23ed0*/  IMAD.WIDE R24, R20, 0x2, R26 ;  /* 0x0000000214187825 */ /* 0x008fc800078e021a */
[--C-:B0-----:R-:W-:Y:S01]  /*23ee0*/  IMAD.WIDE R22, R21, 0x2, R26.reuse ;  /* 0x0000000215167825 */ /* 0x101fe200078e021a */
        /* <DEDUP_REMOVED lines=10> */
[----:B--2---:R-:W-:-:S03]  /*23f90*/  IMAD.WIDE R18, R11, 0x2, R26 ;  /* 0x000000020b127825 */ /* 0x004fc600078e021a */
[----:B------:R0:W-:Y:S04]  /*23fa0*/  STL.64 [R1+0x3d0], R20 ;  /* 0x0003d01401007387 */ /* 0x0001e80000100a00 */
[----:B------:R-:W2:Y:S04]  /*23fb0*/  LDL.LU R11, [R1+0x388] ;  /* 0x00038800010b7983 */ /* 0x000ea80000300800 */
[----:B------:R1:W-:Y:S01]  /*23fc0*/  STL.64 [R1+0xfc0], R18 ;  /* 0x000fc01201007387 */ /* 0x0003e20000100a00 */
[----:B0-----:R-:W-:-:S05]  /*23fd0*/  IMAD.WIDE R20, R17, 0x2, R26 ;  /* 0x0000000211147825 */ /* 0x001fca00078e021a */
[----:B------:R-:W-:Y:S01]  /*23fe0*/  STL.64 [R1+0x3c8], R20 ;  /* 0x0003c81401007387 */ /* 0x000fe20000100a00 */
[----:B----4-:R-:W-:-:S05]  /*23ff0*/  IMAD.WIDE R16, R6, 0x2, R26 ;  /* 0x0000000206107825 */ /* 0x010fca00078e021a */
        /* <DEDUP_REMOVED lines=10> */
[--C-:B----4-:R-:W-:Y:S01]  /*240a0*/  IMAD.WIDE R16, R12, 0x2, R26.reuse ;  /* 0x000000020c107825 */ /* 0x110fe200078e021a */
[----:B------:R0:W-:Y:S03]  /*240b0*/  STL.64 [R1+0x3b0], R6 ;  /* 0x0003b00601007387 */ /* 0x0001e60000100a00 */
[--C-:B------:R-:W-:Y:S01]  /*240c0*/  IMAD.WIDE R8, R2, 0x2, R26.reuse ;  /* 0x0000000202087825 */ /* 0x100fe200078e021a */
[----:B------:R1:W-:Y:S04]  /*240d0*/  STL.64 [R1+0x1088], R16 ;  /* 0x0010881001007387 */ /* 0x0003e80000100a00 */
[----:B------:R-:W4:Y:S04]  /*240e0*/  LDL.LU R12, [R1+0x384] ;  /* 0x00038400010c7983 */ /* 0x000f280000300800 */
[----:B------:R1:W-:Y:S01]  /*240f0*/  STL.64 [R1+0x3a8], R8 ;  /* 0x0003a80801007387 */ /* 0x0003e20000100a00 */
[----:B0-----:R-:W-:-:S03]  /*24100*/  IMAD.WIDE R6, R3, 0x2, R26 ;  /* 0x0000000203067825 */ /* 0x001fc600078e021a */
[----:B------:R-:W4:Y:S04]  /*24110*/  LDL.LU R2, [R1+0x380] ;  /* 0x0003800001027983 */ /* 0x000f280000300800 */
[----:B------:R0:W-:Y:S04]  /*24120*/  STL.64 [R1+0x10b0], R6 ;  /* 0x0010b00601007387 */ /* 0x0001e80000100a00 */
[----:B------:R-:W4:Y:S01]  /*24130*/  LDL.LU R3, [R1+0x37c] ;  /* 0x00037c0001037983 */ /* 0x000f220000300800 */
[----:B-1----:R-:W-:-:S04]  /*24140*/  IMAD.WIDE R16, R13, 0x2, R26 ;  /* 0x000000020d107825 */ /* 0x002fc800078e021a */
[--C-:B------:R-:W-:Y:S01]  /*24150*/  IMAD.WIDE R8, R14, 0x2, R26.reuse ;  /* 0x000000020e087825 */ /* 0x100fe200078e021a */
[----:B------:R-:W-:Y:S03]  /*24160*/  STL.64 [R1+0x3a0], R16 ;  /* 0x0003a01001007387 */ /* 0x000fe60000100a00 */
[--C-:B0-----:R-:W-:Y:S02]  /*24170*/  IMAD.WIDE R6, R4, 0x2, R26.reuse ;  /* 0x0000000204067825 */ /* 0x101fe400078e021a */
        /* <DEDUP_REMOVED lines=18> */
[----:B---3--:R-:W-:-:S05]  /*242a0*/  IMAD.WIDE R6, R10, 0x2, R26 ;  /* 0x000000020a067825 */ /* 0x008fca00078e021a */
[----:B------:R0:W-:Y:S01]  /*242b0*/  STL.64 [R1+0x1150], R6 ;  /* 0x0011500601007387 */ /* 0x0001e20000100a00 */
[----:B--2---:R-:W-:-:S03]  /*242c0*/  IMAD.WIDE R8, R11, 0x2, R26 ;  /* 0x000000020b087825 */ /* 0x004fc600078e021a */
[----:B0-----:R-:W2:Y:S04]  /*242d0*/  LDL.LU R6, [R1+0x344] ;  /* 0x0003440001067983 */ /* 0x001ea80000300800 */
[----:B------:R0:W-:Y:S04]  /*242e0*/  STL.64 [R1+0x388], R8 ;  /* 0x0003880801007387 */ /* 0x0001e80000100a00 */
[----:B------:R-:W3:Y:S04]  /*242f0*/  LDL.LU R7, [R1+0x340] ;  /* 0x0003400001077983 */ /* 0x000ee80000300800 */
[----:B------:R-:W3:Y:S04]  /*24300*/  LDL.LU R60, [R1+0x33c] ;  /* 0x00033c00013c7983 */ /* 0x000ee80000300800 */
[----:B------:R-:W3:Y:S04]  /*24310*/  LDL.LU R61, [R1+0x338] ;  /* 0x00033800013d7983 */ /* 0x000ee80000300800 */
[----:B0-----:R-:W3:Y:S04]  /*24320*/  LDL.LU R8, [R1+0x334] ;  /* 0x0003340001087983 */ /* 0x001ee80000300800 */
[----:B------:R-:W3:Y:S04]  /*24330*/  LDL.LU R9, [R1+0x330] ;  /* 0x0003300001097983 */ /* 0x000ee80000300800 */
[----:B------:R-:W3:Y:S04]  /*24340*/  LDL.LU R15, [R1+0x32c] ;  /* 0x00032c00010f7983 */ /* 0x000ee80000300800 */
[----:B------:R-:W3:Y:S04]  /*24350*/  LDL.LU R10, [R1+0x328] ;  /* 0x00032800010a7983 */ /* 0x000ee80000300800 */
[----:B------:R-:W3:Y:S01]  /*24360*/  LDL.LU R11, [R1+0x324] ;  /* 0x00032400010b7983 */ /* 0x000ee20000300800 */
[----:B----4-:R-:W-:-:S05]  /*24370*/  IMAD.WIDE R24, R12, 0x2, R26 ;  /* 0x000000020c187825 */ /* 0x010fca00078e021a */
        /* <DEDUP_REMOVED lines=34> */
[----:B0-----:R-:W-:-:S05]  /*245a0*/  IMAD.WIDE R20, R17, 0x2, R26 ;  /* 0x0000000211147825 */ /* 0x001fca00078e021a */
[----:B------:R-:W-:Y:S01]  /*245b0*/  STL.64 [R1+0x348], R20 ;  /* 0x0003481401007387 */ /* 0x000fe20000100a00 */
[----:B--2---:R-:W-:-:S05]  /*245c0*/  IMAD.WIDE R16, R6, 0x2, R26 ;  /* 0x0000000206107825 */ /* 0x004fca00078e021a */
[----:B------:R0:W-:Y:S01]  /*245d0*/  STL.64 [R1+0x12f8], R16 ;  /* 0x0012f81001007387 */ /* 0x0001e20000100a00 */
[----:B---3--:R-:W-:-:S04]  /*245e0*/  IMAD.WIDE R18, R7, 0x2, R26 ;  /* 0x0000000207127825 */ /* 0x008fc800078e021a */
        /* <DEDUP_REMOVED lines=13> */
[----:B------:R-:W-:Y:S01]  /*246c0*/  STL.64 [R1+0x328], R8 ;  /* 0x0003280801007387 */ /* 0x000fe20000100a00 */
[----:B0-----:R-:W-:-:S03]  /*246d0*/  IMAD.WIDE R6, R11, 0x2, R26 ;  /* 0x000000020b067825 */ /* 0x001fc600078e021a */
[----:B------:R-:W3:Y:S04]  /*246e0*/  LDL.LU R10, [R1+0x300] ;  /* 0x00030000010a7983 */ /* 0x000ee80000300800 */
[----:B------:R0:W-:Y:S04]  /*246f0*/  STL.64 [R1+0x13c0], R6 ;  /* 0x0013c00601007387 */ /* 0x0001e80000100a00 */
[----:B------:R-:W3:Y:S01]  /*24700*/  LDL.LU R11, [R1+0x2fc] ;  /* 0x0002fc00010b7983 */ /* 0x000ee20000300800 */
[----:B----4-:R-:W-:-:S04]  /*24710*/  IMAD.WIDE R16, R12, 0x2, R26 ;  /* 0x000000020c107825 */ /* 0x010fc800078e021a */
[--C-:B0-----:R-:W-:Y:S01]  /*24720*/  IMAD.WIDE R6, R2, 0x2, R26.reuse ;  /* 0x0000000202067825 */ /* 0x101fe200078e021a */
[----:B------:R-:W-:Y:S04]  /*24730*/  STL.64 [R1+0x320], R16 ;  /* 0x0003201001007387 */ /* 0x000fe80000100a00 */
[----:B------:R-:W4:Y:S04]  /*24740*/  LDL.LU R2, [R1+0x2f8] ;  /* 0x0002f80001027983 */ /* 0x000f280000300800 */
[----:B------:R0:W-:Y:S01]  /*24750*/  STL.64 [R1+0x13f0], R6 ;  /* 0x0013f00601007387 */ /* 0x0001e20000100a00 */
[----:B------:R-:W-:-:S05]  /*24760*/  IMAD.WIDE R8, R3, 0x2, R26 ;  /* 0x0000000203087825 */ /* 0x000fca00078e021a */
[----:B------:R-:W-:Y:S04]  /*24770*/  STL.64 [R1+0x318], R8 ;  /* 0x0003180801007387 */ /* 0x000fe80000100a00 */
[----:B------:R-:W4:Y:S01]  /*24780*/  LDL.LU R3, [R1+0x2f4] ;  /* 0x0002f40001037983 */ /* 0x000f220000300800 */
[----:B0-----:R-:W-:-:S05]  /*24790*/  IMAD.WIDE R6, R4, 0x2, R26 ;  /* 0x0000000204067825 */ /* 0x001fca00078e021a */
        /* <DEDUP_REMOVED lines=73> */
[----:B------:R0:W-:Y:S03]  /*24c30*/  STL.64 [R1+0x2b8], R18 ;  /* 0x0002b81201007387 */ /* 0x0001e60000100a00 */
[--C-:B------:R-:W-:Y:S01]  /*24c40*/  IMAD.WIDE R16, R12, 0x2, R26.reuse ;  /* 0x000000020c107825 */ /* 0x100fe200078e021a */
[----:B------:R1:W-:Y:S03]  /*24c50*/  STL.64 [R1+0x1680], R6 ;  /* 0x0016800601007387 */ /* 0x0003e60000100a00 */
[--C-:B------:R-:W-:Y:S01]  /*24c60*/  IMAD.WIDE R8, R13, 0x2, R26.reuse ;  /* 0x000000020d087825 */ /* 0x100fe200078e021a */
[----:B------:R1:W-:Y:S04]  /*24c70*/  STL.64 [R1+0x2b0], R16 ;  /* 0x0002b01001007387 */ /* 0x0003e80000100a00 */
[----:B0-----:R-:W4:Y:S04]  /*24c80*/  LDL.LU R19, [R1+0x288] ;  /* 0x0002880001137983 */ /* 0x001f280000300800 */
[----:B------:R2:W-:Y:S01]  /*24c90*/  STL.64 [R1+0x16b8], R8 ;  /* 0x0016b80801007387 */ /* 0x0005e20000100a00 */
[----:B-1----:R-:W-:-:S03]  /*24ca0*/  IMAD.WIDE R6, R14, 0x2, R26 ;  /* 0x000000020e067825 */ /* 0x002fc600078e021a */
[----:B------:R-:W4:Y:S04]  /*24cb0*/  LDL.LU R16, [R1+0x284] ;  /* 0x0002840001107983 */ /* 0x000f280000300800 */
[----:B------:R3:W-:Y:S04]  /*24cc0*/  STL.64 [R1+0x2a8], R6 ;  /* 0x0002a80601007387 */ /* 0x0007e80000100a00 */
[----:B------:R-:W4:Y:S01]  /*24cd0*/  LDL.LU R17, [R1+0x280] ;  /* 0x0002800001117983 */ /* 0x000f220000300800 */
[----:B--2---:R-:W-:-:S04]  /*24ce0*/  IMAD.WIDE R8, R15, 0x2, R26 ;  /* 0x000000020f087825 */ /* 0x004fc800078e021a */
[--C-:B---3--:R-:W-:Y:S01]  /*24cf0*/  IMAD.WIDE R6, R10, 0x2, R26.reuse ;  /* 0x000000020a067825 */ /* 0x108fe200078e021a */
[----:B------:R0:W-:Y:S03]  /*24d00*/  STL.64 [R1+0x16e0], R8 ;  /* 0x0016e00801007387 */ /* 0x0001e60000100a00 */
[--C-:B------:R-:W-:Y:S01]  /*24d10*/  IMAD.WIDE R10, R11, 0x2, R26.reuse ;  /* 0x000000020b0a7825 */ /* 0x100fe200078e021a */
[----:B0-----:R-:W2:Y:S04]  /*24d20*/  LDL.LU R8, [R1+0x27c] ;  /* 0x00027c0001087983 */ /* 0x001ea80000300800 */
[----:B------:R4:W-:Y:S04]  /*24d30*/  STL.64 [R1+0x2a0], R6 ;  /* 0x0002a00601007387 */ /* 0x0009e80000100a00 */
[----:B------:R-:W-:Y:S04]  /*24d40*/  STL.64 [R1+0x1710], R10 ;  /* 0x0017100a01007387 */ /* 0x000fe80000100a00 */
[----:B------:R-:W3:Y:S01]  /*24d50*/  LDL.LU R9, [R1+0x278] ;  /* 0x0002780001097983 */ /* 0x000ee20000300800 */
[----:B----4-:R-:W-:-:S05]  /*24d60*/  IMAD.WIDE R6, R2, 0x2, R26 ;  /* 0x0000000202067825 */ /* 0x010fca00078e021a */
[----:B------:R0:W-:Y:S04]  /*24d70*/  STL.64 [R1+0x298], R6 ;  /* 0x0002980601007387 */ /* 0x0001e80000100a00 */
[----:B------:R-:W4:Y:S04]  /*24d80*/  LDL.LU R22, [R1+0x274] ;  /* 0x0002740001167983 */ /* 0x000f280000300800 */
[----:B------:R-:W4:Y:S01]  /*24d90*/  LDL.LU R23, [R1+0x270] ;  /* 0x0002700001177983 */ /* 0x000f220000300800 */
[----:B------:R-:W-:-:S05]  /*24da0*/  IMAD.WIDE R2, R3, 0x2, R26 ;  /* 0x0000000203027825 */ /* 0x000fca00078e021a */
        /* <DEDUP_REMOVED lines=10> */
[----:B------:R0:W-:Y:S01]  /*24e50*/  STL.64 [R1+0x290], R10 ;  /* 0x0002900a01007387 */ /* 0x0001e20000100a00 */
[----:B-1----:R-:W-:-:S03]  /*24e60*/  IMAD.WIDE R2, R5, 0x2, R26 ;  /* 0x0000000205027825 */ /* 0x002fc600078e021a */
[----:B------:R-:W4:Y:S04]  /*24e70*/  LDL.LU R61, [R1+0x24c] ;  /* 0x00024c00013d7983 */ /* 0x000f280000300800 */
[----:B------:R1:W-:Y:S04]  /*24e80*/  STL.64 [R1+0x1780], R2 ;  /* 0x0017800201007387 */ /* 0x0003e80000100a00 */
[----:B------:R-:W4:Y:S04]  /*24e90*/  LDL.LU R14, [R1+0x248] ;  /* 0x00024800010e7983 */ /* 0x000f280000300800 */
[----:B------:R-:W4:Y:S04]  /*24ea0*/  LDL.LU R15, [R1+0x244] ;  /* 0x00024400010f7983 */ /* 0x000f280000300800 */
[----:B0-----:R-:W4:Y:S04]  /*24eb0*/  LDL.LU R10, [R1+0x240] ;  /* 0x00024000010a7983 */ /* 0x001f280000300800 */
[----:B------:R-:W4:Y:S04]  /*24ec0*/  LDL.LU R11, [R1+0x23c] ;  /* 0x00023c00010b7983 */ /* 0x000f280000300800 */
[----:B-1----:R-:W4:Y:S04]  /*24ed0*/  LDL.LU R2, [R1+0x238] ;  /* 0x0002380001027983 */ /* 0x002f280000300800 */
        /* <DEDUP_REMOVED lines=21> */
[----:B0-----:R-:W4:Y:S04]  /*25030*/  LDL.LU.64 R24, [R1+0x4440] ;  /* 0x0044400001187983 */ /* 0x001f280000300a00 */
[----:B------:R0:W-:Y:S02]  /*25040*/  STL.64 [R1+0x270], R22 ;  /* 0x0002701601007387 */ /* 0x0001e40000100a00 */
[----:B0-----:R-:W-:-:S04]  /*25050*/  IMAD.WIDE R22, R20, 0x2, R26 ;  /* 0x0000000214167825 */ /* 0x001fc800078e021a */
[--C-:B------:R-:W-:Y:S01]  /*25060*/  IMAD.WIDE R20, R21, 0x2, R26.reuse ;  /* 0x0000000215147825 */ /* 0x100fe200078e021a */
[----:B------:R0:W-:Y:S04]  /*25070*/  STL.64 [R1+0x2fe8], R22 ;  /* 0x002fe81601007387 */ /* 0x0001e80000100a00 */
[----:B0-----:R-:W2:Y:S04]  /*25080*/  LDL.LU.64 R22, [R1+0x4438] ;  /* 0x0044380001167983 */ /* 0x001ea80000300a00 */
[----:B------:R0:W-:Y:S02]  /*25090*/  STL.64 [R1+0x268], R20 ;  /* 0x0002681401007387 */ /* 0x0001e40000100a00 */
[----:B0-----:R-:W-:-:S05]  /*250a0*/  IMAD.WIDE R20, R18, 0x2, R26 ;  /* 0x0000000212147825 */ /* 0x001fca00078e021a */
        /* <DEDUP_REMOVED lines=8> */
[----:B------:R-:W2:Y:S01]  /*25130*/  LDL.LU R12, [R1+0x1f4] ;  /* 0x0001f400010c7983 */ /* 0x000ea20000300800 */
[----:B0-----:R-:W-:-:S03]  /*25140*/  IMAD.WIDE R6, R13, 0x2, R26 ;  /* 0x000000020d067825 */ /* 0x001fc600078e021a */
[----:B------:R-:W2:Y:S04]  /*25150*/  LDL.LU R13, [R1+0x1f0] ;  /* 0x0001f000010d7983 */ /* 0x000ea80000300800 */
        /* <DEDUP_REMOVED lines=26> */
[----:B0-----:R-:W2:Y:S02]  /*25300*/  LDL.LU R4, [R1+0x4404] ;  /* 0x0044040001047983 */ /* 0x001ea40000300800 */
[----:B--2---:R-:W-:-:S05]  /*25310*/  IMAD.WIDE R4, R4, 0x2, R26 ;  /* 0x0000000204047825 */ /* 0x004fca00078e021a */
[----:B------:R0:W-:Y:S04]  /*25320*/  STL.64 [R1+0x228], R4 ;  /* 0x0002280401007387 */ /* 0x0001e80000100a00 */
[----:B0-----:R-:W2:Y:S01]  /*25330*/  LDL.LU R5, [R1+0x4400] ;  /* 0x0044000001057983 */ /* 0x001ea20000300800 */
[----:B------:R-:W-:-:S04]  /*25340*/  IMAD.WIDE R18, R19, 0x2, R26 ;  /* 0x0000000213127825 */ /* 0x000fc800078e021a */
[----:B--2---:R-:W-:-:S05]  /*25350*/  IMAD.WIDE R4, R5, 0x2, R26 ;  /* 0x0000000205047825 */ /* 0x004fca00078e021a */
        /* <DEDUP_REMOVED lines=9> */
[--C-:B---3--:R-:W-:Y:S01]  /*253f0*/  IMAD.WIDE R8, R9, 0x2, R26.reuse ;  /* 0x0000000209087825 */ /* 0x108fe200078e021a */
[----:B------:R0:W-:Y:S04]  /*25400*/  STL.64 [R1+0x32a8], R16 ;  /* 0x0032a81001007387 */ /* 0x0001e80000100a00 */
[----:B0-----:R-:W3:Y:S04]  /*25410*/  LDL.LU.64 R16, [R1+0x70] ;  /* 0x0000700001107983 */ /* 0x001ee80000300a00 */
[----:B------:R0:W-:Y:S02]  /*25420*/  STL.64 [R1+0x210], R8 ;  /* 0x0002100801007387 */ /* 0x0001e40000100a00 */
[----:B0-----:R-:W-:-:S05]  /*25430*/  IMAD.WIDE R8, R10, 0x2, R26 ;  /* 0x000000020a087825 */ /* 0x001fca00078e021a */
[----:B------:R0:W-:Y:S02]  /*25440*/  STL.64 [R1+0x32e8], R8 ;  /* 0x0032e80801007387 */ /* 0x0001e40000100a00 */
[----:B0-----:R-:W-:-:S05]  /*25450*/  IMAD.WIDE R8, R2, 0x2, R26 ;  /* 0x0000000202087825 */ /* 0x001fca00078e021a */
[----:B------:R0:W-:Y:S02]  /*25460*/  STL.64 [R1+0x208], R8 ;  /* 0x0002080801007387 */ /* 0x0001e40000100a00 */
[--C-:B0-----:R-:W-:Y:S02]  /*25470*/  IMAD.WIDE R8, R3, 0x2, R26.reuse ;  /* 0x0000000203087825 */ /* 0x101fe400078e021a */
[----:B------:R-:W2:Y:S04]  /*25480*/  LDL.LU.64 R2, [R1+0x1c8] ;  /* 0x0001c80001027983 */ /* 0x000ea80000300a00 */
[----:B------:R0:W-:Y:S02]  /*25490*/  STL.64 [R1+0x3328], R8 ;  /* 0x0033280801007387 */ /* 0x0001e40000100a00 */
[----:B0-----:R-:W-:-:S02]  /*254a0*/  IMAD.WIDE R8, R11, 0x2, R26 ;  /* 0x000000020b087825 */ /* 0x001fc400078e021a */
[----:B------:R-:W2:Y:S04]  /*254b0*/  LDL.LU.64 R10, [R1+0x118] ;  /* 0x00011800010a7983 */ /* 0x000ea80000300a00 */
[----:B------:R0:W-:Y:S02]  /*254c0*/  STL.64 [R1+0x200], R8 ;  /* 0x0002000801007387 */ /* 0x0001e40000100a00 */
[----:B0-----:R-:W-:-:S05]  /*254d0*/  IMAD.WIDE R8, R14, 0x2, R26 ;  /* 0x000000020e087825 */ /* 0x001fca00078e021a */
[----:B------:R0:W-:Y:S02]  /*254e0*/  STL.64 [R1+0x3368], R8 ;  /* 0x0033680801007387 */ /* 0x0001e40000100a00 */
[--C-:B0-----:R-:W-:Y:S02]  /*254f0*/  IMAD.WIDE R8, R15, 0x2, R26.reuse ;  /* 0x000000020f087825 */ /* 0x101fe400078e021a */
[----:B------:R-:W2:Y:S04]  /*25500*/  LDL.LU.64 R14, [R1+0x68] ;  /* 0x00006800010e7983 */ /* 0x000ea80000300a00 */
        /* <DEDUP_REMOVED lines=8> */
[----:B------:R0:W-:Y:S02]  /*25590*/  STL.64 [R1+0x33e8], R12 ;  /* 0x0033e80c01007387 */ /* 0x0001e40000100a00 */
[--C-:B0-----:R-:W-:Y:S02]  /*255a0*/  IMAD.WIDE R12, R61, 0x2, R26.reuse ;  /* 0x000000023d0c7825 */ /* 0x101fe400078e021a */
[----:B------:R-:W2:Y:S04]  /*255b0*/  LDL.LU R61, [R1+0x43ec] ;  /* 0x0043ec00013d7983 */ /* 0x000ea80000300800 */
[----:B------:R0:W-:Y:S04]  /*255c0*/  STL.64 [R1+0x1e8], R12 ;  /* 0x0001e80c01007387 */ /* 0x0001e80000100a00 */
[----:B0-----:R-:W2:Y:S01]  /*255d0*/  LDL.LU R13, [R1+0x43e8] ;  /* 0x0043e800010d7983 */ /* 0x001ea20000300800 */
[----:B------:R-:W-:-:S04]  /*255e0*/  IMAD.WIDE R28, R39, 0x2, R26 ;  /* 0x00000002271c7825 */ /* 0x000fc800078e021a */
        /* <DEDUP_REMOVED lines=15> */
[----:B--2---:R-:W-:-:S05]  /*256e0*/  IMAD.WIDE R12, R13, 0x2, R26 ;  /* 0x000000020d0c7825 */ /* 0x004fca00078e021a */
[----:B------:R0:W-:Y:S02]  /*256f0*/  STL.64 [R1+0x3430], R12 ;  /* 0x0034300c01007387 */ /* 0x0001e40000100a00 */
[----:B0-----:R-:W-:-:S05]  /*25700*/  IMAD.WIDE R12, R8, 0x2, R26 ;  /* 0x00000002080c7825 */ /* 0x001fca00078e021a */
[----:B------:R0:W-:Y:S02]  /*25710*/  STL.64 [R1+0x3450], R12 ;  /* 0x0034500c01007387 */ /* 0x0001e40000100a00 */
[--C-:B0-----:R-:W-:Y:S02]  /*25720*/  IMAD.WIDE R12, R9, 0x2, R26.reuse ;  /* 0x00000002090c7825 */ /* 0x101fe400078e021a */
[----:B------:R-:W2:Y:S04]  /*25730*/  LDL.LU.64 R8, [R1+0x110] ;  /* 0x0001100001087983 */ /* 0x000ea80000300a00 */
[----:B------:R0:W-:Y:S02]  /*25740*/  STL.64 [R1+0x1d8], R12 ;  /* 0x0001d80c01007387 */ /* 0x0001e40000100a00 */
[----:B0-----:R-:W-:-:S05]  /*25750*/  IMAD.WIDE R12, R60, 0x2, R26 ;  /* 0x000000023c0c7825 */ /* 0x001fca00078e021a */
[----:B------:R0:W-:Y:S04]  /*25760*/  STL.64 [R1+0x3490], R12 ;  /* 0x0034900c01007387 */ /* 0x0001e80000100a00 */
[----:B0-----:R-:W2:Y:S04]  /*25770*/  LDL.LU.64 R12, [R1+0x60] ;  /* 0x00006000010c7983 */ /* 0x001ea80000300a00 */
[----:B------:R0:W-:Y:S02]  /*25780*/  STL [R1+0x4398], R61 ;  /* 0x0043983d01007387 */ /* 0x0001e40000100800 */
[----:B0-----:R-:W-:-:S04]  /*25790*/  IMAD.WIDE R60, R0, 0x2, R26 ;  /* 0x00000002003c7825 */ /* 0x001fc800078e021a */
[----:B------:R-:W-:Y:S01]  /*257a0*/  IMAD.MOV.U32 R0, RZ, RZ, R5 ;  /* 0x000000ffff007224 */ /* 0x000fe200078e0005 */
[----:B------:R0:W-:Y:S04]  /*257b0*/  STL.64 [R1+0x34b0], R60 ;  /* 0x0034b03c01007387 */ /* 0x0001e80000100a00 */
[----:B------:R1:W-:Y:S01]  /*257c0*/  STL [R1+0x3f8c], R4 ;  /* 0x003f8c0401007387 */ /* 0x0003e20000100800 */
[----:B0-----:R-:W-:-:S04]  /*257d0*/  IMAD.WIDE R60, R6, 0x2, R26 ;  /* 0x00000002063c7825 */ /* 0x001fc800078e021a */
[----:B------:R-:W-:Y:S02]  /*257e0*/  IMAD.WIDE R26, R7, 0x2, R26 ;  /* 0x00000002071a7825 */ /* 0x000fe400078e021a */
[----:B------:R-:W2:Y:S04]  /*257f0*/  LDL.LU.64 R6, [R1+0x1b8] ;  /* 0x0001b80001067983 */ /* 0x000ea80000300a00 */
[----:B-1----:R-:W2:Y:S04]  /*25800*/  LDL.LU.64 R4, [R1+0x108] ;  /* 0x0001080001047983 */ /* 0x002ea80000300a00 */
[----:B------:R0:W-:Y:S04]  /*25810*/  STL [R1+0x3f84], R0 ;  /* 0x003f840001007387 */ /* 0x0001e80000100800 */
[----:B------:R1:W-:Y:S01]  /*25820*/  STL [R1+0x3f88], R18 ;  /* 0x003f881201007387 */ /* 0x0003e20000100800 */
[----:B0-----:R-:W-:-:S03]  /*25830*/  IMAD.MOV.U32 R0, RZ, RZ, R19 ;  /* 0x000000ffff007224 */ /* 0x001fc600078e0013 */
[----:B-1----:R-:W2:Y:S04]  /*25840*/  LDL.LU.64 R18, [R1+0x43e0] ;  /* 0x0043e00001127983 */ /* 0x002ea80000300a00 */
[----:B---3--:R-:W-:Y:S04]  /*25850*/  STL [R1+0x3f80], R16 ;  /* 0x003f801001007387 */ /* 0x008fe80000100800 */
[----:B------:R0:W-:Y:S02]  /*25860*/  STL [R1+0x3f7c], R0 ;  /* 0x003f7c0001007387 */ /* 0x0001e40000100800 */
[----:B0-----:R-:W-:-:S02]  /*25870*/  IMAD.MOV.U32 R0, RZ, RZ, R17 ;  /* 0x000000ffff007224 */ /* 0x001fc400078e0011 */
[----:B------:R-:W3:Y:S04]  /*25880*/  LDL.LU.64 R16, [R1+0x43d8] ;  /* 0x0043d80001107983 */ /* 0x000ee80000300a00 */
[----:B---3--:R-:W-:Y:S04]  /*25890*/  STL [R1+0x3f78], R16 ;  /* 0x003f781001007387 */ /* 0x008fe80000100800 */
[----:B------:R-:W-:Y:S04]  /*258a0*/  STL [R1+0x3f74], R0 ;  /* 0x003f740001007387 */ /* 0x000fe80000100800 */
[----:B------:R0:W-:Y:S04]  /*258b0*/  STL [R1+0x3f6c], R17 ;  /* 0x003f6c1101007387 */ /* 0x0001e80000100800 */
[----:B0-----:R-:W3:Y:S01]  /*258c0*/  LDL.LU.64 R16, [R1+0x1c0] ;  /* 0x0001c00001107983 */ /* 0x001ee20000300a00 */
[----:B------:R-:W-:-:S03]  /*258d0*/  IMAD.MOV.U32 R0, RZ, RZ, R3 ;  /* 0x000000ffff007224 */ /* 0x000fc600078e0003 */
[----:B------:R0:W-:Y:S04]  /*258e0*/  STL [R1+0x3f70], R2 ;  /* 0x003f700201007387 */ /* 0x0001e80000100800 */
[----:B------:R-:W-:Y:S04]  /*258f0*/  STL [R1+0x3f68], R10 ;  /* 0x003f680a01007387 */ /* 0x000fe80000100800 */
[----:B------:R1:W-:Y:S04]  /*25900*/  STL [R1+0x3f64], R0 ;  /* 0x003f640001007387 */ /* 0x0003e80000100800 */
[----:B0-----:R-:W4:Y:S01]  /*25910*/  LDL.LU.64 R2, [R1+0x100] ;  /* 0x0001000001027983 */ /* 0x001f220000300a00 */
[----:B-1----:R-:W-:-:S03]  /*25920*/  IMAD.MOV.U32 R0, RZ, RZ, R11 ;  /* 0x000000ffff007224 */ /* 0x002fc600078e000b */
[----:B------:R-:W-:Y:S04]  /*25930*/  STL [R1+0x3f60], R14 ;  /* 0x003f600e01007387 */ /* 0x000fe80000100800 */
[----:B------:R0:W-:Y:S04]  /*25940*/  STL [R1+0x3f5c], R0 ;  /* 0x003f5c0001007387 */ /* 0x0001e80000100800 */
[----:B------:R-:W4:Y:S01]  /*25950*/  LDL.LU.64 R10, [R1+0x50] ;  /* 0x00005000010a7983 */ /* 0x000f220000300a00 */
[----:B0-----:R-:W-:-:S03]  /*25960*/  IMAD.MOV.U32 R0, RZ, RZ, R15 ;  /* 0x000000ffff007224 */ /* 0x001fc600078e000f */
[----:B------:R-:W4:Y:S04]  /*25970*/  LDL.LU.64 R14, [R1+0x43d0] ;  /* 0x0043d000010e7983 */ /* 0x000f280000300a00 */
[----:B--2---:R-:W-:Y:S04]  /*25980*/  STL [R1+0x3f58], R18 ;  /* 0x003f581201007387 */ /* 0x004fe80000100800 */
[----:B------:R-:W-:Y:S04]  /*25990*/  STL [R1+0x3f54], R0 ;  /* 0x003f540001007387 */ /* 0x000fe80000100800 */
[----:B------:R0:W-:Y:S04]  /*259a0*/  STL [R1+0x3f4c], R19 ;  /* 0x003f4c1301007387 */ /* 0x0001e80000100800 */
[----:B0-----:R-:W2:Y:S01]  /*259b0*/  LDL.LU.64 R18, [R1+0x1b0] ;  /* 0x0001b00001127983 */ /* 0x001ea20000300a00 */
[----:B---3--:R-:W-:-:S03]  /*259c0*/  IMAD.MOV.U32 R0, RZ, RZ, R17 ;  /* 0x000000ffff007224 */ /* 0x008fc600078e0011 */
[----:B------:R0:W-:Y:S04]  /*259d0*/  STL [R1+0x3f50], R16 ;  /* 0x003f501001007387 */ /* 0x0001e80000100800 */
[----:B0-----:R-:W3:Y:S04]  /*259e0*/  LDL.LU.64 R16, [R1+0x1a8] ;  /* 0x0001a80001107983 */ /* 0x001ee80000300a00 */
[----:B------:R0:W-:Y:S04]  /*259f0*/  STL [R1+0x3f44], R0 ;  /* 0x003f440001007387 */ /* 0x0001e80000100800 */
[----:B------:R1:W-:Y:S01]  /*25a00*/  STL [R1+0x3f48], R8 ;  /* 0x003f480801007387 */ /* 0x0003e20000100800 */
[----:B0-----:R-:W-:-:S03]  /*25a10*/  IMAD.MOV.U32 R0, RZ, RZ, R9 ;  /* 0x000000ffff007224 */ /* 0x001fc600078e0009 */
[----:B------:R-:W-:Y:S04]  /*25a20*/  STL [R1+0x3f40], R12 ;  /* 0x003f400c01007387 */ /* 0x000fe80000100800 */
[----:B------:R0:W-:Y:S04]  /*25a30*/  STL [R1+0x3f3c], R0 ;  /* 0x003f3c0001007387 */ /* 0x0001e80000100800 */
[----:B-1----:R-:W2:Y:S01]  /*25a40*/  LDL.LU.64 R8, [R1+0x48] ;  /* 0x0000480001087983 */ /* 0x002ea20000300a00 */
[----:B0-----:R-:W-:-:S03]  /*25a50*/  IMAD.MOV.U32 R0, RZ, RZ, R13 ;  /* 0x000000ffff007224 */ /* 0x001fc600078e000d */
[----:B------:R-:W2:Y:S04]  /*25a60*/  LDL.LU.64 R12, [R1+0x43c8] ;  /* 0x0043c800010c7983 */ /* 0x000ea80000300a00 */
[----:B------:R-:W-:Y:S04]  /*25a70*/  STL [R1+0x3f38], R20 ;  /* 0x003f381401007387 */ /* 0x000fe80000100800 */
[----:B------:R-:W-:Y:S04]  /*25a80*/  STL [R1+0x3f34], R0 ;  /* 0x003f340001007387 */ /* 0x000fe80000100800 */
[----:B------:R0:W-:Y:S04]  /*25a90*/  STL [R1+0x3f2c], R21 ;  /* 0x003f2c1501007387 */ /* 0x0001e80000100800 */
[----:B0-----:R-:W2:Y:S01]  /*25aa0*/  LDL.LU.64 R20, [R1+0x58] ;  /* 0x0000580001147983 */ /* 0x001ea20000300a00 */
[----:B------:R-:W-:-:S03]  /*25ab0*/  IMAD.MOV.U32 R0, RZ, RZ, R7 ;  /* 0x000000ffff007224 */ /* 0x000fc600078e0007 */
[----:B------:R0:W-:Y:S04]  /*25ac0*/  STL [R1+0x3f30], R6 ;  /* 0x003f300601007387 */ /* 0x0001e80000100800 */
[----:B------:R-:W-:Y:S04]  /*25ad0*/  STL [R1+0x3f28], R4 ;  /* 0x003f280401007387 */ /* 0x000fe80000100800 */
[----:B------:R1:W-:Y:S04]  /*25ae0*/  STL [R1+0x3f24], R0 ;  /* 0x003f240001007387 */ /* 0x0003e80000100800 */
[----:B0-----:R-:W3:Y:S01]  /*25af0*/  LDL.LU.64 R6, [R1+0xf0] ;  /* 0x0000f00001067983 */ /* 0x001ee20000300a00 */
[----:B-1----:R-:W-:-:S05]  /*25b00*/  IMAD.MOV.U32 R0, RZ, RZ, R5 ;  /* 0x000000ffff007224 */ /* 0x002fca00078e0005 */
[----:B------:R2:W-:Y:S02]  /*25b10*/  STL [R1+0x3f1c], R0 ;  /* 0x003f1c0001007387 */ /* 0x0005e40000100800 */
[----:B--2---:R-:W-:Y:S02]  /*25b20*/  IMAD.MOV.U32 R0, RZ, RZ, R21 ;  /* 0x000000ffff007224 */ /* 0x004fe400078e0015 */
[----:B------:R-:W-:Y:S04]  /*25b30*/  STL [R1+0x3f20], R20 ;  /* 0x003f201401007387 */ /* 0x000fe80000100800 */
[----:B------:R-:W2:Y:S04]  /*25b40*/  LDL.LU.64 R4, [R1+0x40] ;  /* 0x0000400001047983 */ /* 0x000ea80000300a00 */
[----:B------:R-:W-:Y:S04]  /*25b50*/  STL [R1+0x3f18], R22 ;  /* 0x003f181601007387 */ /* 0x000fe80000100800 */
[----:B------:R0:W-:Y:S04]  /*25b60*/  STL [R1+0x3f14], R0 ;  /* 0x003f140001007387 */ /* 0x0001e80000100800 */
[----:B------:R1:W-:Y:S01]  /*25b70*/  STL [R1+0x3f0c], R23 ;  /* 0x003f0c1701007387 */ /* 0x0003e20000100800 */
[----:B0-----:R-:W-:-:S03]  /*25b80*/  IMAD.MOV.U32 R0, RZ, RZ, R19 ;  /* 0x000000ffff007224 */ /* 0x001fc600078e0013 */
[----:B-1----:R-:W2:Y:S04]  /*25b90*/  LDL.LU.64 R22, [R1+0x1a0] ;  /* 0x0001a00001167983 */ /* 0x002ea80000300a00 */
[----:B------:R0:W-:Y:S04]  /*25ba0*/  STL [R1+0x3f10], R18 ;  /* 0x003f101201007387 */ /* 0x0001e80000100800 */
[----:B------:R-:W2:Y:S04]  /*25bb0*/  LDL.LU.64 R20, [R1+0x198] ;  /* 0x0001980001147983 */ /* 0x000ea80000300a00 */
[----:B----4-:R-:W-:Y:S04]  /*25bc0*/  STL [R1+0x3f08], R2 ;  /* 0x003f080201007387 */ /* 0x010fe80000100800 */
[----:B------:R1:W-:Y:S04]  /*25bd0*/  STL [R1+0x3f04], R0 ;  /* 0x003f040001007387 */ /* 0x0003e80000100800 */
[----:B0-----:R-:W4:Y:S01]  /*25be0*/  LDL.LU.64 R18, [R1+0xe8] ;  /* 0x0000e80001127983 */ /* 0x001f220000300a00 */
[----:B-1----:R-:W-:-:S03]  /*25bf0*/  IMAD.MOV.U32 R0, RZ, RZ, R3 ;  /* 0x000000ffff007224 */ /* 0x002fc600078e0003 */
[----:B------:R-:W-:Y:S04]  /*25c00*/  STL [R1+0x3f00], R10 ;  /* 0x003f000a01007387 */ /* 0x000fe80000100800 */
[----:B------:R0:W-:Y:S04]  /*25c10*/  STL [R1+0x3efc], R0 ;  /* 0x003efc0001007387 */ /* 0x0001e80000100800 */
[----:B------:R-:W2:Y:S01]  /*25c20*/  LDL.LU.64 R2, [R1+0x38] ;  /* 0x0000380001027983 */ /* 0x000ea20000300a00 */
[----:B0-----:R-:W-:-:S03]  /*25c30*/  IMAD.MOV.U32 R0, RZ, RZ, R11 ;  /* 0x000000ffff007224 */ /* 0x001fc600078e000b */
[----:B------:R-:W2:Y:S04]  /*25c40*/  LDL.LU.64 R10, [R1+0x43c0] ;  /* 0x0043c000010a7983 */ /* 0x000ea80000300a00 */
[----:B------:R-:W-:Y:S04]  /*25c50*/  STL [R1+0x3ef8], R24 ;  /* 0x003ef81801007387 */ /* 0x000fe80000100800 */
[----:B------:R-:W-:Y:S04]  /*25c60*/  STL [R1+0x3ef4], R0 ;  /* 0x003ef40001007387 */ /* 0x000fe80000100800 */
[----:B------:R0:W-:Y:S04]  /*25c70*/  STL [R1+0x3eec], R25 ;  /* 0x003eec1901007387 */ /* 0x0001e80000100800 */
[----:B0-----:R-:W2:Y:S01]  /*25c80*/  LDL.LU.64 R24, [R1+0xf8] ;  /* 0x0000f80001187983 */ /* 0x001ea20000300a00 */
[----:B---3--:R-:W-:-:S03]  /*25c90*/  IMAD.MOV.U32 R0, RZ, RZ, R17 ;  /* 0x000000ffff007224 */ /* 0x008fc600078e0011 */
[----:B------:R0:W-:Y:S04]  /*25ca0*/  STL [R1+0x3ef0], R16 ;  /* 0x003ef01001007387 */ /* 0x0001e80000100800 */
[----:B--2---:R-:W-:Y:S04]  /*25cb0*/  STL [R1+0x3ee8], R24 ;  /* 0x003ee81801007387 */ /* 0x004fe80000100800 */
[----:B------:R1:W-:Y:S04]  /*25cc0*/  STL [R1+0x3ee4], R0 ;  /* 0x003ee40001007387 */ /* 0x0003e80000100800 */
[----:B0-----:R-:W2:Y:S01]  /*25cd0*/  LDL.LU.64 R16, [R1+0xe0] ;  /* 0x0000e00001107983 */ /* 0x001ea20000300a00 */
[----:B-1----:R-:W-:-:S03]  /*25ce0*/  IMAD.MOV.U32 R0, RZ, RZ, R25 ;  /* 0x000000ffff007224 */ /* 0x002fc600078e0019 */
[----:B------:R-:W-:Y:S04]  /*25cf0*/  STL [R1+0x3ee0], R8 ;  /* 0x003ee00801007387 */ /* 0x000fe80000100800 */
[----:B------:R0:W-:Y:S04]  /*25d00*/  STL [R1+0x3edc], R0 ;  /* 0x003edc0001007387 */ /* 0x0001e80000100800 */
[----:B------:R-:W3:Y:S01]  /*25d10*/  LDL.LU.64 R24, [R1+0x30] ;  /* 0x0000300001187983 */ /* 0x000ee20000300a00 */
        /* <DEDUP_REMOVED lines=8> */
[----:B0-----:R-:W3:Y:S04]  /*25da0*/  LDL.LU.64 R22, [R1+0x188] ;  /* 0x0001880001167983 */ /* 0x001ee80000300a00 */
[----:B------:R0:W-:Y:S04]  /*25db0*/  STL [R1+0x3ec4], R0 ;  /* 0x003ec40001007387 */ /* 0x0001e80000100800 */
[----:B------:R1:W-:Y:S01]  /*25dc0*/  STL [R1+0x3ec8], R6 ;  /* 0x003ec80601007387 */ /* 0x0003e20000100800 */
[----:B0-----:R-:W-:-:S03]  /*25dd0*/  IMAD.MOV.U32 R0, RZ, RZ, R7 ;  /* 0x000000ffff007224 */ /* 0x001fc600078e0007 */
[----:B-1----:R-:W3:Y:S04]  /*25de0*/  LDL.LU.64 R6, [R1+0x43b0] ;  /* 0x0043b00001067983 */ /* 0x002ee80000300a00 */
[----:B------:R-:W-:Y:S04]  /*25df0*/  STL [R1+0x3ec0], R4 ;  /* 0x003ec00401007387 */ /* 0x000fe80000100800 */
[----:B------:R0:W-:Y:S02]  /*25e00*/  STL [R1+0x3ebc], R0 ;  /* 0x003ebc0001007387 */ /* 0x0001e40000100800 */
[----:B0-----:R-:W-:-:S02]  /*25e10*/  IMAD.MOV.U32 R0, RZ, RZ, R5 ;  /* 0x000000ffff007224 */ /* 0x001fc400078e0005 */
[----:B------:R-:W3:Y:S04]  /*25e20*/  LDL.LU.64 R4, [R1+0x43a8] ;  /* 0x0043a80001047983 */ /* 0x000ee80000300a00 */
[----:B------:R-:W-:Y:S04]  /*25e30*/  STL [R1+0x3eb8], R30 ;  /* 0x003eb81e01007387 */ /* 0x000fe80000100800 */
[----:B------:R0:W-:Y:S04]  /*25e40*/  STL [R1+0x3eb4], R0 ;  /* 0x003eb40001007387 */ /* 0x0001e80000100800 */
[----:B------:R1:W-:Y:S01]  /*25e50*/  STL [R1+0x3eac], R31 ;  /* 0x003eac1f01007387 */ /* 0x0003e20000100800 */
[----:B0-----:R-:W-:-:S03]  /*25e60*/  IMAD.MOV.U32 R0, RZ, RZ, R21 ;  /* 0x000000ffff007224 */ /* 0x001fc600078e0015 */
[----:B-1----:R-:W3:Y:S04]  /*25e70*/  LDL.LU.64 R30, [R1+0x28] ;  /* 0x00002800011e7983 */ /* 0x002ee80000300a00 */
[----:B------:R0:W-:Y:S04]  /*25e80*/  STL [R1+0x3eb0], R20 ;  /* 0x003eb01401007387 */ /* 0x0001e80000100800 */
[----:B0-----:R-:W3:Y:S04]  /*25e90*/  LDL.LU.64 R20, [R1+0x180] ;  /* 0x0001800001147983 */ /* 0x001ee80000300a00 */
[----:B------:R0:W-:Y:S04]  /*25ea0*/  STL [R1+0x3ea4], R0 ;  /* 0x003ea40001007387 */ /* 0x0001e80000100800 */
[----:B----4-:R1:W-:Y:S01]  /*25eb0*/  STL [R1+0x3ea8], R18 ;  /* 0x003ea81201007387 */ /* 0x0103e20000100800 */
[----:B0-----:R-:W-:-:S03]  /*25ec0*/  IMAD.MOV.U32 R0, RZ, RZ, R19 ;  /* 0x000000ffff007224 */ /* 0x001fc600078e0013 */
[----:B-1----:R-:W4:Y:S04]  /*25ed0*/  LDL.LU.64 R18, [R1+0xd0] ;  /* 0x0000d00001127983 */ /* 0x002f280000300a00 */
[----:B------:R0:W-:Y:S04]  /*25ee0*/  STL [R1+0x3e9c], R0 ;  /* 0x003e9c0001007387 */ /* 0x0001e80000100800 */
[----:B------:R1:W-:Y:S01]  /*25ef0*/  STL [R1+0x3ea0], R2 ;  /* 0x003ea00201007387 */ /* 0x0003e20000100800 */
[----:B0-----:R-:W-:-:S03]  /*25f00*/  IMAD.MOV.U32 R0, RZ, RZ, R3 ;  /* 0x000000ffff007224 */ /* 0x001fc600078e0003 */
[----:B-1----:R-:W4:Y:S04]  /*25f10*/  LDL.LU.64 R2, [R1+0x43a0] ;  /* 0x0043a00001027983 */ /* 0x002f280000300a00 */
[----:B------:R-:W-:Y:S04]  /*25f20*/  STL [R1+0x3e98], R32 ;  /* 0x003e982001007387 */ /* 0x000fe80000100800 */
[----:B------:R-:W-:Y:S04]  /*25f30*/  STL [R1+0x3e94], R0 ;  /* 0x003e940001007387 */ /* 0x000fe80000100800 */
[----:B------:R0:W-:Y:S04]  /*25f40*/  STL [R1+0x3e8c], R33 ;  /* 0x003e8c2101007387 */ /* 0x0001e80000100800 */
[----:B0-----:R-:W4:Y:S01]  /*25f50*/  LDL.LU.64 R32, [R1+0xd8] ;  /* 0x0000d80001207983 */ /* 0x001f220000300a00 */
[----:B--2---:R-:W-:-:S03]  /*25f60*/  IMAD.MOV.U32 R0, RZ, RZ, R29 ;  /* 0x000000ffff007224 */ /* 0x004fc600078e001d */
[----:B------:R0:W-:Y:S04]  /*25f70*/  STL [R1+0x3e90], R28 ;  /* 0x003e901c01007387 */ /* 0x0001e80000100800 */
[----:B0-----:R-:W2:Y:S04]  /*25f80*/  LDL.LU.64 R28, [R1+0x178] ;  /* 0x00017800011c7983 */ /* 0x001ea80000300a00 */
[----:B------:R0:W-:Y:S04]  /*25f90*/  STL [R1+0x3e84], R0 ;  /* 0x003e840001007387 */ /* 0x0001e80000100800 */
[----:B------:R1:W-:Y:S01]  /*25fa0*/  STL [R1+0x3e88], R16 ;  /* 0x003e881001007387 */ /* 0x0003e20000100800 */
[----:B0-----:R-:W-:-:S03]  /*25fb0*/  IMAD.MOV.U32 R0, RZ, RZ, R17 ;  /* 0x000000ffff007224 */ /* 0x001fc600078e0011 */
[----:B-1----:R-:W2:Y:S04]  /*25fc0*/  LDL.LU.64 R16, [R1+0xc8] ;  /* 0x0000c80001107983 */ /* 0x002ea80000300a00 */
[----:B------:R0:W-:Y:S04]  /*25fd0*/  STL [R1+0x3e7c], R0 ;  /* 0x003e7c0001007387 */ /* 0x0001e80000100800 */
[----:B---3--:R1:W-:Y:S01]  /*25fe0*/  STL [R1+0x3e80], R24 ;  /* 0x003e801801007387 */ /* 0x0083e20000100800 */
[----:B0-----:R-:W-:-:S03]  /*25ff0*/  IMAD.MOV.U32 R0, RZ, RZ, R25 ;  /* 0x000000ffff007224 */ /* 0x001fc600078e0019 */
[----:B------:R-:W-:Y:S04]  /*26000*/  STL [R1+0x3e78], R34 ;  /* 0x003e782201007387 */ /* 0x000fe80000100800 */
[----:B------:R-:W-:Y:S04]  /*26010*/  STL [R1+0x3e74], R0 ;  /* 0x003e740001007387 */ /* 0x000fe80000100800 */
[----:B-1----:R-:W3:Y:S04]  /*26020*/  LDL.LU.64 R24, [R1+0x18] ;  /* 0x0000180001187983 */ /* 0x002ee80000300a00 */
[----:B------:R0:W-:Y:S04]  /*26030*/  STL [R1+0x3e6c], R35 ;  /* 0x003e6c2301007387 */ /* 0x0001e80000100800 */
[----:B0-----:R-:W2:Y:S01]  /*26040*/  LDL.LU.64 R34, [R1+0x20] ;  /* 0x0000200001227983 */ /* 0x001ea20000300a00 */
[----:B------:R-:W-:-:S03]  /*26050*/  IMAD.MOV.U32 R0, RZ, RZ, R23 ;  /* 0x000000ffff007224 */ /* 0x000fc600078e0017 */
[----:B------:R0:W-:Y:S04]  /*26060*/  STL [R1+0x3e70], R22 ;  /* 0x003e701601007387 */ /* 0x0001e80000100800 */
[----:B0-----:R-:W3:Y:S04]  /*26070*/  LDL.LU.64 R22, [R1+0x170] ;  /* 0x0001700001167983 */ /* 0x001ee80000300a00 */
[----:B------:R4:W-:Y:S02]  /*26080*/  STL [R1+0x3e64], R0 ;  /* 0x003e640001007387 */ /* 0x0009e40000100800 */
[----:B----4-:R-:W-:-:S02]  /*26090*/  IMAD.MOV.U32 R0, RZ, RZ, R33 ;  /* 0x000000ffff007224 */ /* 0x010fc400078e0021 */
[----:B------:R0:W-:Y:S04]  /*260a0*/  STL [R1+0x3e68], R32 ;  /* 0x003e682001007387 */ /* 0x0001e80000100800 */
[----:B------:R-:W-:Y:S04]  /*260b0*/  STL [R1+0x3e60], R30 ;  /* 0x003e601e01007387 */ /* 0x000fe80000100800 */
[----:B------:R1:W-:Y:S04]  /*260c0*/  STL [R1+0x3e5c], R0 ;  /* 0x003e5c0001007387 */ /* 0x0003e80000100800 */
[----:B0-----:R-:W4:Y:S01]  /*260d0*/  LDL.LU.64 R32, [R1+0x10] ;  /* 0x0000100001207983 */ /* 0x001f220000300a00 */
[----:B-1----:R-:W-:-:S05]  /*260e0*/  IMAD.MOV.U32 R0, RZ, RZ, R31 ;  /* 0x000000ffff007224 */ /* 0x002fca00078e001f */
[----:B------:R-:W-:Y:S04]  /*260f0*/  STL [R1+0x3e54], R0 ;  /* 0x003e540001007387 */ /* 0x000fe80000100800 */
[----:B------:R-:W-:Y:S04]  /*26100*/  STL [R1+0x3e58], R36 ;  /* 0x003e582401007387 */ /* 0x000fe80000100800 */
[----:B------:R0:W-:Y:S04]  /*26110*/  STL [R1+0x3e4c], R37 ;  /* 0x003e4c2501007387 */ /* 0x0001e80000100800 */
[----:B0-----:R-:W4:Y:S01]  /*26120*/  LDL.LU.64 R36, [R1+0xc0] ;  /* 0x0000c00001247983 */ /* 0x001f220000300a00 */
[----:B------:R-:W-:-:S03]  /*26130*/  IMAD.MOV.U32 R0, RZ, RZ, R21 ;  /* 0x000000ffff007224 */ /* 0x000fc600078e0015 */
[----:B------:R0:W-:Y:S04]  /*26140*/  STL [R1+0x3e50], R20 ;  /* 0x003e501401007387 */ /* 0x0001e80000100800 */
[----:B0-----:R-:W4:Y:S04]  /*26150*/  LDL.LU.64 R20, [R1+0x168] ;  /* 0x0001680001147983 */ /* 0x001f280000300a00 */
[----:B------:R0:W-:Y:S04]  /*26160*/  STL [R1+0x3e44], R0 ;  /* 0x003e440001007387 */ /* 0x0001e80000100800 */
[----:B------:R-:W-:Y:S04]  /*26170*/  STL [R1+0x3e48], R18 ;  /* 0x003e481201007387 */ /* 0x000fe80000100800 */
[----:B------:R-:W4:Y:S01]  /*26180*/  LDL.LU.64 R30, [R1+0xb8] ;  /* 0x0000b800011e7983 */ /* 0x000f220000300a00 */
[----:B0-----:R-:W-:-:S05]  /*26190*/  IMAD.MOV.U32 R0, RZ, RZ, R19 ;  /* 0x000000ffff007224 */ /* 0x001fca00078e0013 */
[----:B------:R0:W-:Y:S04]  /*261a0*/  STL [R1+0x3e3c], R0 ;  /* 0x003e3c0001007387 */ /* 0x0001e80000100800 */
[----:B--2---:R-:W-:Y:S01]  /*261b0*/  STL [R1+0x3e40], R34 ;  /* 0x003e402201007387 */ /* 0x004fe20000100800 */
[----:B0-----:R-:W-:-:S03]  /*261c0*/  IMAD.MOV.U32 R0, RZ, RZ, R35 ;  /* 0x000000ffff007224 */ /* 0x001fc600078e0023 */
[----:B------:R-:W2:Y:S04]  /*261d0*/  LDL.LU.64 R18, [R1+0x8] ;  /* 0x0000080001127983 */ /* 0x000ea80000300a00 */
[----:B------:R-:W-:Y:S04]  /*261e0*/  STL [R1+0x3e38], R38 ;  /* 0x003e382601007387 */ /* 0x000fe80000100800 */
[----:B------:R0:W-:Y:S04]  /*261f0*/  STL [R1+0x3e34], R0 ;  /* 0x003e340001007387 */ /* 0x0001e80000100800 */
[----:B------:R-:W-:Y:S04]  /*26200*/  STL [R1+0x3e2c], R39 ;  /* 0x003e2c2701007387 */ /* 0x000fe80000100800 */
[----:B------:R1:W-:Y:S01]  /*26210*/  STL [R1+0x3e30], R28 ;  /* 0x003e301c01007387 */ /* 0x0003e20000100800 */
[----:B0-----:R-:W-:-:S03]  /*26220*/  IMAD.MOV.U32 R0, RZ, RZ, R29 ;  /* 0x000000ffff007224 */ /* 0x001fc600078e001d */
[----:B------:R-:W2:Y:S04]  /*26230*/  LDL.LU.64 R34, [R1+0x160] ;  /* 0x0001600001227983 */ /* 0x000ea80000300a00 */
[----:B------:R-:W-:Y:S04]  /*26240*/  STL [R1+0x3e28], R16 ;  /* 0x003e281001007387 */ /* 0x000fe80000100800 */
[----:B------:R0:W-:Y:S04]  /*26250*/  STL [R1+0x3e24], R0 ;  /* 0x003e240001007387 */ /* 0x0001e80000100800 */
[----:B-1----:R-:W2:Y:S01]  /*26260*/  LDL.LU.64 R28, [R1+0xb0] ;  /* 0x0000b000011c7983 */ /* 0x002ea20000300a00 */
[----:B0-----:R-:W-:-:S03]  /*26270*/  IMAD.MOV.U32 R0, RZ, RZ, R17 ;  /* 0x000000ffff007224 */ /* 0x001fc600078e0011 */
[----:B------:R-:W2:Y:S04]  /*26280*/  LDL.LU.64 R16, [R1] ;  /* 0x0000000001107983 */ /* 0x000ea80000300a00 */
[----:B------:R0:W-:Y:S04]  /*26290*/  STL [R1+0x3e1c], R0 ;  /* 0x003e1c0001007387 */ /* 0x0001e80000100800 */
[----:B---3--:R1:W-:Y:S01]  /*262a0*/  STL [R1+0x3e20], R24 ;  /* 0x003e201801007387 */ /* 0x0083e20000100800 */
[----:B0-----:R-:W-:-:S03]  /*262b0*/  IMAD.MOV.U32 R0, RZ, RZ, R25 ;  /* 0x000000ffff007224 */ /* 0x001fc600078e0019 */
[----:B------:R-:W-:Y:S04]  /*262c0*/  STL [R1+0x3e18], R40 ;  /* 0x003e182801007387 */ /* 0x000fe80000100800 */
[----:B------:R0:W-:Y:S04]  /*262d0*/  STL [R1+0x3e14], R0 ;  /* 0x003e140001007387 */ /* 0x0001e80000100800 */
[----:B------:R-:W-:Y:S04]  /*262e0*/  STL [R1+0x3e0c], R41 ;  /* 0x003e0c2901007387 */ /* 0x000fe80000100800 */
[----:B------:R3:W-:Y:S04]  /*262f0*/  STL [R1+0x3e10], R22 ;  /* 0x003e101601007387 */ /* 0x0007e80000100800 */
[----:B-1----:R-:W2:Y:S01]  /*26300*/  LDL.LU.64 R24, [R1+0x158] ;  /* 0x0001580001187983 */ /* 0x002ea20000300a00 */
[----:B0-----:R-:W-:-:S03]  /*26310*/  IMAD.MOV.U32 R0, RZ, RZ, R23 ;  /* 0x000000ffff007224 */ /* 0x001fc600078e0017 */
[----:B---3--:R-:W3:Y:S04]  /*26320*/  LDL.LU.64 R22, [R1+0xa8] ;  /* 0x0000a80001167983 */ /* 0x008ee80000300a00 */
[----:B------:R4:W-:Y:S02]  /*26330*/  STL [R1+0x3e04], R0 ;  /* 0x003e040001007387 */ /* 0x0009e40000100800 */
[----:B----4-:R-:W-:Y:S02]  /*26340*/  IMAD.MOV.U32 R0, RZ, RZ, R37 ;  /* 0x000000ffff007224 */ /* 0x010fe400078e0025 */
[----:B------:R-:W-:Y:S04]  /*26350*/  STL [R1+0x3e08], R36 ;  /* 0x003e082401007387 */ /* 0x000fe80000100800 */
[----:B------:R-:W-:Y:S04]  /*26360*/  STL [R1+0x3e00], R32 ;  /* 0x003e002001007387 */ /* 0x000fe80000100800 */
[----:B------:R0:W-:Y:S04]  /*26370*/  STL [R1+0x3dfc], R0 ;  /* 0x003dfc0001007387 */ /* 0x0001e80000100800 */
[----:B------:R-:W-:Y:S01]  /*26380*/  STL [R1+0x3df8], R42 ;  /* 0x003df82a01007387 */ /* 0x000fe20000100800 */
[----:B0-----:R-:W-:-:S05]  /*26390*/  IMAD.MOV.U32 R0, RZ, RZ, R33 ;  /* 0x000000ffff007224 */ /* 0x001fca00078e0021 */
[----:B------:R0:W-:Y:S04]  /*263a0*/  STL [R1+0x3df4], R0 ;  /* 0x003df40001007387 */ /* 0x0001e80000100800 */
[----:B------:R-:W-:Y:S04]  /*263b0*/  STL [R1+0x3dec], R43 ;  /* 0x003dec2b01007387 */ /* 0x000fe80000100800 */
[----:B------:R-:W4:Y:S01]  /*263c0*/  LDL.LU.64 R32, [R1+0x150] ;  /* 0x0001500001207983 */ /* 0x000f220000300a00 */
[----:B0-----:R-:W-:-:S03]  /*263d0*/  IMAD.MOV.U32 R0, RZ, RZ, R21 ;  /* 0x000000ffff007224 */ /* 0x001fc600078e0015 */
[----:B------:R0:W-:Y:S04]  /*263e0*/  STL [R1+0x3df0], R20 ;  /* 0x003df01401007387 */ /* 0x0001e80000100800 */
[----:B0-----:R-:W4:Y:S04]  /*263f0*/  LDL.LU.64 R20, [R1+0xa0] ;  /* 0x0000a00001147983 */ /* 0x001f280000300a00 */
[----:B------:R0:W-:Y:S04]  /*26400*/  STL [R1+0x3de4], R0 ;  /* 0x003de40001007387 */ /* 0x0001e80000100800 */
[----:B------:R-:W-:Y:S01]  /*26410*/  STL [R1+0x3de8], R30 ;  /* 0x003de81e01007387 */ /* 0x000fe20000100800 */
[----:B0-----:R-:W-:-:S03]  /*26420*/  IMAD.MOV.U32 R0, RZ, RZ, R31 ;  /* 0x000000ffff007224 */ /* 0x001fc600078e001f */
[----:B--2---:R-:W-:Y:S04]  /*26430*/  STL [R1+0x3de0], R18 ;  /* 0x003de01201007387 */ /* 0x004fe80000100800 */
[----:B------:R0:W-:Y:S04]  /*26440*/  STL [R1+0x3ddc], R0 ;  /* 0x003ddc0001007387 */ /* 0x0001e80000100800 */
[----:B------:R-:W-:Y:S01]  /*26450*/  STL [R1+0x3dd8], R44 ;  /* 0x003dd82c01007387 */ /* 0x000fe20000100800 */
[----:B0-----:R-:W-:-:S05]  /*26460*/  IMAD.MOV.U32 R0, RZ, RZ, R19 ;  /* 0x000000ffff007224 */ /* 0x001fca00078e0013 */
[----:B------:R0:W-:Y:S04]  /*26470*/  STL [R1+0x3dd4], R0 ;  /* 0x003dd40001007387 */ /* 0x0001e80000100800 */
[----:B------:R-:W2:Y:S04]  /*26480*/  LDL.LU.64 R18, [R1+0x148] ;  /* 0x0001480001127983 */ /* 0x000ea80000300a00 */
[----:B------:R-:W-:Y:S01]  /*26490*/  STL [R1+0x3dcc], R45 ;  /* 0x003dcc2d01007387 */ /* 0x000fe20000100800 */
[----:B0-----:R-:W-:-:S03]  /*264a0*/  IMAD.MOV.U32 R0, RZ, RZ, R35 ;  /* 0x000000ffff007224 */ /* 0x001fc600078e0023 */
[----:B------:R-:W-:Y:S04]  /*264b0*/  STL [R1+0x3dd0], R34 ;  /* 0x003dd02201007387 */ /* 0x000fe80000100800 */
[----:B------:R-:W2:Y:S04]  /*264c0*/  LDL.LU.64 R30, [R1+0x98] ;  /* 0x00009800011e7983 */ /* 0x000ea80000300a00 */
[----:B------:R-:W-:Y:S04]  /*264d0*/  STL [R1+0x3dc8], R28 ;  /* 0x003dc81c01007387 */ /* 0x000fe80000100800 */
[----:B------:R0:W-:Y:S04]  /*264e0*/  STL [R1+0x3dc4], R0 ;  /* 0x003dc40001007387 */ /* 0x0001e80000100800 */
[----:B------:R-:W-:Y:S01]  /*264f0*/  STL [R1+0x3dc0], R16 ;  /* 0x003dc01001007387 */ /* 0x000fe20000100800 */
[----:B0-----:R-:W-:-:S05]  /*26500*/  IMAD.MOV.U32 R0, RZ, RZ, R29 ;  /* 0x000000ffff007224 */ /* 0x001fca00078e001d */
[----:B------:R0:W-:Y:S04]  /*26510*/  STL [R1+0x3dbc], R0 ;  /* 0x003dbc0001007387 */ /* 0x0001e80000100800 */
[----:B------:R-:W-:Y:S01]  /*26520*/  STL [R1+0x3db8], R46 ;  /* 0x003db82e01007387 */ /* 0x000fe20000100800 */
[----:B0-----:R-:W-:-:S05]  /*26530*/  IMAD.MOV.U32 R0, RZ, RZ, R17 ;  /* 0x000000ffff007224 */ /* 0x001fca00078e0011 */
[----:B------:R0:W-:Y:S04]  /*26540*/  STL [R1+0x3db4], R0 ;  /* 0x003db40001007387 */ /* 0x0001e80000100800 */
[----:B------:R-:W2:Y:S04]  /*26550*/  LDL.LU.64 R16, [R1+0x140] ;  /* 0x0001400001107983 */ /* 0x000ea80000300a00 */
[----:B------:R-:W-:Y:S04]  /*26560*/  STL [R1+0x3dac], R47 ;  /* 0x003dac2f01007387 */ /* 0x000fe80000100800 */
[----:B------:R-:W2:Y:S01]  /*26570*/  LDL.LU.64 R28, [R1+0x90] ;  /* 0x00009000011c7983 */ /* 0x000ea20000300a00 */
[----:B0-----:R-:W-:-:S03]  /*26580*/  IMAD.MOV.U32 R0, RZ, RZ, R25 ;  /* 0x000000ffff007224 */ /* 0x001fc600078e0019 */
[----:B------:R-:W-:Y:S04]  /*26590*/  STL [R1+0x3db0], R24 ;  /* 0x003db01801007387 */ /* 0x000fe80000100800 */
[----:B---3--:R-:W-:Y:S04]  /*265a0*/  STL [R1+0x3da8], R22 ;  /* 0x003da81601007387 */ /* 0x008fe80000100800 */
[----:B------:R0:W-:Y:S04]  /*265b0*/  STL [R1+0x3da4], R0 ;  /* 0x003da40001007387 */ /* 0x0001e80000100800 */
[----:B------:R-:W-:Y:S01]  /*265c0*/  STL [R1+0x3da0], R2 ;  /* 0x003da00201007387 */ /* 0x000fe20000100800 */
[----:B0-----:R-:W-:-:S05]  /*265d0*/  IMAD.MOV.U32 R0, RZ, RZ, R23 ;  /* 0x000000ffff007224 */ /* 0x001fca00078e0017 */
[----:B------:R0:W-:Y:S04]  /*265e0*/  STL [R1+0x3d9c], R0 ;  /* 0x003d9c0001007387 */ /* 0x0001e80000100800 */
[----:B------:R-:W-:Y:S04]  /*265f0*/  STL [R1+0x3d94], R3 ;  /* 0x003d940301007387 */ /* 0x000fe80000100800 */
[----:B------:R-:W-:Y:S04]  /*26600*/  STL [R1+0x3d98], R48 ;  /* 0x003d983001007387 */ /* 0x000fe80000100800 */
[----:B------:R-:W3:Y:S04]  /*26610*/  LDL.LU.64 R24, [R1+0x138] ;  /* 0x0001380001187983 */ /* 0x000ee80000300a00 */
[----:B------:R-:W-:Y:S04]  /*26620*/  STL [R1+0x3d8c], R49 ;  /* 0x003d8c3101007387 */ /* 0x000fe80000100800 */
[----:B----4-:R-:W-:Y:S04]  /*26630*/  STL [R1+0x3d90], R32 ;  /* 0x003d902001007387 */ /* 0x010fe80000100800 */
[----:B------:R-:W4:Y:S01]  /*26640*/  LDL.LU.64 R22, [R1+0x88] ;  /* 0x0000880001167983 */ /* 0x000f220000300a00 */
[----:B0-----:R-:W-:-:S03]  /*26650*/  IMAD.MOV.U32 R0, RZ, RZ, R33 ;  /* 0x000000ffff007224 */ /* 0x001fc600078e0021 */
[----:B------:R-:W-:Y:S04]  /*26660*/  STL [R1+0x3d88], R20 ;  /* 0x003d881401007387 */ /* 0x000fe80000100800 */
[----:B------:R0:W-:Y:S04]  /*26670*/  STL [R1+0x3d84], R0 ;  /* 0x003d840001007387 */ /* 0x0001e80000100800 */
[----:B------:R-:W-:Y:S01]  /*26680*/  STL [R1+0x3d80], R4 ;  /* 0x003d800401007387 */ /* 0x000fe20000100800 */
[----:B0-----:R-:W-:-:S05]  /*26690*/  IMAD.MOV.U32 R0, RZ, RZ, R21 ;  /* 0x000000ffff007224 */ /* 0x001fca00078e0015 */
[----:B------:R0:W-:Y:S04]  /*266a0*/  STL [R1+0x3d7c], R0 ;  /* 0x003d7c0001007387 */ /* 0x0001e80000100800 */
[----:B------:R-:W-:Y:S04]  /*266b0*/  STL [R1+0x3d74], R5 ;  /* 0x003d740501007387 */ /* 0x000fe80000100800 */
[----:B------:R-:W-:Y:S04]  /*266c0*/  STL [R1+0x3d78], R50 ;  /* 0x003d783201007387 */ /* 0x000fe80000100800 */
[----:B------:R-:W-:Y:S04]  /*266d0*/  STL [R1+0x3d6c], R51 ;  /* 0x003d6c3301007387 */ /* 0x000fe80000100800 */
[----:B--2---:R1:W-:Y:S01]  /*266e0*/  STL [R1+0x3d70], R18 ;  /* 0x003d701201007387 */ /* 0x0043e20000100800 */
[----:B0-----:R-:W-:-:S03]  /*266f0*/  IMAD.MOV.U32 R0, RZ, RZ, R19 ;  /* 0x000000ffff007224 */ /* 0x001fc600078e0013 */
[----:B------:R-:W2:Y:S04]  /*26700*/  LDL.LU.64 R20, [R1+0x130] ;  /* 0x0001300001147983 */ /* 0x000ea80000300a00 */
[----:B------:R-:W-:Y:S04]  /*26710*/  STL [R1+0x3d68], R30 ;  /* 0x003d681e01007387 */ /* 0x000fe80000100800 */
[----:B------:R0:W-:Y:S04]  /*26720*/  STL [R1+0x3d64], R0 ;  /* 0x003d640001007387 */ /* 0x0001e80000100800 */
[----:B-1----:R-:W2:Y:S01]  /*26730*/  LDL.LU.64 R18, [R1+0x80] ;  /* 0x0000800001127983 */ /* 0x002ea20000300a00 */
[----:B0-----:R-:W-:-:S03]  /*26740*/  IMAD.MOV.U32 R0, RZ, RZ, R31 ;  /* 0x000000ffff007224 */ /* 0x001fc600078e001f */
[----:B------:R-:W-:Y:S04]  /*26750*/  STL [R1+0x3d60], R6 ;  /* 0x003d600601007387 */ /* 0x000fe80000100800 */
[----:B------:R0:W-:Y:S04]  /*26760*/  STL [R1+0x3d5c], R0 ;  /* 0x003d5c0001007387 */ /* 0x0001e80000100800 */
[----:B------:R-:W-:Y:S04]  /*26770*/  STL [R1+0x3d54], R7 ;  /* 0x003d540701007387 */ /* 0x000fe80000100800 */
[----:B------:R-:W-:Y:S04]  /*26780*/  STL [R1+0x3d58], R52 ;  /* 0x003d583401007387 */ /* 0x000fe80000100800 */
[----:B------:R-:W-:Y:S01]  /*26790*/  STL [R1+0x3d4c], R53 ;  /* 0x003d4c3501007387 */ /* 0x000fe20000100800 */
[----:B0-----:R-:W-:-:S03]  /*267a0*/  IMAD.MOV.U32 R0, RZ, RZ, R17 ;  /* 0x000000ffff007224 */ /* 0x001fc600078e0011 */
[----:B------:R0:W-:Y:S04]  /*267b0*/  STL [R1+0x3d50], R16 ;  /* 0x003d501001007387 */ /* 0x0001e80000100800 */
[----:B------:R-:W-:Y:S04]  /*267c0*/  STL [R1+0x3d48], R28 ;  /* 0x003d481c01007387 */ /* 0x000fe80000100800 */
[----:B------:R1:W-:Y:S04]  /*267d0*/  STL [R1+0x3d44], R0 ;  /* 0x003d440001007387 */ /* 0x0003e80000100800 */
[----:B0-----:R-:W2:Y:S01]  /*267e0*/  LDL.LU.64 R16, [R1+0x128] ;  /* 0x0001280001107983 */ /* 0x001ea20000300a00 */
[----:B-1----:R-:W-:-:S03]  /*267f0*/  IMAD.MOV.U32 R0, RZ, RZ, R29 ;  /* 0x000000ffff007224 */ /* 0x002fc600078e001d */
[----:B------:R-:W-:Y:S04]  /*26800*/  STL [R1+0x3d40], R8 ;  /* 0x003d400801007387 */ /* 0x000fe80000100800 */
[----:B------:R0:W-:Y:S04]  /*26810*/  STL [R1+0x3d3c], R0 ;  /* 0x003d3c0001007387 */ /* 0x0001e80000100800 */
[----:B------:R-:W2:Y:S04]  /*26820*/  LDL.LU.64 R32, [R1+0x78] ;  /* 0x0000780001207983 */ /* 0x000ea80000300a00 */
[----:B------:R-:W-:Y:S04]  /*26830*/  STL [R1+0x3d34], R9 ;  /* 0x003d340901007387 */ /* 0x000fe80000100800 */
[----:B------:R-:W-:Y:S04]  /*26840*/  STL [R1+0x3d38], R54 ;  /* 0x003d383601007387 */ /* 0x000fe80000100800 */
[----:B------:R-:W-:Y:S04]  /*26850*/  STL [R1+0x3d2c], R55 ;  /* 0x003d2c3701007387 */ /* 0x000fe80000100800 */
[----:B---3--:R-:W-:Y:S04]  /*26860*/  STL [R1+0x3d30], R24 ;  /* 0x003d301801007387 */ /* 0x008fe80000100800 */
[----:B------:R-:W3:Y:S01]  /*26870*/  LDL.LU.64 R30, [R1+0x408] ;  /* 0x00040800011e7983 */ /* 0x000ee20000300a00 */
[----:B0-----:R-:W-:-:S05]  /*26880*/  IMAD.MOV.U32 R0, RZ, RZ, R25 ;  /* 0x000000ffff007224 */ /* 0x001fca00078e0019 */
[----:B------:R4:W-:Y:S02]  /*26890*/  STL [R1+0x3d24], R0 ;  /* 0x003d240001007387 */ /* 0x0009e40000100800 */
[----:B----4-:R-:W-:Y:S02]  /*268a0*/  IMAD.MOV.U32 R0, RZ, RZ, R23 ;  /* 0x000000ffff007224 */ /* 0x010fe400078e0017 */
[----:B------:R-:W-:Y:S04]  /*268b0*/  STL [R1+0x3d28], R22 ;  /* 0x003d281601007387 */ /* 0x000fe80000100800 */
[----:B------:R-:W4:Y:S04]  /*268c0*/  LDL.LU.64 R38, [R1+0x428] ;  /* 0x0004280001267983 */ /* 0x000f280000300a00 */
[----:B------:R2:W-:Y:S04]  /*268d0*/  STL [R1+0x3d1c], R0 ;  /* 0x003d1c0001007387 */ /* 0x0005e80000100800 */
[----:B------:R-:W-:Y:S04]  /*268e0*/  STL [R1+0x3d20], R10 ;  /* 0x003d200a01007387 */ /* 0x000fe80000100800 */
[----:B------:R-:W-:Y:S04]  /*268f0*/  STL [R1+0x3d14], R11 ;  /* 0x003d140b01007387 */ /* 0x000fe80000100800 */
[----:B------:R-:W4:Y:S04]  /*26900*/  LDL.LU.64 R36, [R1+0x430] ;  /* 0x0004300001247983 */ /* 0x000f280000300a00 */
[----:B------:R-:W-:Y:S04]  /*26910*/  STL [R1+0x3d18], R56 ;  /* 0x003d183801007387 */ /* 0x000fe80000100800 */
[----:B------:R-:W-:Y:S04]  /*26920*/  STL [R1+0x3d0c], R57 ;  /* 0x003d0c3901007387 */ /* 0x000fe80000100800 */
[----:B------:R-:W4:Y:S01]  /*26930*/  LDL.LU.64 R28, [R1+0x438] ;  /* 0x00043800011c7983 */ /* 0x000f220000300a00 */
[----:B--2---:R-:W-:-:S03]  /*26940*/  IMAD.MOV.U32 R0, RZ, RZ, R21 ;  /* 0x000000ffff007224 */ /* 0x004fc600078e0015 */
[----:B------:R-:W-:Y:S04]  /*26950*/  STL [R1+0x3d10], R20 ;  /* 0x003d101401007387 */ /* 0x000fe80000100800 */
[----:B------:R-:W2:Y:S04]  /*26960*/  LDL.LU.64 R24, [R1+0x440] ;  /* 0x0004400001187983 */ /* 0x000ea80000300a00 */
[----:B------:R0:W-:Y:S04]  /*26970*/  STL [R1+0x3d04], R0 ;  /* 0x003d040001007387 */ /* 0x0001e80000100800 */
[----:B------:R1:W-:Y:S01]  /*26980*/  STL [R1+0x3d08], R18 ;  /* 0x003d081201007387 */ /* 0x0003e20000100800 */
[----:B0-----:R-:W-:-:S03]  /*26990*/  IMAD.MOV.U32 R0, RZ, RZ, R19 ;  /* 0x000000ffff007224 */ /* 0x001fc600078e0013 */
[----:B------:R-:W2:Y:S04]  /*269a0*/  LDL.LU.64 R22, [R1+0x460] ;  /* 0x0004600001167983 */ /* 0x000ea80000300a00 */
[----:B------:R0:W-:Y:S04]  /*269b0*/  STL [R1+0x3cfc], R0 ;  /* 0x003cfc0001007387 */ /* 0x0001e80000100800 */
[----:B------:R-:W-:Y:S04]  /*269c0*/  STL [R1+0x3d00], R12 ;  /* 0x003d000c01007387 */ /* 0x000fe80000100800 */
[----:B------:R-:W-:Y:S04]  /*269d0*/  STL [R1+0x3cf4], R13 ;  /* 0x003cf40d01007387 */ /* 0x000fe80000100800 */
[----:B------:R-:W2:Y:S04]  /*269e0*/  LDL.LU.64 R20, [R1+0x468] ;  /* 0x0004680001147983 */ /* 0x000ea80000300a00 */
[----:B------:R-:W-:Y:S04]  /*269f0*/  STL [R1+0x3cf8], R58 ;  /* 0x003cf83a01007387 */ /* 0x000fe80000100800 */
[----:B------:R-:W-:Y:S04]  /*26a00*/  STL [R1+0x3cec], R59 ;  /* 0x003cec3b01007387 */ /* 0x000fe80000100800 */
[----:B-1----:R-:W2:Y:S01]  /*26a10*/  LDL.LU.64 R18, [R1+0x470] ;  /* 0x0004700001127983 */ /* 0x002ea20000300a00 */
[----:B0-----:R-:W-:-:S03]  /*26a20*/  IMAD.MOV.U32 R0, RZ, RZ, R17 ;  /* 0x000000ffff007224 */ /* 0x001fc600078e0011 */
[----:B------:R0:W-:Y:S04]  /*26a30*/  STL [R1+0x3cf0], R16 ;  /* 0x003cf01001007387 */ /* 0x0001e80000100800 */
[----:B0-----:R-:W2:Y:S04]  /*26a40*/  LDL.LU.64 R16, [R1+0x480] ;  /* 0x0004800001107983 */ /* 0x001ea80000300a00 */
[----:B------:R0:W-:Y:S04]  /*26a50*/  STL [R1+0x3ce4], R0 ;  /* 0x003ce40001007387 */ /* 0x0001e80000100800 */
[----:B------:R1:W-:Y:S04]  /*26a60*/  STL [R1+0x3ce8], R32 ;  /* 0x003ce82001007387 */ /* 0x0003e80000100800 */
[----:B------:R-:W2:Y:S01]  /*26a70*/  LDL.LU.64 R34, [R1+0x498] ;  /* 0x0004980001227983 */ /* 0x000ea20000300a00 */
[----:B0-----:R-:W-:-:S05]  /*26a80*/  IMAD.MOV.U32 R0, RZ, RZ, R33 ;  /* 0x000000ffff007224 */ /* 0x001fca00078e0021 */
[----:B------:R3:W-:Y:S04]  /*26a90*/  STL [R1+0x3cdc], R0 ;  /* 0x003cdc0001007387 */ /* 0x0007e80000100800 */
[----:B------:R-:W-:Y:S04]  /*26aa0*/  STL [R1+0x3ce0], R14 ;  /* 0x003ce00e01007387 */ /* 0x000fe80000100800 */
[----:B------:R-:W-:Y:S04]  /*26ab0*/  STL [R1+0x17a0], R15 ;  /* 0x0017a00f01007387 */ /* 0x000fe80000100800 */
[----:B-1----:R-:W2:Y:S01]  /*26ac0*/  LDL.LU.64 R32, [R1+0x4a8] ;  /* 0x0004a80001207983 */ /* 0x002ea20000300a00 */
[----:B---3--:R-:W-:-:S03]  /*26ad0*/  IMAD.MOV.U32 R0, RZ, RZ, R31 ;  /* 0x000000ffff007224 */ /* 0x008fc600078e001f */
        /* <DEDUP_REMOVED lines=10> */
[----:B------:R0:W-:Y:S04]  /*26b80*/  STL [R1+0x17b4], R0 ;  /* 0x0017b40001007387 */ /* 0x0001e80000100800 */
[----:B------:R1:W-:Y:S01]  /*26b90*/  STL [R1+0x17c0], R28 ;  /* 0x0017c01c01007387 */ /* 0x0003e20000100800 */
[----:B0-----:R-:W-:-:S03]  /*26ba0*/  IMAD.MOV.U32 R0, RZ, RZ, R29 ;  /* 0x000000ffff007224 */ /* 0x001fc600078e001d */
[----:B-1----:R-:W4:Y:S04]  /*26bb0*/  LDL.LU.64 R28, [R1+0x4e0] ;  /* 0x0004e000011c7983 */ /* 0x002f280000300a00 */
[----:B------:R0:W-:Y:S04]  /*26bc0*/  STL [R1+0x17bc], R0 ;  /* 0x0017bc0001007387 */ /* 0x0001e80000100800 */
[----:B--2---:R1:W-:Y:S01]  /*26bd0*/  STL [R1+0x17c8], R24 ;  /* 0x0017c81801007387 */ /* 0x0043e20000100800 */
[----:B0-----:R-:W-:-:S03]  /*26be0*/  IMAD.MOV.U32 R0, RZ, RZ, R25 ;  /* 0x000000ffff007224 */ /* 0x001fc600078e0019 */
[----:B-1----:R-:W2:Y:S04]  /*26bf0*/  LDL.LU.64 R24, [R1+0x4e8] ;  /* 0x0004e80001187983 */ /* 0x002ea80000300a00 */
[----:B------:R0:W-:Y:S04]  /*26c00*/  STL [R1+0x17c4], R0 ;  /* 0x0017c40001007387 */ /* 0x0001e80000100800 */
[----:B------:R1:W-:Y:S01]  /*26c10*/  STL [R1+0x17d0], R22 ;  /* 0x0017d01601007387 */ /* 0x0003e20000100800 */
        /* <DEDUP_REMOVED lines=23> */
[----:B---3--:R1:W-:Y:S01]  /*26d90*/  STL [R1+0x1800], R30 ;  /* 0x0018001e01007387 */ /* 0x0083e20000100800 */
[----:B0-----:R-:W-:-:S03]  /*26da0*/  IMAD.MOV.U32 R0, RZ, RZ, R31 ;  /* 0x000000ffff007224 */ /* 0x001fc600078e001f */
[----:B-1----:R-:W3:Y:S04]  /*26db0*/  LDL.LU.64 R30, [R1+0x558] ;  /* 0x00055800011e7983 */ /* 0x002ee80000300a00 */
        /* <DEDUP_REMOVED lines=2019> */
[----:B-1----:R-:W2:Y:S02]  /*2ebf0*/  LDL.LU.64 R32, [R1+0x1458] ;  /* 0x0014580001207983 */ /* 0x002ea40000300a00 */
[----:B------:R0:W-:Y:S02]  /*2ec00*/  STL [R1+0x27c4], R0 ;  /* 0x0027c40001007387 */ /* 0x0001e40000100800 */
[----:B---3--:R1:W-:Y:S01]  /*2ec10*/  STL [R1+0x27d0], R30 ;  /* 0x0027d01e01007387 */ /* 0x0083e20000100800 */
[----:B0-----:R-:W-:-:S03]  /*2ec20*/  IMAD.MOV.U32 R0, RZ, RZ, R31 ;  /* 0x000000ffff007224 */ /* 0x001fc600078e001f */
[----:B-1----:R-:W3:Y:S02]  /*2ec30*/  LDL.LU.64 R30, [R1+0x368] ;  /* 0x00036800011e7983 */ /* 0x002ee40000300a00 */
[----:B------:R0:W-:Y:S02]  /*2ec40*/  STL [R1+0x27cc], R0 ;  /* 0x0027cc0001007387 */ /* 0x0001e40000100800 */
[----:B----4-:R1:W-:Y:S01]  /*2ec50*/  STL [R1+0x27d8], R38 ;  /* 0x0027d82601007387 */ /* 0x0103e20000100800 */
[----:B0-----:R-:W-:-:S03]  /*2ec60*/  IMAD.MOV.U32 R0, RZ, RZ, R39 ;  /* 0x000000ffff007224 */ /* 0x001fc600078e0027 */
[----:B-1----:R-:W4:Y:S02]  /*2ec70*/  LDL.LU.64 R38, [R1+0x1468] ;  /* 0x0014680001267983 */ /* 0x002f240000300a00 */
[----:B------:R0:W-:Y:S02]  /*2ec80*/  STL [R1+0x27d4], R0 ;  /* 0x0027d40001007387 */ /* 0x0001e40000100800 */
[----:B------:R1:W-:Y:S01]  /*2ec90*/  STL [R1+0x27e0], R36 ;  /* 0x0027e02401007387 */ /* 0x0003e20000100800 */
[----:B0-----:R-:W-:-:S03]  /*2eca0*/  IMAD.MOV.U32 R0, RZ, RZ, R37 ;  /* 0x000000ffff007224 */ /* 0x001fc600078e0025 */
[----:B-1----:R-:W4:Y:S02]  /*2ecb0*/  LDL.LU.64 R36, [R1+0x1470] ;  /* 0x0014700001247983 */ /* 0x002f240000300a00 */
[----:B------:R0:W-:Y:S02]  /*2ecc0*/  STL [R1+0x27dc], R0 ;  /* 0x0027dc0001007387 */ /* 0x0001e40000100800 */
[----:B------:R1:W-:Y:S01]  /*2ecd0*/  STL [R1+0x27e8], R28 ;  /* 0x0027e81c01007387 */ /* 0x0003e20000100800 */
[----:B0-----:R-:W-:-:S03]  /*2ece0*/  IMAD.MOV.U32 R0, RZ, RZ, R29 ;  /* 0x000000ffff007224 */ /* 0x001fc600078e001d */
[----:B-1----:R-:W4:Y:S02]  /*2ecf0*/  LDL.LU.64 R28, [R1+0x1478] ;  /* 0x00147800011c7983 */ /* 0x002f240000300a00 */
[----:B------:R0:W-:Y:S02]  /*2ed00*/  STL [R1+0x27e4], R0 ;  /* 0x0027e40001007387 */ /* 0x0001e40000100800 */
[----:B--2---:R1:W-:Y:S01]  /*2ed10*/  STL [R1+0x27f0], R24 ;  /* 0x0027f01801007387 */ /* 0x0043e20000100800 */
[----:B0-----:R-:W-:-:S03]  /*2ed20*/  IMAD.MOV.U32 R0, RZ, RZ, R25 ;  /* 0x000000ffff007224 */ /* 0x001fc600078e0019 */
[----:B-1----:R-:W2:Y:S02]  /*2ed30*/  LDL.LU.64 R24, [R1+0x1240] ;  /* 0x0012400001187983 */ /* 0x002ea40000300a00 */
[----:B------:R0:W-:Y:S02]  /*2ed40*/  STL [R1+0x27ec], R0 ;  /* 0x0027ec0001007387 */ /* 0x0001e40000100800 */
[----:B------:R1:W-:Y:S01]  /*2ed50*/  STL [R1+0x27f8], R22 ;  /* 0x0027f81601007387 */ /* 0x0003e20000100800 */
        /* <DEDUP_REMOVED lines=1359> */
[----:B--2---:R-:W-:Y:S01]  /*34250*/  IMAD.MOV.U32 R0, RZ, RZ, R25 ;  /* 0x000000ffff007224 */ /* 0x004fe200078e0019 */
[----:B------:R0:W-:Y:S04]  /*34260*/  STL [R1+0x3298], R24 ;  /* 0x0032981801007387 */ /* 0x0001e80000100800 */
[----:B0-----:R-:W2:Y:S01]  /*34270*/  LDL.LU.64 R24, [R1+0x32f0] ;  /* 0x0032f00001187983 */ /* 0x001ea20000300a00 */
[----:B------:R0:W-:Y:S03]  /*34280*/  STL [R1+0x3294], R0 ;  /* 0x0032940001007387 */ /* 0x0001e60000100800 */
        /* <DEDUP_REMOVED lines=32> */
[----:B------:R-:W-:Y:S01]  /*34490*/  STL [R1+0x32e0], R36 ;  /* 0x0032e02401007387 */ /* 0x000fe20000100800 */
[----:B------:R-:W4:Y:S02]  /*344a0*/  LDL.LU.64 R40, [R1+0x3338] ;  /* 0x0033380001287983 */ /* 0x000f240000300a00 */
[----:B0-----:R-:W-:-:S05]  /*344b0*/  IMAD.MOV.U32 R0, RZ, RZ, R37 ;  /* 0x000000ffff007224 */ /* 0x001fca00078e0025 */
[----:B------:R0:W-:Y:S04]  /*344c0*/  STL [R1+0x32dc], R0 ;  /* 0x0032dc0001007387 */ /* 0x0001e80000100800 */
        /* <DEDUP_REMOVED lines=21> */
[----:B------:R-:W2:Y:S02]  /*34620*/  LDL.LU.64 R36, [R1+0x3368] ;  /* 0x0033680001247983 */ /* 0x000ea40000300a00 */
[----:B0-----:R-:W-:-:S05]  /*34630*/  IMAD.MOV.U32 R0, RZ, RZ, R17 ;  /* 0x000000ffff007224 */ /* 0x001fca00078e0011 */
[----:B------:R0:W-:Y:S04]  /*34640*/  STL [R1+0x330c], R0 ;  /* 0x00330c0001007387 */ /* 0x0001e80000100800 */
[----:B------:R0:W-:Y:S01]  /*34650*/  STL [R1+0x3318], R34 ;  /* 0x0033182201007387 */ /* 0x0001e20000100800 */
[----:B-1----:R-:W2:Y:S02]  /*34660*/  LDL.LU.64 R16, [R1+0x3370] ;  /* 0x0033700001107983 */ /* 0x002ea40000300a00 */
[----:B0-----:R-:W-:Y:S01]  /*34670*/  IMAD.MOV.U32 R0, RZ, RZ, R35 ;  /* 0x000000ffff007224 */ /* 0x001fe200078e0023 */
[----:B------:R-:W-:Y:S04]  /*34680*/  STL [R1+0x3320], R32 ;  /* 0x0033202001007387 */ /* 0x000fe80000100800 */
[----:B------:R0:W-:Y:S01]  /*34690*/  STL [R1+0x3314], R0 ;  /* 0x0033140001007387 */ /* 0x0001e20000100800 */
[----:B------:R-:W2:Y:S02]  /*346a0*/  LDL.LU.64 R34, [R1+0x3378] ;  /* 0x0033780001227983 */ /* 0x000ea40000300a00 */
[----:B0-----:R-:W-:Y:S01]  /*346b0*/  IMAD.MOV.U32 R0, RZ, RZ, R33 ;  /* 0x000000ffff007224 */ /* 0x001fe200078e0021 */
[----:B---3--:R-:W-:Y:S04]  /*346c0*/  STL [R1+0x3328], R30 ;  /* 0x0033281e01007387 */ /* 0x008fe80000100800 */
[----:B------:R0:W-:Y:S01]  /*346d0*/  STL [R1+0x331c], R0 ;  /* 0x00331c0001007387 */ /* 0x0001e20000100800 */
[----:B------:R-:W3:Y:S02]  /*346e0*/  LDL.LU.64 R32, [R1+0x3380] ;  /* 0x0033800001207983 */ /* 0x000ee40000300a00 */
[----:B0-----:R-:W-:Y:S01]  /*346f0*/  IMAD.MOV.U32 R0, RZ, RZ, R31 ;  /* 0x000000ffff007224 */ /* 0x001fe200078e001f */
[----:B----4-:R-:W-:Y:S04]  /*34700*/  STL [R1+0x3330], R38 ;  /* 0x0033302601007387 */ /* 0x010fe80000100800 */
[----:B------:R0:W-:Y:S01]  /*34710*/  STL [R1+0x3324], R0 ;  /* 0x0033240001007387 */ /* 0x0001e20000100800 */
[----:B------:R-:W4:Y:S02]  /*34720*/  LDL.LU.64 R30, [R1+0x1f8] ;  /* 0x0001f800011e7983 */ /* 0x000f240000300a00 */
[----:B0-----:R-:W-:Y:S01]  /*34730*/  IMAD.MOV.U32 R0, RZ, RZ, R39 ;  /* 0x000000ffff007224 */ /* 0x001fe200078e0027 */
[----:B------:R-:W-:Y:S04]  /*34740*/  STL [R1+0x3338], R40 ;  /* 0x0033382801007387 */ /* 0x000fe80000100800 */
[----:B------:R0:W-:Y:S01]  /*34750*/  STL [R1+0x332c], R0 ;  /* 0x00332c0001007387 */ /* 0x0001e20000100800 */
[----:B------:R-:W4:Y:S02]  /*34760*/  LDL.LU.64 R38, [R1+0x3390] ;  /* 0x0033900001267983 */ /* 0x000f240000300a00 */
[----:B0-----:R-:W-:Y:S01]  /*34770*/  IMAD.MOV.U32 R0, RZ, RZ, R41 ;  /* 0x000000ffff007224 */ /* 0x001fe200078e0029 */
[----:B------:R-:W-:Y:S04]  /*34780*/  STL [R1+0x3340], R28 ;  /* 0x0033401c01007387 */ /* 0x000fe80000100800 */
[----:B------:R0:W-:Y:S02]  /*34790*/  STL [R1+0x3334], R0 ;  /* 0x0033340001007387 */ /* 0x0001e40000100800 */
[----:B0-----:R-:W-:-:S02]  /*347a0*/  IMAD.MOV.U32 R0, RZ, RZ, R29 ;  /* 0x000000ffff007224 */ /* 0x001fc400078e001d */
[----:B------:R-:W4:Y:S03]  /*347b0*/  LDL.LU.64 R28, [R1+0x3398] ;  /* 0x00339800011c7983 */ /* 0x000f260000300a00 */
        /* <DEDUP_REMOVED lines=17> */
[----:B------:R1:W-:Y:S02]  /*348d0*/  STL [R1+0x3368], R36 ;  /* 0x0033682401007387 */ /* 0x0003e40000100800 */
[----:B0-----:R-:W-:Y:S01]  /*348e0*/  IMAD.MOV.U32 R0, RZ, RZ, R37 ;  /* 0x000000ffff007224 */ /* 0x001fe200078e0025 */
[----:B------:R-:W-:Y:S04]  /*348f0*/  STL [R1+0x3370], R16 ;  /* 0x0033701001007387 */ /* 0x000fe80000100800 */
        /* <DEDUP_REMOVED lines=18> */
[----:B------:R-:W4:Y:S02]  /*34a20*/  LDL.LU.64 R40, [R1+0x33e8] ;  /* 0x0033e80001287983 */ /* 0x000f240000300a00 */
[----:B0-----:R-:W-:-:S05]  /*34a30*/  IMAD.MOV.U32 R0, RZ, RZ, R39 ;  /* 0x000000ffff007224 */ /* 0x001fca00078e0027 */
[----:B------:R0:W-:Y:S04]  /*34a40*/  STL [R1+0x338c], R0 ;  /* 0x00338c0001007387 */ /* 0x0001e80000100800 */
        /* <DEDUP_REMOVED lines=9> */
[----:B------:R-:W2:Y:S02]  /*34ae0*/  LDL.LU.64 R38, [R1+0x3400] ;  /* 0x0034000001267983 */ /* 0x000ea40000300a00 */
        /* <DEDUP_REMOVED lines=8> */
[----:B0-----:R-:W-:-:S02]  /*34b70*/  IMAD.MOV.U32 R0, RZ, RZ, R19 ;  /* 0x000000ffff007224 */ /* 0x001fc400078e0013 */
[----:B------:R-:W2:Y:S03]  /*34b80*/  LDL.LU.64 R18, [R1+0x3418] ;  /* 0x0034180001127983 */ /* 0x000ea60000300a00 */
[----:B------:R0:W-:Y:S01]  /*34b90*/  STL [R1+0x33b4], R0 ;  /* 0x0033b40001007387 */ /* 0x0001e20000100800 */
        /* <DEDUP_REMOVED lines=17> */
[----:B------:R-:W-:Y:S01]  /*34cb0*/  STL [R1+0x33e8], R40 ;  /* 0x0033e82801007387 */ /* 0x000fe20000100800 */
[----:B0-----:R-:W-:-:S05]  /*34cc0*/  IMAD.MOV.U32 R0, RZ, RZ, R31 ;  /* 0x000000ffff007224 */ /* 0x001fca00078e001f */
[----:B------:R0:W-:Y:S01]  /*34cd0*/  STL [R1+0x33dc], R0 ;  /* 0x0033dc0001007387 */ /* 0x0001e20000100800 */
[----:B-1----:R-:W4:Y:S02]  /*34ce0*/  LDL.LU.64 R30, [R1+0x3440] ;  /* 0x00344000011e7983 */ /* 0x002f240000300a00 */
        /* <DEDUP_REMOVED lines=8> */
[----:B------:R-:W-:Y:S01]  /*34d70*/  STL [R1+0x3400], R38 ;  /* 0x0034002601007387 */ /* 0x000fe20000100800 */
[----:B------:R1:W-:Y:S03]  /*34d80*/  STL [R1+0x33f4], R0 ;  /* 0x0033f40001007387 */ /* 0x0003e60000100800 */
[----:B0-----:R-:W2:Y:S01]  /*34d90*/  LDL.LU.64 R24, [R1+0x3450] ;  /* 0x0034500001187983 */ /* 0x001ea20000300a00 */
[----:B-1----:R-:W-:-:S03]  /*34da0*/  IMAD.MOV.U32 R0, RZ, RZ, R39 ;  /* 0x000000ffff007224 */ /* 0x002fc600078e0027 */
[----:B------:R-:W-:Y:S04]  /*34db0*/  STL [R1+0x3408], R22 ;  /* 0x0034081601007387 */ /* 0x000fe80000100800 */
[----:B------:R0:W-:Y:S02]  /*34dc0*/  STL [R1+0x33fc], R0 ;  /* 0x0033fc0001007387 */ /* 0x0001e40000100800 */
[----:B0-----:R-:W-:Y:S02]  /*34dd0*/  IMAD.MOV.U32 R0, RZ, RZ, R23 ;  /* 0x000000ffff007224 */ /* 0x001fe400078e0017 */
[----:B------:R-:W2:Y:S03]  /*34de0*/  LDL.LU.64 R22, [R1+0x3458] ;  /* 0x0034580001167983 */ /* 0x000ea60000300a00 */
[----:B------:R0:W-:Y:S01]  /*34df0*/  STL [R1+0x3404], R0 ;  /* 0x0034040001007387 */ /* 0x0001e20000100800 */
[----:B------:R1:W-:Y:S01]  /*34e00*/  STL [R1+0x3410], R20 ;  /* 0x0034101401007387 */ /* 0x0003e20000100800 */
[----:B0-----:R-:W-:-:S03]  /*34e10*/  IMAD.MOV.U32 R0, RZ, RZ, R21 ;  /* 0x000000ffff007224 */ /* 0x001fc600078e0015 */
[----:B------:R-:W-:Y:S04]  /*34e20*/  STL [R1+0x3418], R18 ;  /* 0x0034181201007387 */ /* 0x000fe80000100800 */
[----:B------:R0:W-:Y:S01]  /*34e30*/  STL [R1+0x340c], R0 ;  /* 0x00340c0001007387 */ /* 0x0001e20000100800 */
[----:B-1----:R-:W2:Y:S02]  /*34e40*/  LDL.LU.64 R20, [R1+0x3460] ;  /* 0x0034600001147983 */ /* 0x002ea40000300a00 */
[----:B0-----:R-:W-:-:S05]  /*34e50*/  IMAD.MOV.U32 R0, RZ, RZ, R19 ;  /* 0x000000ffff007224 */ /* 0x001fca00078e0013 */
[----:B------:R0:W-:Y:S01]  /*34e60*/  STL [R1+0x3414], R0 ;  /* 0x0034140001007387 */ /* 0x0001e20000100800 */
[----:B------:R-:W-:Y:S02]  /*34e70*/  STL [R1+0x3420], R36 ;  /* 0x0034202401007387 */ /* 0x000fe40000100800 */
[----:B------:R-:W2:Y:S02]  /*34e80*/  LDL.LU.64 R18, [R1+0x3468] ;  /* 0x0034680001127983 */ /* 0x000ea40000300a00 */
[----:B0-----:R-:W-:Y:S01]  /*34e90*/  IMAD.MOV.U32 R0, RZ, RZ, R37 ;  /* 0x000000ffff007224 */ /* 0x001fe200078e0025 */
[----:B------:R-:W-:Y:S04]  /*34ea0*/  STL [R1+0x3428], R16 ;  /* 0x0034281001007387 */ /* 0x000fe80000100800 */
[----:B------:R0:W-:Y:S01]  /*34eb0*/  STL [R1+0x341c], R0 ;  /* 0x00341c0001007387 */ /* 0x0001e20000100800 */
[----:B------:R-:W2:Y:S02]  /*34ec0*/  LDL.LU.64 R44, [R1+0x1d8] ;  /* 0x0001d800012c7983 */ /* 0x000ea40000300a00 */
[----:B0-----:R-:W-:-:S05]  /*34ed0*/  IMAD.MOV.U32 R0, RZ, RZ, R17 ;  /* 0x000000ffff007224 */ /* 0x001fca00078e0011 */
[----:B------:R0:W-:Y:S04]  /*34ee0*/  STL [R1+0x3424], R0 ;  /* 0x0034240001007387 */ /* 0x0001e80000100800 */
[----:B---3--:R-:W-:Y:S01]  /*34ef0*/  STL [R1+0x3430], R34 ;  /* 0x0034302201007387 */ /* 0x008fe20000100800 */
[----:B------:R-:W3:Y:S02]  /*34f00*/  LDL.LU.64 R16, [R1+0x3478] ;  /* 0x0034780001107983 */ /* 0x000ee40000300a00 */
[----:B0-----:R-:W-:Y:S01]  /*34f10*/  IMAD.MOV.U32 R0, RZ, RZ, R35 ;  /* 0x000000ffff007224 */ /* 0x001fe200078e0023 */
[----:B----4-:R-:W-:Y:S04]  /*34f20*/  STL [R1+0x3438], R32 ;  /* 0x0034382001007387 */ /* 0x010fe80000100800 */
[----:B------:R0:W-:Y:S01]  /*34f30*/  STL [R1+0x342c], R0 ;  /* 0x00342c0001007387 */ /* 0x0001e20000100800 */
[----:B------:R-:W4:Y:S02]  /*34f40*/  LDL.LU.64 R42, [R1+0x3480] ;  /* 0x00348000012a7983 */ /* 0x000f240000300a00 */
[----:B------:R-:W4:Y:S02]  /*34f50*/  LDL.LU.64 R40, [R1+0x3488] ;  /* 0x0034880001287983 */ /* 0x000f240000300a00 */
[----:B0-----:R-:W-:-:S05]  /*34f60*/  IMAD.MOV.U32 R0, RZ, RZ, R33 ;  /* 0x000000ffff007224 */ /* 0x001fca00078e0021 */
[----:B------:R0:W-:Y:S01]  /*34f70*/  STL [R1+0x3434], R0 ;  /* 0x0034340001007387 */ /* 0x0001e20000100800 */
[----:B------:R-:W-:Y:S02]  /*34f80*/  STL [R1+0x3440], R30 ;  /* 0x0034401e01007387 */ /* 0x000fe40000100800 */
[----:B------:R-:W4:Y:S02]  /*34f90*/  LDL.LU.64 R38, [R1+0x3490] ;  /* 0x0034900001267983 */ /* 0x000f240000300a00 */
[----:B------:R-:W4:Y:S02]  /*34fa0*/  LDL.LU.64 R36, [R1+0x3498] ;  /* 0x0034980001247983 */ /* 0x000f240000300a00 */
[----:B0-----:R-:W-:-:S05]  /*34fb0*/  IMAD.MOV.U32 R0, RZ, RZ, R31 ;  /* 0x000000ffff007224 */ /* 0x001fca00078e001f */
[----:B------:R0:W-:Y:S04]  /*34fc0*/  STL [R1+0x343c], R0 ;  /* 0x00343c0001007387 */ /* 0x0001e80000100800 */
[----:B------:R-:W-:Y:S01]  /*34fd0*/  STL [R1+0x3448], R28 ;  /* 0x0034481c01007387 */ /* 0x000fe20000100800 */
[----:B------:R-:W4:Y:S02]  /*34fe0*/  LDL.LU.64 R34, [R1+0x34a0] ;  /* 0x0034a00001227983 */ /* 0x000f240000300a00 */
[----:B0-----:R-:W-:Y:S01]  /*34ff0*/  IMAD.MOV.U32 R0, RZ, RZ, R29 ;  /* 0x000000ffff007224 */ /* 0x001fe200078e001d */
[----:B------:R-:W4:Y:S04]  /*35000*/  LDL.LU.64 R32, [R1+0x34a8] ;  /* 0x0034a80001207983 */ /* 0x000f280000300a00 */
[----:B------:R0:W-:Y:S04]  /*35010*/  STL [R1+0x3444], R0 ;  /* 0x0034440001007387 */ /* 0x0001e80000100800 */
[----:B--2---:R1:W-:Y:S01]  /*35020*/  STL [R1+0x3450], R24 ;  /* 0x0034501801007387 */ /* 0x0043e20000100800 */
[----:B------:R-:W2:Y:S02]  /*35030*/  LDL.LU.64 R30, [R1+0x34b0] ;  /* 0x0034b000011e7983 */ /* 0x000ea40000300a00 */
[----:B0-----:R-:W-:-:S02]  /*35040*/  IMAD.MOV.U32 R0, RZ, RZ, R25 ;  /* 0x000000ffff007224 */ /* 0x001fc400078e0019 */
[----:B------:R-:W2:Y:S03]  /*35050*/  LDL.LU.64 R28, [R1+0x34b8] ;  /* 0x0034b800011c7983 */ /* 0x000ea60000300a00 */
[----:B------:R0:W-:Y:S01]  /*35060*/  STL [R1+0x344c], R0 ;  /* 0x00344c0001007387 */ /* 0x0001e20000100800 */
[----:B------:R-:W-:-:S03]  /*35070*/  IMAD.MOV.U32 R2, RZ, RZ, R23 ;  /* 0x000000ffff027224 */ /* 0x000fc600078e0017 */
[----:B------:R0:W-:Y:S01]  /*35080*/  STL [R1+0x3458], R22 ;  /* 0x0034581601007387 */ /* 0x0001e20000100800 */
[----:B-1----:R-:W2:Y:S03]  /*35090*/  LDL.LU.64 R24, [R1+0x34c0] ;  /* 0x0034c00001187983 */ /* 0x002ea60000300a00 */
[----:B0-----:R-:W2:Y:S04]  /*350a0*/  LDL.LU R0, [R1+0x940] ;  /* 0x0009400001007983 */ /* 0x001ea80000300800 */
[----:B------:R-:W2:Y:S01]  /*350b0*/  LDL.LU.64 R22, [R1+0x34c8] ;  /* 0x0034c80001167983 */ /* 0x000ea20000300a00 */
[----:B------:R0:W-:Y:S03]  /*350c0*/  STL [R1+0x3454], R2 ;  /* 0x0034540201007387 */ /* 0x0001e60000100800 */
[----:B------:R1:W-:Y:S01]  /*350d0*/  STL [R1+0x3460], R20 ;  /* 0x0034601401007387 */ /* 0x0003e20000100800 */
[----:B0-----:R-:W-:-:S03]  /*350e0*/  IMAD.MOV.U32 R2, RZ, RZ, R21 ;  /* 0x000000ffff027224 */ /* 0x001fc600078e0015 */
[----:B------:R-:W-:Y:S04]  /*350f0*/  STL [R1+0x3468], R18 ;  /* 0x0034681201007387 */ /* 0x000fe80000100800 */
[----:B------:R0:W-:Y:S01]  /*35100*/  STL [R1+0x345c], R2 ;  /* 0x00345c0201007387 */ /* 0x0001e20000100800 */
[----:B-1----:R-:W2:Y:S02]  /*35110*/  LDL.LU R21, [R1+0xce4] ;  /* 0x000ce40001157983 */ /* 0x002ea40000300800 */
[----:B0-----:R-:W-:Y:S02]  /*35120*/  IMAD.MOV.U32 R2, RZ, RZ, R19 ;  /* 0x000000ffff027224 */ /* 0x001fe400078e0013 */
[----:B------:R-:W2:Y:S03]  /*35130*/  LDL.LU.64 R18, [R1+0x34d8] ;  /* 0x0034d80001127983 */ /* 0x000ea60000300a00 */
[----:B------:R0:W-:Y:S02]  /*35140*/  STL [R1+0x3464], R2 ;  /* 0x0034640201007387 */ /* 0x0001e40000100800 */
[----:B0-----:R-:W-:Y:S01]  /*35150*/  IMAD.MOV.U32 R2, RZ, RZ, R45 ;  /* 0x000000ffff027224 */ /* 0x001fe200078e002d */
[----:B------:R-:W-:Y:S04]  /*35160*/  STL [R1+0x3470], R44 ;  /* 0x0034702c01007387 */ /* 0x000fe80000100800 */
[----:B---3--:R-:W-:Y:S01]  /*35170*/  STL [R1+0x3478], R16 ;  /* 0x0034781001007387 */ /* 0x008fe20000100800 */
[----:B------:R0:W-:Y:S02]  /*35180*/  STL [R1+0x346c], R2 ;  /* 0x00346c0201007387 */ /* 0x0001e40000100800 */
[----:B0-----:R-:W-:-:S02]  /*35190*/  IMAD.MOV.U32 R2, RZ, RZ, R17 ;  /* 0x000000ffff027224 */ /* 0x001fc400078e0011 */
[----:B------:R-:W3:Y:S03]  /*351a0*/  LDL.LU.64 R16, [R1+0x34e0] ;  /* 0x0034e00001107983 */ /* 0x000ee60000300a00 */
[----:B------:R0:W-:Y:S01]  /*351b0*/  STL [R1+0x3474], R2 ;  /* 0x0034740201007387 */ /* 0x0001e20000100800 */
[----:B----4-:R-:W-:Y:S01]  /*351c0*/  STL [R1+0x3480], R42 ;  /* 0x0034802a01007387 */ /* 0x010fe20000100800 */
[----:B0-----:R-:W-:-:S03]  /*351d0*/  IMAD.MOV.U32 R2, RZ, RZ, R43 ;  /* 0x000000ffff027224 */ /* 0x001fc600078e002b */
[----:B------:R-:W-:Y:S04]  /*351e0*/  STL [R1+0x3488], R40 ;  /* 0x0034882801007387 */ /* 0x000fe80000100800 */
[----:B------:R0:W-:Y:S02]  /*351f0*/  STL [R1+0x347c], R2 ;  /* 0x00347c0201007387 */ /* 0x0001e40000100800 */
[----:B0-----:R-:W-:Y:S02]  /*35200*/  IMAD.MOV.U32 R2, RZ, RZ, R41 ;  /* 0x000000ffff027224 */ /* 0x001fe400078e0029 */
[----:B------:R-:W-:Y:S04]  /*35210*/  STL [R1+0x3490], R38 ;  /* 0x0034902601007387 */ /* 0x000fe80000100800 */
[----:B------:R0:W-:Y:S01]  /*35220*/  STL [R1+0x3484], R2 ;  /* 0x0034840201007387 */ /* 0x0001e20000100800 */
[----:B------:R-:W-:Y:S02]  /*35230*/  STL [R1+0x3498], R36 ;  /* 0x0034982401007387 */ /* 0x000fe40000100800 */
[----:B0-----:R-:W-:-:S05]  /*35240*/  IMAD.MOV.U32 R2, RZ, RZ, R39 ;  /* 0x000000ffff027224 */ /* 0x001fca00078e0027 */
        /* <DEDUP_REMOVED lines=8> */
[----:B--2---:R-:W-:Y:S03]  /*352d0*/  STL [R1+0x34b0], R30 ;  /* 0x0034b01e01007387 */ /* 0x004fe60000100800 */
[----:B------:R0:W-:Y:S02]  /*352e0*/  STL [R1+0x34a4], R2 ;  /* 0x0034a40201007387 */ /* 0x0001e40000100800 */
[----:B------:R-:W-:Y:S02]  /*352f0*/  STL [R1+0x34b8], R28 ;  /* 0x0034b81c01007387 */ /* 0x000fe40000100800 */
[----:B0-----:R-:W-:-:S05]  /*35300*/  IMAD.MOV.U32 R2, RZ, RZ, R31 ;  /* 0x000000ffff027224 */ /* 0x001fca00078e001f */
[----:B------:R0:W-:Y:S02]  /*35310*/  STL [R1+0x34ac], R2 ;  /* 0x0034ac0201007387 */ /* 0x0001e40000100800 */
[----:B0-----:R-:W-:Y:S02]  /*35320*/  IMAD.MOV.U32 R2, RZ, RZ, R29 ;  /* 0x000000ffff027224 */ /* 0x001fe400078e001d */
[----:B------:R-:W-:Y:S04]  /*35330*/  STL [R1+0x34c0], R24 ;  /* 0x0034c01801007387 */ /* 0x000fe80000100800 */
[----:B------:R0:W-:Y:S01]  /*35340*/  STL [R1+0x34b4], R2 ;  /* 0x0034b40201007387 */ /* 0x0001e20000100800 */
[----:B------:R-:W-:Y:S02]  /*35350*/  IMAD R0, R0, c[0x0][0x184], RZ ;  /* 0x0000610000007a24 */ /* 0x000fe400078e02ff */
[----:B0-----:R-:W-:-:S05]  /*35360*/  IMAD.MOV.U32 R2, RZ, RZ, R25 ;  /* 0x000000ffff027224 */ /* 0x001fca00078e0019 */
[----:B------:R0:W-:Y:S01]  /*35370*/  STL [R1+0x34bc], R2 ;  /* 0x0034bc0201007387 */ /* 0x0001e20000100800 */
[----:B------:R-:W-:Y:S02]  /*35380*/  STL [R1+0x34c8], R22 ;  /* 0x0034c81601007387 */ /* 0x000fe40000100800 */
[----:B------:R-:W-:Y:S01]  /*35390*/  STL [R1+0x34d0], R26 ;  /* 0x0034d01a01007387 */ /* 0x000fe20000100800 */
[----:B------:R-:W-:Y:S01]  /*353a0*/  LEA R12, P1, R0, c[0x0][0x160], 0x1 ;  /* 0x00005800000c7a11 */ /* 0x000fe200078208ff */
[----:B0-----:R-:W-:-:S03]  /*353b0*/  IMAD.MOV.U32 R2, RZ, RZ, R23 ;  /* 0x000000ffff027224 */ /* 0x001fc600078e0017 */
[----:B------:R-:W-:Y:S02]  /*353c0*/  LEA.HI.X.SX32 R13, R0, c[0x0][0x164], 0x1, P1 ;  /* 0x00005900000d7a11 */ /* 0x000fe400008f0eff */
[----:B------:R0:W-:Y:S01]  /*353d0*/  STL [R1+0x34c4], R2 ;  /* 0x0034c40201007387 */ /* 0x0001e20000100800 */
[----:B------:R-:W-:-:S03]  /*353e0*/  IMAD R3, R21, c[0x0][0x184], RZ ;  /* 0x0000610015037a24 */ /* 0x000fc600078e02ff */
[----:B------:R-:W-:Y:S01]  /*353f0*/  STL [R1+0x34cc], R27 ;  /* 0x0034cc1b01007387 */ /* 0x000fe20000100800 */
[----:B0-----:R-:W-:Y:S01]  /*35400*/  IMAD.MOV.U32 R2, RZ, RZ, c[0x0][0x188] ;  /* 0x00006200ff027624 */ /* 0x001fe200078e00ff */
[C---:B------:R-:W-:Y:S01]  /*35410*/  LEA R10, P0, R3.reuse, c[0x0][0x160], 0x1 ;  /* 0x00005800030a7a11 */ /* 0x040fe200078008ff */
[----:B------:R-:W-:Y:S02]  /*35420*/  IMAD.MOV.U32 R4, RZ, RZ, R19 ;  /* 0x000000ffff047224 */ /* 0x000fe400078e0013 */
[----:B------:R-:W-:Y:S01]  /*35430*/  IMAD R6, R2, 0x7f, RZ ;  /* 0x0000007f02067824 */ /* 0x000fe200078e02ff */
[----:B------:R-:W-:Y:S02]  /*35440*/  STL [R1+0x3cc8], R18 ;  /* 0x003cc81201007387 */ /* 0x000fe40000100800 */
[----:B------:R0:W-:Y:S01]  /*35450*/  STL [R1+0x3cc4], R4 ;  /* 0x003cc40401007387 */ /* 0x0001e20000100800 */
[----:B------:R-:W-:Y:S01]  /*35460*/  LEA.HI.X.SX32 R11, R3, c[0x0][0x164], 0x1, P0 ;  /* 0x00005900030b7a11 */ /* 0x000fe200000f0eff */
[----:B------:R-:W-:-:S02]  /*35470*/  IMAD.MOV.U32 R3, RZ, RZ, R61 ;  /* 0x000000ffff037224 */ /* 0x000fc400078e003d */
[----:B0-----:R-:W-:-:S04]  /*35480*/  IMAD.WIDE R4, R6, 0x2, R12 ;  /* 0x0000000206047825 */ /* 0x001fc800078e020c */
[----:B------:R-:W-:-:S04]  /*35490*/  IMAD.WIDE R6, R6, 0x2, R10 ;  /* 0x0000000206067825 */ /* 0x000fc800078e020a */
[C---:B------:R-:W-:Y:S02]  /*354a0*/  IMAD R8, R2.reuse, 0x7d, RZ ;  /* 0x0000007d02087824 */ /* 0x040fe400078e02ff */
[----:B---3--:R-:W-:Y:S01]  /*354b0*/  IMAD.MOV.U32 R0, RZ, RZ, R17 ;  /* 0x000000ffff007224 */ /* 0x008fe200078e0011 */
[----:B------:R-:W-:Y:S01]  /*354c0*/  STL [R1+0x3cd0], R16 ;  /* 0x003cd01001007387 */ /* 0x000fe20000100800 */
[----:B------:R-:W-:Y:S03]  /*354d0*/  STL.64 [R1+0x948], R12 ;  /* 0x0009480c01007387 */ /* 0x000fe60000100a00 */
[----:B------:R0:W-:Y:S01]  /*354e0*/  STL [R1+0x3ccc], R0 ;  /* 0x003ccc0001007387 */ /* 0x0001e20000100800 */
[----:B------:R1:W-:Y:S02]  /*354f0*/  STL [R1+0x3cd8], R60 ;  /* 0x003cd83c01007387 */ /* 0x0003e40000100800 */
[----:B------:R-:W-:Y:S02]  /*35500*/  STL.64 [R1+0x950], R10 ;  /* 0x0009500a01007387 */ /* 0x000fe40000100a00 */
[----:B0-----:R-:W-:Y:S01]  /*35510*/  IMAD R0, R2, 0x7e, RZ ;  /* 0x0000007e02007824 */ /* 0x001fe200078e02ff */
[----:B-1----:R0:W5:Y:S01]  /*35520*/  LDL.LU R61, [R1+0x4398] ;  /* 0x00439800013d7983 */ /* 0x0021620000300800 */
[----:B------:R-:W-:Y:S02]  /*35530*/  STL [R1+0x34d8], R4 ;  /* 0x0034d80401007387 */ /* 0x000fe40000100800 */
[----:B------:R-:W-:Y:S02]  /*35540*/  STL [R1+0x3cd4], R3 ;  /* 0x003cd40301007387 */ /* 0x000fe40000100800 */
[----:B------:R1:W-:Y:S01]  /*35550*/  STL [R1+0x34d4], R5 ;  /* 0x0034d40501007387 */ /* 0x0003e20000100800 */
[----:B------:R-:W-:Y:S01]  /*35560*/  STL [R1+0x34e0], R6 ;  /* 0x0034e00601007387 */ /* 0x000fe20000100800 */
[----:B------:R2:W-:Y:S02]  /*35570*/  STL [R1+0x34dc], R7 ;  /* 0x0034dc0701007387 */ /* 0x0005e40000100800 */
[----:B-1----:R-:W-:-:S04]  /*35580*/  IMAD.WIDE R4, R0, 0x2, R12 ;  /* 0x0000000200047825 */ /* 0x002fc800078e020c */
[----:B--2---:R-:W-:Y:S01]  /*35590*/  IMAD.WIDE R6, R0, 0x2, R10 ;  /* 0x0000000200067825 */ /* 0x004fe200078e020a */
[----:B------:R-:W-:Y:S03]  /*355a0*/  STL [R1+0x34e8], R4 ;  /* 0x0034e80401007387 */ /* 0x000fe60000100800 */
[----:B------:R1:W-:Y:S02]  /*355b0*/  STL [R1+0x34e4], R5 ;  /* 0x0034e40501007387 */ /* 0x0003e40000100800 */
[----:B------:R-:W-:Y:S02]  /*355c0*/  IMAD R0, R2, 0x7c, RZ ;  /* 0x0000007c02007824 */ /* 0x000fe400078e02ff */
[----:B------:R-:W-:Y:S01]  /*355d0*/  STL [R1+0x34f0], R6 ;  /* 0x0034f00601007387 */ /* 0x000fe20000100800 */
[----:B------:R2:W-:Y:S01]  /*355e0*/  STL [R1+0x34ec], R7 ;  /* 0x0034ec0701007387 */ /* 0x0005e20000100800 */
[----:B-1----:R-:W-:-:S04]  /*355f0*/  IMAD.WIDE R4, R8, 0x2, R12 ;  /* 0x0000000208047825 */ /* 0x002fc800078e020c */
[--C-:B------:R-:W-:Y:S01]  /*35600*/  IMAD.WIDE R8, R8, 0x2, R10.reuse ;  /* 0x0000000208087825 */ /* 0x100fe200078e020a */
[----:B------:R-:W-:Y:S03]  /*35610*/  STL [R1+0x34f8], R4 ;  /* 0x0034f80401007387 */ /* 0x000fe60000100800 */
[----:B------:R1:W-:Y:S02]  /*35620*/  STL [R1+0x34f4], R5 ;  /* 0x0034f40501007387 */ /* 0x0003e40000100800 */
[----:B------:R3:W-:Y:S02]  /*35630*/  STL [R1+0x3500], R8 ;  /* 0x0035000801007387 */ /* 0x0007e40000100800 */
[----:B------:R-:W-:Y:S02]  /*35640*/  STL [R1+0x34fc], R9 ;  /* 0x0034fc0901007387 */ /* 0x000fe40000100800 */
[----:B--2---:R-:W-:-:S04]  /*35650*/  IMAD.WIDE R6, R0, 0x2, R10 ;  /* 0x0000000200067825 */ /* 0x004fc800078e020a */
[----:B-1----:R-:W-:-:S04]  /*35660*/  IMAD.WIDE R4, R0, 0x2, R12 ;  /* 0x0000000200047825 */ /* 0x002fc800078e020c */
[C---:B---3--:R-:W-:Y:S01]  /*35670*/  IMAD R8, R2.reuse, 0x7b, RZ ;  /* 0x0000007b02087824 */ /* 0x048fe200078e02ff */
[----:B------:R-:W-:Y:S01]  /*35680*/  STL [R1+0x3508], R4 ;  /* 0x0035080401007387 */ /* 0x000fe20000100800 */
        /* <DEDUP_REMOVED lines=407> */
[----:B------:R-:W-:Y:S02]  /*37000*/  IMAD.SHL.U32 R0, R2, 0x40, RZ ;  /* 0x0000004002007824 */ /* 0x000fe400078e00ff */
        /* <DEDUP_REMOVED lines=427> */
[----:B------:R-:W-:Y:S01]  /*38ac0*/  STL [R1+0x3c7c], R9 ;  /* 0x003c7c0901007387 */ /* 0x000fe20000100800 */
[----:B------:R-:W4:Y:S01]  /*38ad0*/  S2R R17, SR_TID.X ;  /* 0x0000000000117919 */ /* 0x000f220000002100 */
        /* <DEDUP_REMOVED lines=12> */
[----:B------:R-:W-:Y:S02]  /*38ba0*/  STL [R1+0x3ca0], R8 ;  /* 0x003ca00801007387 */ /* 0x000fe40000100800 */
[C---:B--2---:R-:W-:Y:S01]  /*38bb0*/  IMAD.WIDE R6, R0.reuse, 0x2, R10 ;  /* 0x0000000200067825 */ /* 0x044fe200078e020a */
[----:B------:R2:W-:Y:S03]  /*38bc0*/  STL [R1+0x3c9c], R9 ;  /* 0x003c9c0901007387 */ /* 0x0005e60000100800 */
[----:B-1----:R-:W-:-:S04]  /*38bd0*/  IMAD.WIDE R4, R0, 0x2, R12 ;  /* 0x0000000200047825 */ /* 0x002fc800078e020c */
[C---:B--2---:R-:W-:Y:S01]  /*38be0*/  IMAD.WIDE R8, R2.reuse, 0x2, R12 ;  /* 0x0000000202087825 */ /* 0x044fe200078e020c */
[----:B------:R-:W-:Y:S03]  /*38bf0*/  STL [R1+0x3ca8], R4 ;  /* 0x003ca80401007387 */ /* 0x000fe60000100800 */
[----:B------:R1:W-:Y:S02]  /*38c00*/  STL [R1+0x3ca4], R5 ;  /* 0x003ca40501007387 */ /* 0x0003e40000100800 */
[----:B------:R-:W-:Y:S02]  /*38c10*/  STL [R1+0x3cb0], R6 ;  /* 0x003cb00601007387 */ /* 0x000fe40000100800 */
[----:B------:R-:W-:Y:S01]  /*38c20*/  STL [R1+0x3cac], R7 ;  /* 0x003cac0701007387 */ /* 0x000fe20000100800 */
[----:B------:R-:W-:Y:S01]  /*38c30*/  STL [R1+0x3cb8], R8 ;  /* 0x003cb80801007387 */ /* 0x000fe20000100800 */
[----:B------:R-:W-:Y:S02]  /*38c40*/  STL [R1+0x3cb4], R9 ;  /* 0x003cb40901007387 */ /* 0x000fe40000100800 */
[----:B-1----:R-:W-:-:S05]  /*38c50*/  IMAD.WIDE R4, R2, 0x2, R10 ;  /* 0x0000000202047825 */ /* 0x002fca00078e020a */
[----:B------:R-:W-:Y:S01]  /*38c60*/  STL [R1+0x3cc0], R4 ;  /* 0x003cc00401007387 */ /* 0x000fe20000100800 */
[----:B------:R4:W-:Y:S02]  /*38c70*/  STL [R1+0x3cbc], R5 ;  /* 0x003cbc0501007387 */ /* 0x0009e40000100800 */
[----:B------:R0:W-:Y:S02]  /*38c80*/  STL [R1+0x179c], RZ ;  /* 0x00179cff01007387 */ /* 0x0001e40000100800 */
[----:B------:R0:W-:Y:S02]  /*38c90*/  STL [R1+0x930], RZ ;  /* 0x000930ff01007387 */ /* 0x0001e40000100800 */
[----:B----4-:R-:W-:-:S05]  /*38ca0*/  IMAD.SHL.U32 R5, R17, 0x40, RZ ;  /* 0x0000004011057824 */ /* 0x010fca00078e00ff */
[----:B------:R0:W-:Y:S01]  /*38cb0*/  STL [R1+0x3f98], R5 ;  /* 0x003f980501007387 */ /* 0x0001e20000100800 */
[----:B------:R0:W-:Y:S02]  /*38cc0*/  STL [R1+0x934], RZ ;  /* 0x000934ff01007387 */ /* 0x0001e40000100800 */
[----:B------:R0:W-:Y:S02]  /*38cd0*/  STL [R1+0x938], RZ ;  /* 0x000938ff01007387 */ /* 0x0001e40000100800 */
[----:B------:R0:W-:Y:S01]  /*38ce0*/  STL [R1+0x93c], RZ ;  /* 0x00093cff01007387 */ /* 0x0001e20000100800 */
[----:B------:R0:W-:Y:S01]  /*38cf0*/  STL [R1+0x920], RZ ;  /* 0x000920ff01007387 */ /* 0x0001e20000100800 */
        /* <DEDUP_REMOVED lines=309> */
[----:B------:R0:W-:Y:S01]  /*3a050*/  STL [R1+0x4e8], RZ ;  /* 0x0004e8ff01007387 */ /* 0x0001e20000100800 */
[----:B------:R-:W-:Y:S01]  /*3a060*/  LOP3.LUT R60, R17, 0x1f, RZ, 0xc0, !PT ;  /* 0x0000001f113c7812 */ /* 0x000fe200078ec0ff */
[----:B------:R-:W-:-:S04]  /*3a070*/  IMAD.SHL.U32 R3, R2, 0x80, RZ ;  /* 0x0000008002037824 */ /* 0x000fc800078e00ff */
[----:B------:R-:W-:Y:S02]  /*3a080*/  IMAD.SHL.U32 R0, R60, 0x2, RZ ;  /* 0x000000023c007824 */ /* 0x000fe400078e00ff */
[----:B------:R-:W-:Y:S01]  /*3a090*/  IMAD.MOV.U32 R60, RZ, RZ, c[0x0][0x18c] ;  /* 0x00006300ff3c7624 */ /* 0x000fe200078e00ff */
[----:B------:R-:W-:-:S03]  /*3a0a0*/  SHF.R.S32.HI R2, RZ, 0x1f, R3 ;  /* 0x0000001fff027819 */ /* 0x000fc60000011403 */
[----:B------:R-:W-:Y:S02]  /*3a0b0*/  IMAD.SHL.U32 R60, R60, 0x80, RZ ;  /* 0x000000803c3c7824 */ /* 0x000fe400078e00ff */
[----:B0-----:R-:W2:Y:S04]  /*3a0c0*/  LDL R16, [R1+0x3f90] ;  /* 0x003f900001107983 */ /* 0x001ea80000100800 */
[----:B------:R-:W3:Y:S01]  /*3a0d0*/  LDL.LU R17, [R1+0xcf0] ;  /* 0x000cf00001117983 */ /* 0x000ee20000300800 */
[----:B------:R-:W-:Y:S02]  /*3a0e0*/  SHF.R.S32.HI R4, RZ, 0x1f, R60 ;  /* 0x0000001fff047819 */ /* 0x000fe4000001143c */
[----:B------:R-:W-:Y:S02]  /*3a0f0*/  SHF.L.U64.HI R2, R3, 0x1, R2 ;  /* 0x0000000103027819 */ /* 0x000fe40000010202 */
[C---:B------:R-:W-:Y:S01]  /*3a100*/  SHF.L.U64.HI R3, R60.reuse, 0x1, R4 ;  /* 0x000000013c037819 */ /* 0x040fe20000010204 */
[----:B------:R-:W-:Y:S01]  /*3a110*/  IMAD.SHL.U32 R60, R60, 0x2, RZ ;  /* 0x000000023c3c7824 */ /* 0x000fe200078e00ff */
[----:B------:R-:W-:-:S02]  /*3a120*/  LOP3.LUT R4, R0, 0x10, RZ, 0x3c, !PT ;  /* 0x0000001000047812 */ /* 0x000fc400078e3cff */
[----:B------:R-:W-:Y:S02]  /*3a130*/  LOP3.LUT R7, R0, 0x20, RZ, 0x3c, !PT ;  /* 0x0000002000077812 */ /* 0x000fe400078e3cff */
[----:B-----5:R-:W-:Y:S02]  /*3a140*/  LOP3.LUT R4, R61, 0x40, RZ, 0x3c, !PT ;  /* 0x000000403d047812 */ /* 0x020fe400078e3cff */
[----:B--2---:R-:W-:Y:S02]  /*3a150*/  SHF.R.S32.HI R6, RZ, 0x7, R16 ;  /* 0x00000007ff067819 */ /* 0x004fe40000011410 */
[----:B---3--:R-:W-:-:S03]  /*3a160*/  LOP3.LUT R5, R17, 0x400, R5, 0xf8, !PT ;  /* 0x0000040011057812 */ /* 0x008fc600078ef805 */
[----:B------:R0:W-:Y:S01]  /*3a170*/  STL [R1+0x3f94], R6 ;  /* 0x003f940601007387 */ /* 0x0001e20000100800 */
[----:B------:R-:W-:-:S03]  /*3a180*/  LOP3.LUT R7, R5, 0x20, RZ, 0x3c, !PT ;  /* 0x0000002005077812 */ /* 0x000fc600078e3cff */
[----:B------:R1:W-:Y:S01]  /*3a190*/  STL [R1+0x4ec], RZ ;  /* 0x0004ecff01007387 */ /* 0x0003e20000100800 */
[----:B------:R-:W-:-:S03]  /*3a1a0*/  LOP3.LUT R4, R5, 0x60, RZ, 0x3c, !PT ;  /* 0x0000006005047812 */ /* 0x000fc600078e3cff */
[----:B------:R1:W-:Y:S01]  /*3a1b0*/  STL [R1+0x4d0], RZ ;  /* 0x0004d0ff01007387 */ /* 0x0003e20000100800 */
[----:B0-----:R-:W-:-:S03]  /*3a1c0*/  LOP3.LUT R6, R0, 0x30, RZ, 0x3c, !PT ;  /* 0x0000003000067812 */ /* 0x001fc600078e3cff */
[----:B------:R1:W-:Y:S01]  /*3a1d0*/  STL [R1+0x4d4], RZ ;  /* 0x0004d4ff01007387 */ /* 0x0003e20000100800 */
[----:B------:R-:W-:-:S03]  /*3a1e0*/  LOP3.LUT R6, R5, 0x40, RZ, 0x3c, !PT ;  /* 0x0000004005067812 */ /* 0x000fc600078e3cff */
[----:B------:R1:W-:Y:S04]  /*3a1f0*/  STL [R1+0x13e4], R5 ;  /* 0x0013e40501007387 */ /* 0x0003e80000100800 */
        /* <DEDUP_REMOVED lines=194> */
[----:B------:R1:W-:Y:S04]  /*3ae20*/  STL [R1+0x145c], R7 ;  /* 0x00145c0701007387 */ /* 0x0003e80000100800 */
[----:B------:R1:W-:Y:S04]  /*3ae30*/  STL [R1+0x1454], R4 ;  /* 0x0014540401007387 */ /* 0x0003e80000100800 */
[----:B------:R1:W-:Y:S02]  /*3ae40*/  STL [R1+0x1458], R6 ;  /* 0x0014580601007387 */ /* 0x0003e40000100800 */
.L_x_3:
[----:B-1---5:R-:W2:Y:S01]  /*3ae50*/  LDL.64 R6, [R1+0x950] ;  /* 0x0009500001067983 */ /* 0x022ea20000100a00 */
[----:B0-----:R-:W-:-:S03]  /*3ae60*/  IMAD.MOV.U32 R4, RZ, RZ, -0x80 ;  /* 0xffffff80ff047424 */ /* 0x001fc600078e00ff */
[----:B--2---:R0:W-:Y:S04]  /*3ae70*/  STL [R1+0x55c0], R7 ;  /* 0x0055c00701007387 */ /* 0x0041e80000100800 */
[----:B0-----:R-:W2:Y:S04]  /*3ae80*/  LDL R7, [R1+0x179c] ;  /* 0x00179c0001077983 */ /* 0x001ea80000100800 */
[----:B------:R-:W-:Y:S04]  /*3ae90*/  STL [R1+0x5410], R29 ;  /* 0x0054101d01007387 */ /* 0x000fe80000100800 */
        /* <DEDUP_REMOVED lines=73> */
[----:B------:R-:W-:Y:S01]  /*3b330*/  STL [R1+0x54ac], R28 ;  /* 0x0054ac1c01007387 */ /* 0x000fe20000100800 */
[----:B--2---:R-:W-:-:S03]  /*3b340*/  IMAD R4, R7, R4, c[0x0][0x180] ;  /* 0x0000600007047624 */ /* 0x004fc600078e0204 */
        /* <DEDUP_REMOVED lines=94> */
[----:B------:R-:W2:Y:S01]  /*3b930*/  LDL.LU R7, [R1+0x55c0] ;  /* 0x0055c00001077983 */ /* 0x000ea20000300800 */
[----:B------:R-:W-:-:S02]  /*3b940*/  ISETP.GT.AND P0, PT, R4, RZ, PT ;  /* 0x000000ff0400720c */ /* 0x000fc40003f04270 */
[----:B0-----:R-:W-:Y:S02]  /*3b950*/  PRMT R28, RZ, 0x7610, R28 ;  /* 0x00007610ff1c7816 */ /* 0x001fe4000000001c */
[----:B------:R-:W-:Y:S02]  /*3b960*/  PRMT R29, RZ, 0x7610, R29 ;  /* 0x00007610ff1d7816 */ /* 0x000fe4000000001d */
[C---:B------:R-:W-:Y:S02]  /*3b970*/  ISETP.GT.AND P1, PT, R4.reuse, 0x1, PT ;  /* 0x000000010400780c */ /* 0x040fe40003f24270 */
[----:B------:R-:W-:-:S05]  /*3b980*/  ISETP.GT.AND P2, PT, R4, 0x2, PT ;  /* 0x000000020400780c */ /* 0x000fca0003f44270 */
[----:B--2---:R-:W2:Y:S04]  /*3b990*/  @P0 LDG.E.U16 R28, [R6.64] ;  /* 0x00000004061c0981 */ /* 0x004ea8000c1e1500 */
[----:B--2---:R0:W-:Y:S04]  /*3b9a0*/  STL [R1+0x248], R28 ;  /* 0x0002481c01007387 */ /* 0x0041e80000100800 */
[----:B0-----:R-:W2:Y:S04]  /*3b9b0*/  LDL.LU R28, [R1+0x55bc] ;  /* 0x0055bc00011c7983 */ /* 0x001ea80000300800 */
[----:B------:R-:W3:Y:S01]  /*3b9c0*/  LDL.64 R6, [R1+0x948] ;  /* 0x0009480001067983 */ /* 0x000ee20000100a00 */
[----:B--2---:R-:W-:-:S03]  /*3b9d0*/  PRMT R28, RZ, 0x7610, R28 ;  /* 0x00007610ff1c7816 */ /* 0x004fc6000000001c */
[----:B---3--:R-:W2:Y:S04]  /*3b9e0*/  @P0 LDG.E.U16 R29, [R6.64] ;  /* 0x00000004061d0981 */ /* 0x008ea8000c1e1500 */
[----:B--2---:R0:W-:Y:S04]  /*3b9f0*/  STL [R1+0x244], R29 ;  /* 0x0002441d01007387 */ /* 0x0041e80000100800 */
[----:B0-----:R-:W2:Y:S04]  /*3ba00*/  LDL.LU R29, [R1+0x55b8] ;  /* 0x0055b800011d7983 */ /* 0x001ea80000300800 */
[----:B------:R-:W3:Y:S04]  /*3ba10*/  LDL R6, [R1+0x3cbc] ;  /* 0x003cbc0001067983 */ /* 0x000ee80000100800 */
[----:B------:R-:W3:Y:S01]  /*3ba20*/  LDL R7, [R1+0x3cc0] ;  /* 0x003cc00001077983 */ /* 0x000ee20000100800 */
[----:B--2---:R-:W-:-:S02]  /*3ba30*/  PRMT R29, RZ, 0x7610, R29 ;  /* 0x00007610ff1d7816 */ /* 0x004fc4000000001d */
[----:B---3--:R-:W-:-:S04]  /*3ba40*/  @P1 LOP3.LUT R7, R7, R6, RZ, 0x3c, !PT ;  /* 0x0000000607071212 */ /* 0x008fc800078e3cff */
[----:B------:R-:W-:-:S04]  /*3ba50*/  @P1 LOP3.LUT R6, R7, R6, RZ, 0x3c, !PT ;  /* 0x0000000607061212 */ /* 0x000fc800078e3cff */
[----:B------:R-:W-:-:S05]  /*3ba60*/  @P1 LOP3.LUT R7, R7, R6, RZ, 0x3c, !PT ;  /* 0x0000000607071212 */ /* 0x000fca00078e3cff */
[----:B------:R-:W2:Y:S04]  /*3ba70*/  @P1 LDG.E.U16 R28, [R6.64] ;  /* 0x00000004061c1981 */ /* 0x000ea8000c1e1500 */
[----:B--2---:R0:W-:Y:S04]  /*3ba80*/  STL [R1+0x240], R28 ;  /* 0x0002401c01007387 */ /* 0x0041e80000100800 */
[----:B0-----:R-:W2:Y:S04]  /*3ba90*/  LDL.LU R28, [R1+0x55b4] ;  /* 0x0055b400011c7983 */ /* 0x001ea80000300800 */
[----:B------:R-:W3:Y:S04]  /*3baa0*/  LDL R6, [R1+0x3cb4] ;  /* 0x003cb40001067983 */ /* 0x000ee80000100800 */
[----:B------:R-:W3:Y:S01]  /*3bab0*/  LDL R7, [R1+0x3cb8] ;  /* 0x003cb80001077983 */ /* 0x000ee20000100800 */
[----:B------:R-:W-:-:S02]  /*3bac0*/  ISETP.GT.AND P0, PT, R4, 0x3, PT ;  /* 0x000000030400780c */ /* 0x000fc40003f04270 */
[----:B--2---:R-:W-:Y:S02]  /*3bad0*/  PRMT R28, RZ, 0x7610, R28 ;  /* 0x00007610ff1c7816 */ /* 0x004fe4000000001c */
        /* <DEDUP_REMOVED lines=986> */
[----:B------:R-:W-:-:S02]  /*3f880*/  PRMT R59, RZ, 0x7610, R59 ;  /* 0x00007610ff3b7816 */ /* 0x000fc4000000003b */
[----:B------:R-:W-:Y:S02]  /*3f890*/  ISETP.GT.AND P1, PT, R4, 0x37, PT ;  /* 0x000000370400780c */ /* 0x000fe40003f24270 */
        /* <DEDUP_REMOVED lines=8> */
[----:B------:R-:W3:Y:S02]  /*3f920*/  LDL R7, [R1+0x3970] ;  /* 0x0039700001077983 */ /* 0x000ee40000100800 */
[----:B---3--:R-:W-:-:S04]  /*3f930*/  @P0 LOP3.LUT R7, R7, R6, RZ, 0x3c, !PT ;  /* 0x0000000607070212 */ /* 0x008fc800078e3cff */
[----:B------:R-:W-:-:S04]  /*3f940*/  @P0 LOP3.LUT R6, R7, R6, RZ, 0x3c, !PT ;  /* 0x0000000607060212 */ /* 0x000fc800078e3cff */
[----:B------:R-:W-:-:S05]  /*3f950*/  @P0 LOP3.LUT R7, R7, R6, RZ, 0x3c, !PT ;  /* 0x0000000607070212 */ /* 0x000fca00078e3cff */
[----:B------:R-:W3:Y:S04]  /*3f960*/  @P0 LDG.E.U16 R28, [R6.64] ;  /* 0x00000004061c0981 */ /* 0x000ee8000c1e1500 */
[----:B---3--:R0:W-:Y:S04]  /*3f970*/  STL [R1+0xe0], R28 ;  /* 0x0000e01c01007387 */ /* 0x0081e80000100800 */
[----:B0-----:R-:W3:Y:S04]  /*3f980*/  LDL.LU R28, [R1+0x540c] ;  /* 0x00540c00011c7983 */ /* 0x001ee80000300800 */
[----:B------:R-:W4:Y:S04]  /*3f990*/  LDL R6, [R1+0x3964] ;  /* 0x0039640001067983 */ /* 0x000f280000100800 */
[----:B------:R-:W4:Y:S01]  /*3f9a0*/  LDL R7, [R1+0x3968] ;  /* 0x0039680001077983 */ /* 0x000f220000100800 */
[----:B------:R-:W-:-:S02]  /*3f9b0*/  PRMT R61, RZ, 0x7610, R61 ;  /* 0x00007610ff3d7816 */ /* 0x000fc4000000003d */
[----:B------:R-:W-:Y:S02]  /*3f9c0*/  PRMT R3, RZ, 0x7610, R3 ;  /* 0x00007610ff037816 */ /* 0x000fe40000000003 */
[----:B------:R-:W-:Y:S02]  /*3f9d0*/  ISETP.GT.AND P2, PT, R4, 0x38, PT ;  /* 0x000000380400780c */ /* 0x000fe40003f44270 */
[----:B----4-:R-:W-:-:S04]  /*3f9e0*/  @P0 LOP3.LUT R7, R7, R6, RZ, 0x3c, !PT ;  /* 0x0000000607070212 */ /* 0x010fc800078e3cff */
[----:B------:R-:W-:-:S04]  /*3f9f0*/  @P0 LOP3.LUT R6, R7, R6, RZ, 0x3c, !PT ;  /* 0x0000000607060212 */ /* 0x000fc800078e3cff */
[----:B------:R-:W-:-:S05]  /*3fa00*/  @P0 LOP3.LUT R7, R7, R6, RZ, 0x3c, !PT ;  /* 0x0000000607070212 */ /* 0x000fca00078e3cff */
[----:B------:R-:W4:Y:S04]  /*3fa10*/  @P0 LDG.E.U16 R59, [R6.64] ;  /* 0x00000004063b0981 */ /* 0x000f28000c1e1500 */
[----:B----4-:R0:W-:Y:S04]  /*3fa20*/  STL [R1+0xdc], R59 ;  /* 0x0000dc3b01007387 */ /* 0x0101e80000100800 */
[----:B0-----:R-:W4:Y:S04]  /*3fa30*/  LDL.LU R59, [R1+0x5408] ;  /* 0x00540800013b7983 */ /* 0x001f280000300800 */
[----:B------:R-:W2:Y:S04]  /*3fa40*/  LDL R6, [R1+0x395c] ;  /* 0x00395c0001067983 */ /* 0x000ea80000100800 */
[----:B------:R-:W2:Y:S01]  /*3fa50*/  LDL R7, [R1+0x3960] ;  /* 0x0039600001077983 */ /* 0x000ea20000100800 */
[----:B------:R-:W-:-:S02]  /*3fa60*/  PRMT R56, RZ, 0x7610, R56 ;  /* 0x00007610ff387816 */ /* 0x000fc40000000038 */
[----:B------:R-:W-:Y:S02]  /*3fa70*/  PRMT R55, RZ, 0x7610, R55 ;  /* 0x00007610ff377816 */ /* 0x000fe40000000037 */
[----:B------:R-:W-:Y:S02]  /*3fa80*/  ISETP.GT.AND P0, PT, R4, 0x39, PT ;  /* 0x000000390400780c */ /* 0x000fe40003f04270 */
[----:B--2---:R-:W-:-:S04]  /*3fa90*/  @P1 LOP3.LUT R7, R7, R6, RZ, 0x3c, !PT ;  /* 0x0000000607071212 */ /* 0x004fc800078e3cff */
[----:B------:R-:W-:-:S04]  /*3faa0*/  @P1 LOP3.LUT R6, R7, R6, RZ, 0x3c, !PT ;  /* 0x0000000607061212 */ /* 0x000fc800078e3cff */
[----:B------:R-:W-:-:S05]  /*3fab0*/  @P1 LOP3.LUT R7, R7, R6, RZ, 0x3c, !PT ;  /* 0x0000000607071212 */ /* 0x000fca00078e3cff */
[----:B------:R0:W2:Y:S04]  /*3fac0*/  @P1 LDG.E.U16 R61, [R6.64] ;  /* 0x00000004063d1981 */ /* 0x0000a8000c1e1500 */
[----:B0-----:R-:W3:Y:S04]  /*3fad0*/  LDL R6, [R1+0x3954] ;  /* 0x0039540001067983 */ /* 0x001ee80000100800 */
[----:B------:R-:W3:Y:S04]  /*3fae0*/  LDL R7, [R1+0x3958] ;  /* 0x0039580001077983 */ /* 0x000ee80000100800 */
[----:B--2---:R-:W-:Y:S04]  /*3faf0*/  STL [R1+0x446c], R61 ;  /* 0x00446c3d01007387 */ /* 0x004fe80000100800 */
[----:B------:R-:W-:Y:S04]  /*3fb00*/  STL [R1+0x44b0], R61 ;  /* 0x0044b03d01007387 */ /* 0x000fe80000100800 */
[----:B------:R-:W-:Y:S04]  /*3fb10*/  STL [R1+0x44b4], R61 ;  /* 0x0044b43d01007387 */ /* 0x000fe80000100800 */
[----:B------:R-:W-:Y:S01]  /*3fb20*/  STL [R1+0x44b8], R61 ;  /* 0x0044b83d01007387 */ /* 0x000fe20000100800 */
[----:B---3--:R-:W-:-:S03]  /*3fb30*/  @P1 LOP3.LUT R7, R7, R6, RZ, 0x3c, !PT ;  /* 0x0000000607071212 */ /* 0x008fc600078e3cff */
[----:B------:R-:W-:Y:S01]  /*3fb40*/  STL [R1+0x44bc], R61 ;  /* 0x0044bc3d01007387 */ /* 0x000fe20000100800 */
[----:B------:R-:W-:-:S03]  /*3fb50*/  @P1 LOP3.LUT R6, R7, R6, RZ, 0x3c, !PT ;  /* 0x0000000607061212 */ /* 0x000fc600078e3cff */
[----:B------:R-:W-:Y:S01]  /*3fb60*/  STL [R1+0x44c0], R61 ;  /* 0x0044c03d01007387 */ /* 0x000fe20000100800 */
[----:B------:R-:W-:-:S03]  /*3fb70*/  @P1 LOP3.LUT R7, R7, R6, RZ, 0x3c, !PT ;  /* 0x0000000607071212 */ /* 0x000fc600078e3cff */
        /* <DEDUP_REMOVED lines=566> */
[----:B------:R0:W2:Y:S04]  /*41ee0*/  @P1 LDG.E.U16 R3, [R6.64] ;  /* 0x0000000406031981 */ /* 0x0000a8000c1e1500 */
[----:B------:R-:W-:Y:S04]  /*41ef0*/  STL [R1+0x526c], R61 ;  /* 0x00526c3d01007387 */ /* 0x000fe80000100800 */
[----:B------:R-:W-:Y:S04]  /*41f00*/  STL [R1+0x5274], R61 ;  /* 0x0052743d01007387 */ /* 0x000fe80000100800 */
[----:B------:R-:W-:Y:S04]  /*41f10*/  STL [R1+0x527c], R61 ;  /* 0x00527c3d01007387 */ /* 0x000fe80000100800 */
[----:B------:R-:W-:Y:S04]  /*41f20*/  STL [R1+0x5284], R61 ;  /* 0x0052843d01007387 */ /* 0x000fe80000100800 */
[----:B------:R-:W-:Y:S04]  /*41f30*/  STL [R1+0x5294], R61 ;  /* 0x0052943d01007387 */ /* 0x000fe80000100800 */
[----:B0-----:R-:W3:Y:S04]  /*41f40*/  LDL R6, [R1+0x394c] ;  /* 0x00394c0001067983 */ /* 0x001ee80000100800 */
[----:B------:R-:W3:Y:S04]  /*41f50*/  LDL R7, [R1+0x3950] ;  /* 0x0039500001077983 */ /* 0x000ee80000100800 */
[----:B--2---:R-:W-:Y:S04]  /*41f60*/  STL [R1+0x4470], R3 ;  /* 0x0044700301007387 */ /* 0x004fe80000100800 */
[----:B------:R-:W-:Y:S04]  /*41f70*/  STL [R1+0x4474], R3 ;  /* 0x0044740301007387 */ /* 0x000fe80000100800 */
[----:B------:R-:W-:Y:S04]  /*41f80*/  STL [R1+0x449c], R3 ;  /* 0x00449c0301007387 */ /* 0x000fe80000100800 */
[----:B------:R-:W-:Y:S04]  /*41f90*/  STL [R1+0x44a0], R3 ;  /* 0x0044a00301007387 */ /* 0x000fe80000100800 */
[----:B------:R-:W-:Y:S04]  /*41fa0*/  STL [R1+0x44a4], R3 ;  /* 0x0044a40301007387 */ /* 0x000fe80000100800 */
[----:B------:R-:W-:Y:S04]  /*41fb0*/  STL [R1+0x44a8], R3 ;  /* 0x0044a80301007387 */ /* 0x000fe80000100800 */
[----:B------:R-:W-:Y:S01]  /*41fc0*/  STL [R1+0x44ac], R3 ;  /* 0x0044ac0301007387 */ /* 0x000fe20000100800 */
[----:B---3--:R-:W-:-:S03]  /*41fd0*/  @P2 LOP3.LUT R7, R7, R6, RZ, 0x3c, !PT ;  /* 0x0000000607072212 */ /* 0x008fc600078e3cff */
[----:B------:R-:W-:Y:S04]  /*41fe0*/  STL [R1+0x48cc], R3 ;  /* 0x0048cc0301007387 */ /* 0x000fe80000100800 */
[----:B------:R-:W-:Y:S01]  /*41ff0*/  STL [R1+0x48d4], R3 ;  /* 0x0048d40301007387 */ /* 0x000fe20000100800 */
[----:B------:R-:W-:-:S03]  /*42000*/  @P2 LOP3.LUT R6, R7, R6, RZ, 0x3c, !PT ;  /* 0x0000000607062212 */ /* 0x000fc600078e3cff */
[----:B------:R-:W-:Y:S04]  /*42010*/  STL [R1+0x48dc], R3 ;  /* 0x0048dc0301007387 */ /* 0x000fe80000100800 */
        /* <DEDUP_REMOVED lines=11> */
[----:B------:R-:W2:Y:S04]  /*420d0*/  @P2 LDG.E.U16 R56, [R6.64] ;  /* 0x0000000406382981 */ /* 0x000ea8000c1e1500 */
        /* <DEDUP_REMOVED lines=309> */
[----:B------:R-:W2:Y:S04]  /*43430*/  LDL R6, [R1+0x393c] ;  /* 0x00393c0001067983 */ /* 0x000ea80000100800 */
[----:B------:R-:W2:Y:S01]  /*43440*/  LDL R7, [R1+0x3940] ;  /* 0x0039400001077983 */ /* 0x000ea20000100800 */
[----:B------:R-:W-:-:S02]  /*43450*/  PRMT R52, RZ, 0x7610, R52 ;  /* 0x00007610ff347816 */ /* 0x000fc40000000034 */
[----:B--2---:R-:W-:-:S04]  /*43460*/  @P0 LOP3.LUT R7, R7, R6, RZ, 0x3c, !PT ;  /* 0x0000000607070212 */ /* 0x004fc800078e3cff */
[----:B------:R-:W-:-:S04]  /*43470*/  @P0 LOP3.LUT R6, R7, R6, RZ, 0x3c, !PT ;  /* 0x0000000607060212 */ /* 0x000fc800078e3cff */
[----:B------:R-:W-:-:S05]  /*43480*/  @P0 LOP3.LUT R7, R7, R6, RZ, 0x3c, !PT ;  /* 0x0000000607070212 */ /* 0x000fca00078e3cff */
[----:B------:R-:W2:Y:S04]  /*43490*/  @P0 LDG.E.U16 R52, [R6.64] ;  /* 0x0000000406340981 */ /* 0x000ea8000c1e1500 */
[----:B--2---:R0:W-:Y:S04]  /*434a0*/  STL [R1+0xd0], R52 ;  /* 0x0000d03401007387 */ /* 0x0041e80000100800 */
[----:B0-----:R-:W2:Y:S04]  /*434b0*/  LDL.LU R52, [R1+0x53fc] ;  /* 0x0053fc0001347983 */ /* 0x001ea80000300800 */
[----:B------:R-:W2:Y:S04]  /*434c0*/  LDL R6, [R1+0x3934] ;  /* 0x0039340001067983 */ /* 0x000ea80000100800 */
[----:B------:R-:W2:Y:S01]  /*434d0*/  LDL R7, [R1+0x3938] ;  /* 0x0039380001077983 */ /* 0x000ea20000100800 */
[----:B------:R-:W-:-:S02]  /*434e0*/  PRMT R51, RZ, 0x7610, R51 ;  /* 0x00007610ff337816 */ /* 0x000fc40000000033 */
[----:B--2---:R-:W-:-:S04]  /*434f0*/  @P0 LOP3.LUT R7, R7, R6, RZ, 0x3c, !PT ;  /* 0x0000000607070212 */ /* 0x004fc800078e3cff */
[----:B------:R-:W-:-:S04]  /*43500*/  @P0 LOP3.LUT R6, R7, R6, RZ, 0x3c, !PT ;  /* 0x0000000607060212 */ /* 0x000fc800078e3cff */
[----:B------:R-:W-:-:S05]  /*43510*/  @P0 LOP3.LUT R7, R7, R6, RZ, 0x3c, !PT ;  /* 0x0000000607070212 */ /* 0x000fca00078e3cff */
[----:B------:R-:W2:Y:S01]  /*43520*/  @P0 LDG.E.U16 R51, [R6.64] ;  /* 0x0000000406330981 */ /* 0x000ea2000c1e1500 */
[----:B------:R-:W-:-:S03]  /*43530*/  ISETP.GT.AND P1, PT, R4, 0x3a, PT ;  /* 0x0000003a0400780c */ /* 0x000fc60003f24270 */
        /* <DEDUP_REMOVED lines=36> */
[----:B------:R0:W2:Y:S04]  /*43780*/  @P2 LDG.E.U16 R2, [R6.64] ;  /* 0x0000000406022981 */ /* 0x0000a8000c1e1500 */
[----:B0-----:R-:W2:Y:S04]  /*43790*/  LDL R6, [R1+0x390c] ;  /* 0x00390c0001067983 */ /* 0x001ea80000100800 */
[----:B------:R-:W2:Y:S01]  /*437a0*/  LDL R7, [R1+0x3910] ;  /* 0x0039100001077983 */ /* 0x000ea20000100800 */
[----:B------:R-:W-:Y:S02]  /*437b0*/  ISETP.GT.AND P0, PT, R4, 0x3c, PT ;  /* 0x0000003c0400780c */ /* 0x000fe40003f04270 */
[----:B------:R-:W-:-:S11]  /*437c0*/  PRMT R35, RZ, 0x7610, R35 ;  /* 0x00007610ff237816 */ /* 0x000fd60000000023 */
[----:B--2---:R-:W-:-:S04]  /*437d0*/  @P0 LOP3.LUT R7, R7, R6, RZ, 0x3c, !PT ;  /* 0x0000000607070212 */ /* 0x004fc800078e3cff */
[----:B------:R-:W-:-:S04]  /*437e0*/  @P0 LOP3.LUT R6, R7, R6, RZ, 0x3c, !PT ;  /* 0x0000000607060212 */ /* 0x000fc800078e3cff */
[----:B------:R-:W-:-:S05]  /*437f0*/  @P0 LOP3.LUT R7, R7, R6, RZ, 0x3c, !PT ;  /* 0x0000000607070212 */ /* 0x000fca00078e3cff */
[----:B------:R-:W2:Y:S04]  /*43800*/  @P0 LDG.E.U16 R35, [R6.64] ;  /* 0x0000000406230981 */ /* 0x000ea8000c1e1500 */
[----:B------:R-:W-:Y:S04]  /*43810*/  STL [R1+0x4478], R2 ;  /* 0x0044780201007387 */ /* 0x000fe80000100800 */
[----:B------:R-:W-:Y:S04]  /*43820*/  STL [R1+0x447c], R2 ;  /* 0x00447c0201007387 */ /* 0x000fe80000100800 */
[----:B------:R-:W-:Y:S04]  /*43830*/  STL [R1+0x528c], R2 ;  /* 0x00528c0201007387 */ /* 0x000fe80000100800 */
        /* <DEDUP_REMOVED lines=59> */
[----:B------:R-:W-:Y:S02]  /*43bf0*/  PRMT R23, RZ, 0x7610, R23 ;  /* 0x00007610ff177816 */ /* 0x000fe40000000017 */
        /* <DEDUP_REMOVED lines=11> */
[----:B------:R-:W-:-:S02]  /*43cb0*/  ISETP.GT.AND P1, PT, R4, 0x40, PT ;  /* 0x000000400400780c */ /* 0x000fc40003f24270 */
[----:B------:R-:W-:-:S11]  /*43cc0*/  PRMT R22, RZ, 0x7610, R22 ;  /* 0x00007610ff167816 */ /* 0x000fd60000000016 */
        /* <DEDUP_REMOVED lines=202> */
[----:B------:R0:W-:Y:S04]  /*44970*/  STL [R1+0x5c], R29 ;  /* 0x00005c1d01007387 */ /* 0x0001e80000100800 */
[----:B0-----:R-:W3:Y:S04]  /*44980*/  LDL R29, [R1+0x37d0] ;  /* 0x0037d000011d7983 */ /* 0x001ee80000100800 */
        /* <DEDUP_REMOVED lines=28> */
[----:B------:R-:W-:Y:S02]  /*44b50*/  ISETP.GT.AND P1, PT, R4, 0x50, PT ;  /* 0x000000500400780c */ /* 0x000fe40003f24270 */
[----:B------:R-:W-:Y:S01]  /*44b60*/  PRMT R43, RZ, 0x7610, R43 ;  /* 0x00007610ff2b7816 */ /* 0x000fe2000000002b */
[----:B--2---:R0:W-:Y:S04]  /*44b70*/  STL [R1+0x4c], R44 ;  /* 0x00004c2c01007387 */ /* 0x0041e80000100800 */
[----:B0-----:R-:W2:Y:S04]  /*44b80*/  LDL.LU R44, [R1+0x5370] ;  /* 0x00537000012c7983 */ /* 0x001ea80000300800 */
[----:B------:R-:W2:Y:S02]  /*44b90*/  LDL R7, [R1+0x37cc] ;  /* 0x0037cc0001077983 */ /* 0x000ea40000100800 */
[----:B---3--:R-:W-:-:S02]  /*44ba0*/  @P1 IMAD.MOV.U32 R6, RZ, RZ, R29 ;  /* 0x000000ffff061224 */ /* 0x008fc400078e001d */
[----:B------:R-:W3:Y:S04]  /*44bb0*/  LDL R29, [R1+0x37a8] ;  /* 0x0037a800011d7983 */ /* 0x000ee80000100800 */
[----:B--2---:R-:W2:Y:S04]  /*44bc0*/  @P1 LDG.E.U16 R43, [R6.64] ;  /* 0x00000004062b1981 */ /* 0x004ea8000c1e1500 */
        /* <DEDUP_REMOVED lines=11> */
[----:B0-----:R-:W2:Y:S01]  /*44c80*/  LDL.LU R42, [R1+0x5368] ;  /* 0x00536800012a7983 */ /* 0x001ea20000300800 */
[----:B------:R-:W2:Y:S02]  /*44c90*/  LDL R6, [R1+0x37bc] ;  /* 0x0037bc0001067983 */ /* 0x000ea40000100800 */
[----:B------:R-:W2:Y:S01]  /*44ca0*/  LDL R7, [R1+0x37c0] ;  /* 0x0037c00001077983 */ /* 0x000ea20000100800 */
[----:B------:R-:W-:Y:S02]  /*44cb0*/  PRMT R38, RZ, 0x7610, R38 ;  /* 0x00007610ff267816 */ /* 0x000fe40000000026 */
[----:B--2---:R-:W-:-:S04]  /*44cc0*/  @P2 LOP3.LUT R7, R7, R6, RZ, 0x3c, !PT ;  /* 0x0000000607072212 */ /* 0x004fc800078e3cff */
[----:B------:R-:W-:-:S04]  /*44cd0*/  @P2 LOP3.LUT R6, R7, R6, RZ, 0x3c, !PT ;  /* 0x0000000607062212 */ /* 0x000fc800078e3cff */
[----:B------:R-:W-:-:S05]  /*44ce0*/  @P2 LOP3.LUT R7, R7, R6, RZ, 0x3c, !PT ;  /* 0x0000000607072212 */ /* 0x000fca00078e3cff */
[----:B------:R-:W2:Y:S04]  /*44cf0*/  @P2 LDG.E.U16 R38, [R6.64] ;  /* 0x0000000406262981 */ /* 0x000ea8000c1e1500 */
[----:B--2---:R0:W-:Y:S04]  /*44d00*/  STL [R1+0x40], R38 ;  /* 0x0000402601007387 */ /* 0x0041e80000100800 */
[----:B0-----:R-:W2:Y:S01]  /*44d10*/  LDL.LU R38, [R1+0x5364] ;  /* 0x0053640001267983 */ /* 0x001ea20000300800 */
[----:B------:R-:W2:Y:S02]  /*44d20*/  LDL R6, [R1+0x37b4] ;  /* 0x0037b40001067983 */ /* 0x000ea40000100800 */
        /* <DEDUP_REMOVED lines=15> */
[----:B------:R-:W2:Y:S01]  /*44e20*/  @P3 LDG.E.U16 R32, [R6.64] ;  /* 0x0000000406203981 */ /* 0x000ea2000c1e1500 */
[----:B------:R-:W-:-:S03]  /*44e30*/  PRMT R28, RZ, 0x7610, R28 ;  /* 0x00007610ff1c7816 */ /* 0x000fc6000000001c */
[----:B--2---:R0:W-:Y:S04]  /*44e40*/  STL [R1+0x38], R32 ;  /* 0x0000382001007387 */ /* 0x0041e80000100800 */
[----:B0-----:R-:W2:Y:S01]  /*44e50*/  LDL.LU R32, [R1+0x535c] ;  /* 0x00535c0001207983 */ /* 0x001ea20000300800 */
[----:B------:R-:W2:Y:S02]  /*44e60*/  LDL R7, [R1+0x37a4] ;  /* 0x0037a40001077983 */ /* 0x000ea40000100800 */
[----:B---3--:R-:W-:Y:S01]  /*44e70*/  @P3 IMAD.MOV.U32 R6, RZ, RZ, R29 ;  /* 0x000000ffff063224 */ /* 0x008fe200078e001d */
[----:B------:R-:W-:Y:S02]  /*44e80*/  ISETP.GT.AND P1, PT, R4, 0x54, PT ;  /* 0x000000540400780c */ /* 0x000fe40003f24270 */
[----:B------:R-:W-:Y:S01]  /*44e90*/  PRMT R31, RZ, 0x7610, R31 ;  /* 0x00007610ff1f7816 */ /* 0x000fe2000000001f */
[----:B------:R-:W3:Y:S04]  /*44ea0*/  LDL R29, [R1+0x376c] ;  /* 0x00376c00011d7983 */ /* 0x000ee80000100800 */
[----:B--2---:R0:W2:Y:S04]  /*44eb0*/  @P3 LDG.E.U16 R28, [R6.64] ;  /* 0x00000004061c3981 */ /* 0x0040a8000c1e1500 */
[----:B0-----:R-:W2:Y:S04]  /*44ec0*/  LDL R6, [R1+0x378c] ;  /* 0x00378c0001067983 */ /* 0x001ea80000100800 */
[----:B------:R-:W2:Y:S02]  /*44ed0*/  LDL R7, [R1+0x3790] ;  /* 0x0037900001077983 */ /* 0x000ea40000100800 */
[----:B--2---:R-:W-:-:S04]  /*44ee0*/  @P1 LOP3.LUT R7, R7, R6, RZ, 0x3c, !PT ;  /* 0x0000000607071212 */ /* 0x004fc800078e3cff */
[----:B------:R-:W-:-:S04]  /*44ef0*/  @P1 LOP3.LUT R6, R7, R6, RZ, 0x3c, !PT ;  /* 0x0000000607061212 */ /* 0x000fc800078e3cff */
[----:B------:R-:W-:-:S05]  /*44f00*/  @P1 LOP3.LUT R7, R7, R6, RZ, 0x3c, !PT ;  /* 0x0000000607071212 */ /* 0x000fca00078e3cff */
[----:B------:R-:W2:Y:S04]  /*44f10*/  @P1 LDG.E.U16 R31, [R6.64] ;  /* 0x00000004061f1981 */ /* 0x000ea8000c1e1500 */
[----:B------:R0:W-:Y:S04]  /*44f20*/  STL [R1+0x34], R28 ;  /* 0x0000341c01007387 */ /* 0x0001e80000100800 */
[----:B0-----:R-:W3:Y:S04]  /*44f30*/  LDL R28, [R1+0x3770] ;  /* 0x00377000011c7983 */ /* 0x001ee80000100800 */
        /* <DEDUP_REMOVED lines=24> */
[----:B------:R-:W-:Y:S02]  /*450c0*/  ISETP.GT.AND P3, PT, R4, 0x56, PT ;  /* 0x000000560400780c */ /* 0x000fe40003f64270 */
[----:B--2---:R-:W-:-:S04]  /*450d0*/  @P2 LOP3.LUT R7, R7, R6, RZ, 0x3c, !PT ;  /* 0x0000000607072212 */ /* 0x004fc800078e3cff */
[----:B------:R-:W-:-:S04]  /*450e0*/  @P2 LOP3.LUT R6, R7, R6, RZ, 0x3c, !PT ;  /* 0x0000000607062212 */ /* 0x000fc800078e3cff */
[----:B------:R-:W-:-:S05]  /*450f0*/  @P2 LOP3.LUT R7, R7, R6, RZ, 0x3c, !PT ;  /* 0x0000000607072212 */ /* 0x000fca00078e3cff */
[----:B------:R3:W2:Y:S01]  /*45100*/  @P2 LDG.E.U16 R10, [R6.64] ;  /* 0x00000004060a2981 */ /* 0x0006a2000c1e1500 */
[----:B------:R-:W-:Y:S01]  /*45110*/  PRMT R61, RZ, 0x7610, R61 ;  /* 0x00007610ff3d7816 */ /* 0x000fe2000000003d */
[----:B---3--:R-:W-:Y:S02]  /*45120*/  @P3 IMAD.MOV.U32 R6, RZ, RZ, R28 ;  /* 0x000000ffff063224 */ /* 0x008fe400078e001c */
[----:B------:R-:W-:-:S05]  /*45130*/  @P3 IMAD.MOV.U32 R7, RZ, RZ, R29 ;  /* 0x000000ffff073224 */ /* 0x000fca00078e001d */
[----:B------:R0:W3:Y:S04]  /*45140*/  @P3 LDG.E.U16 R61, [R6.64] ;  /* 0x00000004063d3981 */ /* 0x0000e8000c1e1500 */
[----:B--2---:R1:W-:Y:S04]  /*45150*/  STL [R1+0x24], R10 ;  /* 0x0000240a01007387 */ /* 0x0043e80000100800 */
[----:B-1----:R-:W2:Y:S01]  /*45160*/  LDL.LU R10, [R1+0x534c] ;  /* 0x00534c00010a7983 */ /* 0x002ea20000300800 */
[----:B0-----:R-:W2:Y:S02]  /*45170*/  LDL R6, [R1+0x3764] ;  /* 0x0037640001067983 */ /* 0x001ea40000100800 */
[----:B------:R-:W2:Y:S01]  /*45180*/  LDL R7, [R1+0x3768] ;  /* 0x0037680001077983 */ /* 0x000ea20000100800 */
[----:B------:R-:W-:Y:S01]  /*45190*/  PRMT R3, RZ, 0x7610, R3 ;  /* 0x00007610ff037816 */ /* 0x000fe20000000003 */
[----:B------:R-:W4:Y:S04]  /*451a0*/  LDL R29, [R1+0x3734] ;  /* 0x00373400011d7983 */ /* 0x000f280000100800 */
[----:B------:R-:W4:Y:S01]  /*451b0*/  LDL R28, [R1+0x3738] ;  /* 0x00373800011c7983 */ /* 0x000f220000100800 */
[----:B---3--:R-:W-:Y:S01]  /*451c0*/  STL [R1+0x52b0], R61 ;  /* 0x0052b03d01007387 */ /* 0x008fe20000100800 */
[----:B--2---:R-:W-:-:S04]  /*451d0*/  @P3 LOP3.LUT R7, R7, R6, RZ, 0x3c, !PT ;  /* 0x0000000607073212 */ /* 0x004fc800078e3cff */
[----:B------:R-:W-:-:S04]  /*451e0*/  @P3 LOP3.LUT R6, R7, R6, RZ, 0x3c, !PT ;  /* 0x0000000607063212 */ /* 0x000fc800078e3cff */
[----:B------:R-:W-:-:S05]  /*451f0*/  @P3 LOP3.LUT R7, R7, R6, RZ, 0x3c, !PT ;  /* 0x0000000607073212 */ /* 0x000fca00078e3cff */
[----:B------:R0:W2:Y:S04]  /*45200*/  @P3 LDG.E.U16 R3, [R6.64] ;  /* 0x0000000406033981 */ /* 0x0000a8000c1e1500 */
[----:B0-----:R-:W3:Y:S04]  /*45210*/  LDL R6, [R1+0x374c] ;  /* 0x00374c0001067983 */ /* 0x001ee80000100800 */
[----:B------:R-:W3:Y:S01]  /*45220*/  LDL R7, [R1+0x3750] ;  /* 0x0037500001077983 */ /* 0x000ee20000100800 */
[----:B------:R-:W-:Y:S02]  /*45230*/  ISETP.GT.AND P1, PT, R4, 0x58, PT ;  /* 0x000000580400780c */ /* 0x000fe40003f24270 */
[----:B------:R-:W-:-:S11]  /*45240*/  PRMT R9, RZ, 0x7610, R9 ;  /* 0x00007610ff097816 */ /* 0x000fd60000000009 */
[----:B---3--:R-:W-:-:S04]  /*45250*/  @P1 LOP3.LUT R7, R7, R6, RZ, 0x3c, !PT ;  /* 0x0000000607071212 */ /* 0x008fc800078e3cff */
[----:B------:R-:W-:-:S04]  /*45260*/  @P1 LOP3.LUT R6, R7, R6, RZ, 0x3c, !PT ;  /* 0x0000000607061212 */ /* 0x000fc800078e3cff */
[----:B------:R-:W-:-:S05]  /*45270*/  @P1 LOP3.LUT R7, R7, R6, RZ, 0x3c, !PT ;  /* 0x0000000607071212 */ /* 0x000fca00078e3cff */
[----:B------:R-:W3:Y:S04]  /*45280*/  @P1 LDG.E.U16 R9, [R6.64] ;  /* 0x0000000406091981 */ /* 0x000ee8000c1e1500 */
[----:B--2---:R-:W-:Y:S04]  /*45290*/  STL [R1+0x52b4], R3 ;  /* 0x0052b40301007387 */ /* 0x004fe80000100800 */
[----:B---3--:R0:W-:Y:S04]  /*452a0*/  STL [R1+0x18], R9 ;  /* 0x0000180901007387 */ /* 0x0081e80000100800 */
[----:B0-----:R-:W2:Y:S01]  /*452b0*/  LDL.LU R9, [R1+0x5348] ;  /* 0x0053480001097983 */ /* 0x001ea20000300800 */
[----:B------:R-:W3:Y:S02]  /*452c0*/  LDL R6, [R1+0x3744] ;  /* 0x0037440001067983 */ /* 0x000ee40000100800 */
[----:B------:R-:W3:Y:S01]  /*452d0*/  LDL R7, [R1+0x3748] ;  /* 0x0037480001077983 */ /* 0x000ee20000100800 */
[----:B------:R-:W-:-:S02]  /*452e0*/  PRMT R8, RZ, 0x7610, R8 ;  /* 0x00007610ff087816 */ /* 0x000fc40000000008 */
[----:B---3--:R-:W-:-:S04]  /*452f0*/  @P1 LOP3.LUT R7, R7, R6, RZ, 0x3c, !PT ;  /* 0x0000000607071212 */ /* 0x008fc800078e3cff */
[----:B------:R-:W-:-:S04]  /*45300*/  @P1 LOP3.LUT R6, R7, R6, RZ, 0x3c, !PT ;  /* 0x0000000607061212 */ /* 0x000fc800078e3cff */
[----:B------:R-:W-:-:S05]  /*45310*/  @P1 LOP3.LUT R7, R7, R6, RZ, 0x3c, !PT ;  /* 0x0000000607071212 */ /* 0x000fca00078e3cff */
[----:B------:R-:W3:Y:S01]  /*45320*/  @P1 LDG.E.U16 R8, [R6.64] ;  /* 0x0000000406081981 */ /* 0x000ee2000c1e1500 */
[----:B------:R-:W-:-:S03]  /*45330*/  ISETP.GT.AND P2, PT, R4, 0x59, PT ;  /* 0x000000590400780c */ /* 0x000fc60003f44270 */
[----:B---3--:R0:W-:Y:S04]  /*45340*/  STL [R1+0x14], R8 ;  /* 0x0000140801007387 */ /* 0x0081e80000100800 */
[----:B0-----:R-:W3:Y:S01]  /*45350*/  LDL.LU R8, [R1+0x5344] ;  /* 0x0053440001087983 */ /* 0x001ee20000300800 */
[----:B------:R-:W2:Y:S02]  /*45360*/  LDL R6, [R1+0x373c] ;  /* 0x00373c0001067983 */ /* 0x000ea40000100800 */
[----:B------:R-:W2:Y:S01]  /*45370*/  LDL R7, [R1+0x3740] ;  /* 0x0037400001077983 */ /* 0x000ea20000100800 */
[----:B------:R-:W-:Y:S02]  /*45380*/  PRMT R61, RZ, 0x7610, R61 ;  /* 0x00007610ff3d7816 */ /* 0x000fe4000000003d */
[----:B--2---:R-:W-:-:S04]  /*45390*/  @P2 LOP3.LUT R7, R7, R6, RZ, 0x3c, !PT ;  /* 0x0000000607072212 */ /* 0x004fc800078e3cff */
[----:B------:R-:W-:-:S04]  /*453a0*/  @P2 LOP3.LUT R6, R7, R6, RZ, 0x3c, !PT ;  /* 0x0000000607062212 */ /* 0x000fc800078e3cff */
[----:B------:R-:W-:-:S05]  /*453b0*/  @P2 LOP3.LUT R7, R7, R6, RZ, 0x3c, !PT ;  /* 0x0000000607072212 */ /* 0x000fca00078e3cff */
[----:B------:R4:W2:Y:S01]  /*453c0*/  @P2 LDG.E.U16 R61, [R6.64] ;  /* 0x00000004063d2981 */ /* 0x0008a2000c1e1500 */
[----:B------:R-:W-:Y:S01]  /*453d0*/  PRMT R3, RZ, 0x7610, R3 ;  /* 0x00007610ff037816 */ /* 0x000fe20000000003 */
[----:B----4-:R-:W-:Y:S02]  /*453e0*/  @P2 IMAD.MOV.U32 R6, RZ, RZ, R28 ;  /* 0x000000ffff062224 */ /* 0x010fe400078e001c */
[----:B------:R-:W-:-:S05]  /*453f0*/  @P2 IMAD.MOV.U32 R7, RZ, RZ, R29 ;  /* 0x000000ffff072224 */ /* 0x000fca00078e001d */
[----:B------:R0:W4:Y:S04]  /*45400*/  @P2 LDG.E.U16 R3, [R6.64] ;  /* 0x0000000406032981 */ /* 0x000128000c1e1500 */
[----:B--2---:R-:W-:Y:S01]  /*45410*/  STL [R1+0x5310], R61 ;  /* 0x0053103d01007387 */ /* 0x004fe20000100800 */
[----:B0-----:R-:W2:Y:S02]  /*45420*/  LDL R6, [R1+0x372c] ;  /* 0x00372c0001067983 */ /* 0x001ea40000100800 */
[----:B------:R-:W2:Y:S01]  /*45430*/  LDL R7, [R1+0x3730] ;  /* 0x0037300001077983 */ /* 0x000ea20000100800 */
[----:B------:R-:W-:Y:S02]  /*45440*/  ISETP.GT.AND P3, PT, R4, 0x5a, PT ;  /* 0x0000005a0400780c */ /* 0x000fe40003f64270 */
[----:B------:R-:W-:Y:S01]  /*45450*/  PRMT R60, RZ, 0x7610, R60 ;  /* 0x00007610ff3c7816 */ /* 0x000fe2000000003c */
[----:B------:R-:W3:Y:S04]  /*45460*/  LDL R29, [R1+0x3704] ;  /* 0x00370400011d7983 */ /* 0x000ee80000100800 */
[----:B------:R-:W3:Y:S04]  /*45470*/  LDL R28, [R1+0x3708] ;  /* 0x00370800011c7983 */ /* 0x000ee80000100800 */
[----:B----4-:R-:W-:Y:S02]  /*45480*/  STL [R1+0x5314], R3 ;  /* 0x0053140301007387 */ /* 0x010fe40000100800 */
[----:B--2---:R-:W-:-:S04]  /*45490*/  @P3 LOP3.LUT R7, R7, R6, RZ, 0x3c, !PT ;  /* 0x0000000607073212 */ /* 0x004fc800078e3cff */
[----:B------:R-:W-:-:S04]  /*454a0*/  @P3 LOP3.LUT R6, R7, R6, RZ, 0x3c, !PT ;  /* 0x0000000607063212 */ /* 0x000fc800078e3cff */
[----:B------:R-:W-:-:S05]  /*454b0*/  @P3 LOP3.LUT R7, R7, R6, RZ, 0x3c, !PT ;  /* 0x0000000607073212 */ /* 0x000fca00078e3cff */
[----:B------:R0:W2:Y:S04]  /*454c0*/  @P3 LDG.E.U16 R60, [R6.64] ;  /* 0x00000004063c3981 */ /* 0x0000a8000c1e1500 */
[----:B0-----:R-:W4:Y:S04]  /*454d0*/  LDL R6, [R1+0x3724] ;  /* 0x0037240001067983 */ /* 0x001f280000100800 */
[----:B------:R-:W4:Y:S01]  /*454e0*/  LDL R7, [R1+0x3728] ;  /* 0x0037280001077983 */ /* 0x000f220000100800 */
[----:B------:R-:W-:Y:S02]  /*454f0*/  PRMT R5, RZ, 0x7610, R5 ;  /* 0x00007610ff057816 */ /* 0x000fe40000000005 */
[----:B----4-:R-:W-:-:S04]  /*45500*/  @P3 LOP3.LUT R7, R7, R6, RZ, 0x3c, !PT ;  /* 0x0000000607073212 */ /* 0x010fc800078e3cff */
[----:B------:R-:W-:-:S04]  /*45510*/  @P3 LOP3.LUT R6, R7, R6, RZ, 0x3c, !PT ;  /* 0x0000000607063212 */ /* 0x000fc800078e3cff */
[----:B------:R-:W-:-:S05]  /*45520*/  @P3 LOP3.LUT R7, R7, R6, RZ, 0x3c, !PT ;  /* 0x0000000607073212 */ /* 0x000fca00078e3cff */
[----:B------:R-:W4:Y:S04]  /*45530*/  @P3 LDG.E.U16 R5, [R6.64] ;  /* 0x0000000406053981 */ /* 0x000f28000c1e1500 */
[----:B--2---:R-:W-:Y:S01]  /*45540*/  STL [R1+0x52b8], R60 ;  /* 0x0052b83c01007387 */ /* 0x004fe20000100800 */
[----:B------:R-:W-:-:S03]  /*45550*/  ISETP.GT.AND P1, PT, R4, 0x5c, PT ;  /* 0x0000005c0400780c */ /* 0x000fc60003f24270 */
[----:B----4-:R0:W-:Y:S04]  /*45560*/  STL [R1+0x4], R5 ;  /* 0x0000040501007387 */ /* 0x0101e80000100800 */
[----:B0-----:R-:W2:Y:S01]  /*45570*/  LDL.LU R5, [R1+0x5340] ;  /* 0x0053400001057983 */ /* 0x001ea20000300800 */
[----:B------:R-:W4:Y:S02]  /*45580*/  LDL R6, [R1+0x370c] ;  /* 0x00370c0001067983 */ /* 0x000f240000100800 */
[----:B------:R-:W4:Y:S01]  /*45590*/  LDL R7, [R1+0x3710] ;  /* 0x0037100001077983 */ /* 0x000f220000100800 */
[----:B------:R-:W-:Y:S02]  /*455a0*/  PRMT R3, RZ, 0x7610, R3 ;  /* 0x00007610ff037816 */ /* 0x000fe40000000003 */
[----:B----4-:R-:W-:-:S04]  /*455b0*/  @P1 LOP3.LUT R7, R7, R6, RZ, 0x3c, !PT ;  /* 0x0000000607071212 */ /* 0x010fc800078e3cff */
[----:B------:R-:W-:-:S04]  /*455c0*/  @P1 LOP3.LUT R6, R7, R6, RZ, 0x3c, !PT ;  /* 0x0000000607061212 */ /* 0x000fc800078e3cff */
[----:B------:R-:W-:-:S05]  /*455d0*/  @P1 LOP3.LUT R7, R7, R6, RZ, 0x3c, !PT ;  /* 0x0000000607071212 */ /* 0x000fca00078e3cff */
[----:B------:R3:W4:Y:S01]  /*455e0*/  @P1 LDG.E.U16 R3, [R6.64] ;  /* 0x0000000406031981 */ /* 0x000722000c1e1500 */
[----:B------:R-:W-:Y:S01]  /*455f0*/  PRMT R59, RZ, 0x7610, R59 ;  /* 0x00007610ff3b7816 */ /* 0x000fe2000000003b */
[----:B---3--:R-:W-:Y:S02]  /*45600*/  @P1 IMAD.MOV.U32 R6, RZ, RZ, R28 ;  /* 0x000000ffff061224 */ /* 0x008fe400078e001c */
[----:B------:R-:W-:-:S05]  /*45610*/  @P1 IMAD.MOV.U32 R7, RZ, RZ, R29 ;  /* 0x000000ffff071224 */ /* 0x000fca00078e001d */
[----:B------:R0:W3:Y:S04]  /*45620*/  @P1 LDG.E.U16 R59, [R6.64] ;  /* 0x00000004063b1981 */ /* 0x0000e8000c1e1500 */
[----:B----4-:R-:W-:Y:S01]  /*45630*/  STL [R1+0x531c], R3 ;  /* 0x00531c0301007387 */ /* 0x010fe20000100800 */
[----:B0-----:R-:W4:Y:S02]  /*45640*/  LDL R6, [R1+0x36cc] ;  /* 0x0036cc0001067983 */ /* 0x001f240000100800 */
[----:B------:R-:W4:Y:S01]  /*45650*/  LDL R7, [R1+0x36d0] ;  /* 0x0036d00001077983 */ /* 0x000f220000100800 */
[----:B------:R-:W-:Y:S02]  /*45660*/  ISETP.GT.AND P2, PT, R4, 0x60, PT ;  /* 0x000000600400780c */ /* 0x000fe40003f44270 */
[----:B------:R-:W-:Y:S01]  /*45670*/  PRMT R56, RZ, 0x7610, R56 ;  /* 0x00007610ff387816 */ /* 0x000fe20000000038 */
[----:B------:R-:W2:Y:S04]  /*45680*/  LDL R29, [R1+0x3684] ;  /* 0x00368400011d7983 */ /* 0x000ea80000100800 */
[----:B------:R-:W2:Y:S04]  /*45690*/  LDL R28, [R1+0x3688] ;  /* 0x00368800011c7983 */ /* 0x000ea80000100800 */
[----:B---3--:R0:W-:Y:S01]  /*456a0*/  STL [R1+0x5320], R59 ;  /* 0x0053203b01007387 */ /* 0x0081e20000100800 */
[----:B------:R-:W-:-:S03]  /*456b0*/  PRMT R55, RZ, 0x7610, R55 ;  /* 0x00007610ff377816 */ /* 0x000fc60000000037 */
[----:B0-----:R-:W3:Y:S01]  /*456c0*/  LDL R59, [R1+0x3690] ;  /* 0x00369000013b7983 */ /* 0x001ee20000100800 */
[----:B----4-:R-:W-:-:S04]  /*456d0*/  @P2 LOP3.LUT R7, R7, R6, RZ, 0x3c, !PT ;  /* 0x0000000607072212 */ /* 0x010fc800078e3cff */
[----:B------:R-:W-:-:S04]  /*456e0*/  @P2 LOP3.LUT R6, R7, R6, RZ, 0x3c, !PT ;  /* 0x0000000607062212 */ /* 0x000fc800078e3cff */
[----:B------:R-:W-:-:S05]  /*456f0*/  @P2 LOP3.LUT R7, R7, R6, RZ, 0x3c, !PT ;  /* 0x0000000607072212 */ /* 0x000fca00078e3cff */
[----:B------:R0:W4:Y:S04]  /*45700*/  @P2 LDG.E.U16 R56, [R6.64] ;  /* 0x0000000406382981 */ /* 0x000128000c1e1500 */
[----:B0-----:R-:W2:Y:S04]  /*45710*/  LDL R6, [R1+0x36c4] ;  /* 0x0036c40001067983 */ /* 0x001ea80000100800 */
[----:B------:R-:W2:Y:S01]  /*45720*/  LDL R7, [R1+0x36c8] ;  /* 0x0036c80001077983 */ /* 0x000ea20000100800 */
[----:B------:R-:W-:Y:S02]  /*45730*/  ISETP.GT.AND P3, PT, R4, 0x64, PT ;  /* 0x000000640400780c */ /* 0x000fe40003f64270 */
[----:B--2---:R-:W-:-:S04]  /*45740*/  @P2 LOP3.LUT R7, R7, R6, RZ, 0x3c, !PT ;  /* 0x0000000607072212 */ /* 0x004fc800078e3cff */
[----:B------:R-:W-:-:S04]  /*45750*/  @P2 LOP3.LUT R6, R7, R6, RZ, 0x3c, !PT ;  /* 0x0000000607062212 */ /* 0x000fc800078e3cff */
[----:B------:R-:W-:Y:S01]  /*45760*/  @P2 LOP3.LUT R7, R7, R6, RZ, 0x3c, !PT ;  /* 0x0000000607072212 */ /* 0x000fe200078e3cff */
[----:B----4-:R-:W-:Y:S04]  /*45770*/  STL [R1+0x5324], R56 ;  /* 0x0053243801007387 */ /* 0x010fe80000100800 */
[----:B------:R0:W2:Y:S04]  /*45780*/  @P2 LDG.E.U16 R55, [R6.64] ;  /* 0x0000000406372981 */ /* 0x0000a8000c1e1500 */
[----:B0-----:R-:W4:Y:S01]  /*45790*/  LDL R7, [R1+0x368c] ;  /* 0x00368c0001077983 */ /* 0x001f220000100800 */
[----:B------:R-:W-:Y:S01]  /*457a0*/  PRMT R52, RZ, 0x7610, R52 ;  /* 0x00007610ff347816 */ /* 0x000fe20000000034 */
[----:B---3--:R-:W-:Y:S01]  /*457b0*/  @P3 IMAD.MOV.U32 R6, RZ, RZ, R59 ;  /* 0x000000ffff063224 */ /* 0x008fe200078e003b */
[----:B------:R-:W-:-:S04]  /*457c0*/  PRMT R51, RZ, 0x7610, R51 ;  /* 0x00007610ff337816 */ /* 0x000fc80000000033 */
[----:B----4-:R0:W3:Y:S04]  /*457d0*/  @P3 LDG.E.U16 R52, [R6.64] ;  /* 0x0000000406343981 */ /* 0x0100e8000c1e1500 */
[----:B--2---:R-:W-:Y:S01]  /*457e0*/  STL [R1+0x5328], R55 ;  /* 0x0053283701007387 */ /* 0x004fe20000100800 */
[----:B------:R-:W2:Y:S02]  /*457f0*/  LDL R59, [R1+0x3610] ;  /* 0x00361000013b7983 */ /* 0x000ea40000100800 */
[----:B0-----:R-:W-:Y:S02]  /*45800*/  @P3 IMAD.MOV.U32 R6, RZ, RZ, R28 ;  /* 0x000000ffff063224 */ /* 0x001fe400078e001c */
[----:B------:R-:W-:-:S05]  /*45810*/  @P3 IMAD.MOV.U32 R7, RZ, RZ, R29 ;  /* 0x000000ffff073224 */ /* 0x000fca00078e001d */
[----:B------:R0:W4:Y:S04]  /*45820*/  @P3 LDG.E.U16 R51, [R6.64] ;  /* 0x0000000406333981 */ /* 0x000128000c1e1500 */
[----:B---3--:R-:W-:Y:S01]  /*45830*/  STL [R1+0x532c], R52 ;  /* 0x00532c3401007387 */ /* 0x008fe20000100800 */
[----:B0-----:R-:W3:Y:S02]  /*45840*/  LDL R6, [R1+0x364c] ;  /* 0x00364c0001067983 */ /* 0x001ee40000100800 */
[----:B------:R-:W3:Y:S01]  /*45850*/  LDL R7, [R1+0x3650] ;  /* 0x0036500001077983 */ /* 0x000ee20000100800 */
[----:B------:R-:W-:Y:S02]  /*45860*/  ISETP.GT.AND P1, PT, R4, 0x68, PT ;  /* 0x000000680400780c */ /* 0x000fe40003f24270 */
[----:B------:R-:W-:Y:S01]  /*45870*/  PRMT R48, RZ, 0x7610, R48 ;  /* 0x00007610ff307816 */ /* 0x000fe20000000030 */
[----:B------:R-:W2:Y:S04]  /*45880*/  LDL R29, [R1+0x3604] ;  /* 0x00360400011d7983 */ /* 0x000ea80000100800 */
[----:B------:R-:W2:Y:S04]  /*45890*/  LDL R28, [R1+0x3608] ;  /* 0x00360800011c7983 */ /* 0x000ea80000100800 */
[----:B----4-:R-:W-:Y:S02]  /*458a0*/  STL [R1+0x5330], R51 ;  /* 0x0053303301007387 */ /* 0x010fe40000100800 */
[----:B---3--:R-:W-:-:S04]  /*458b0*/  @P1 LOP3.LUT R7, R7, R6, RZ, 0x3c, !PT ;  /* 0x0000000607071212 */ /* 0x008fc800078e3cff */
[----:B------:R-:W-:-:S04]  /*458c0*/  @P1 LOP3.LUT R6, R7, R6, RZ, 0x3c, !PT ;  /* 0x0000000607061212 */ /* 0x000fc800078e3cff */
[----:B------:R-:W-:-:S05]  /*458d0*/  @P1 LOP3.LUT R7, R7, R6, RZ, 0x3c, !PT ;  /* 0x0000000607071212 */ /* 0x000fca00078e3cff */
[----:B------:R0:W3:Y:S04]  /*458e0*/  @P1 LDG.E.U16 R48, [R6.64] ;  /* 0x0000000406301981 */ /* 0x0000e8000c1e1500 */
[----:B0-----:R-:W4:Y:S04]  /*458f0*/  LDL R6, [R1+0x3644] ;  /* 0x0036440001067983 */ /* 0x001f280000100800 */
[----:B------:R-:W4:Y:S01]  /*45900*/  LDL R7, [R1+0x3648] ;  /* 0x0036480001077983 */ /* 0x000f220000100800 */
[----:B------:R-:W-:Y:S02]  /*45910*/  PRMT R41, RZ, 0x7610, R41 ;  /* 0x00007610ff297816 */ /* 0x000fe40000000029 */
[----:B------:R-:W-:-:S02]  /*45920*/  ISETP.GT.AND P2, PT, R4, 0x6c, PT ;  /* 0x0000006c0400780c */ /* 0x000fc40003f44270 */
[----:B----4-:R-:W-:-:S04]  /*45930*/  @P1 LOP3.LUT R7, R7, R6, RZ, 0x3c, !PT ;  /* 0x0000000607071212 */ /* 0x010fc800078e3cff */
[----:B------:R-:W-:-:S04]  /*45940*/  @P1 LOP3.LUT R6, R7, R6, RZ, 0x3c, !PT ;  /* 0x0000000607061212 */ /* 0x000fc800078e3cff */
[----:B------:R-:W-:Y:S01]  /*45950*/  @P1 LOP3.LUT R7, R7, R6, RZ, 0x3c, !PT ;  /* 0x0000000607071212 */ /* 0x000fe200078e3cff */
[----:B---3--:R-:W-:Y:S04]  /*45960*/  STL [R1+0x5334], R48 ;  /* 0x0053343001007387 */ /* 0x008fe80000100800 */
[----:B------:R0:W3:Y:S04]  /*45970*/  @P1 LDG.E.U16 R41, [R6.64] ;  /* 0x0000000406291981 */ /* 0x0000e8000c1e1500 */
[----:B0-----:R-:W4:Y:S01]  /*45980*/  LDL R7, [R1+0x360c] ;  /* 0x00360c0001077983 */ /* 0x001f220000100800 */
[----:B------:R-:W-:Y:S01]  /*45990*/  PRMT R36, RZ, 0x7610, R36 ;  /* 0x00007610ff247816 */ /* 0x000fe20000000024 */
[----:B--2---:R-:W-:Y:S01]  /*459a0*/  @P2 IMAD.MOV.U32 R6, RZ, RZ, R59 ;  /* 0x000000ffff062224 */ /* 0x004fe200078e003b */
[----:B------:R-:W-:-:S02]  /*459b0*/  PRMT R35, RZ, 0x7610, R35 ;  /* 0x00007610ff237816 */ /* 0x000fc40000000023 */
[C---:B------:R-:W-:Y:S02]  /*459c0*/  ISETP.GT.AND P3, PT, R4.reuse, 0x70, PT ;  /* 0x000000700400780c */ /* 0x040fe40003f64270 */
[----:B------:R-:W-:Y:S02]  /*459d0*/  PRMT R30, RZ, 0x7610, R30 ;  /* 0x00007610ff1e7816 */ /* 0x000fe4000000001e */
[----:B------:R-:W-:Y:S02]  /*459e0*/  PRMT R27, RZ, 0x7610, R27 ;  /* 0x00007610ff1b7816 */ /* 0x000fe4000000001b */
[----:B------:R-:W-:Y:S02]  /*459f0*/  ISETP.GT.AND P1, PT, R4, 0x74, PT ;  /* 0x000000740400780c */ /* 0x000fe40003f24270 */
[----:B------:R-:W-:Y:S01]  /*45a00*/  PRMT R26, RZ, 0x7610, R26 ;  /* 0x00007610ff1a7816 */ /* 0x000fe2000000001a */
[----:B------:R-:W2:Y:S04]  /*45a10*/  LDL R59, [R1+0x3588] ;  /* 0x00358800013b7983 */ /* 0x000ea80000100800 */
[----:B----4-:R0:W4:Y:S02]  /*45a20*/  @P2 LDG.E.U16 R36, [R6.64] ;  /* 0x0000000406242981 */ /* 0x010124000c1e1500 */
[----:B0-----:R-:W-:-:S02]  /*45a30*/  @P2 IMAD.MOV.U32 R6, RZ, RZ, R28 ;  /* 0x000000ffff062224 */ /* 0x001fc400078e001c */
[----:B------:R-:W-:Y:S01]  /*45a40*/  @P2 IMAD.MOV.U32 R7, RZ, RZ, R29 ;  /* 0x000000ffff072224 */ /* 0x000fe200078e001d */
[----:B------:R-:W2:Y:S04]  /*45a50*/  LDL R28, [R1+0x3550] ;  /* 0x00355000011c7983 */ /* 0x000ea80000100800 */
[----:B------:R-:W2:Y:S04]  /*45a60*/  LDL R29, [R1+0x354c] ;  /* 0x00354c00011d7983 */ /* 0x000ea80000100800 */
[----:B------:R0:W2:Y:S04]  /*45a70*/  @P2 LDG.E.U16 R35, [R6.64] ;  /* 0x0000000406232981 */ /* 0x0000a8000c1e1500 */
[----:B0-----:R-:W2:Y:S04]  /*45a80*/  LDL R6, [R1+0x35cc] ;  /* 0x0035cc0001067983 */ /* 0x001ea80000100800 */
[----:B------:R-:W2:Y:S02]  /*45a90*/  LDL R7, [R1+0x35d0] ;  /* 0x0035d00001077983 */ /* 0x000ea40000100800 */
[----:B--2---:R-:W-:-:S04]  /*45aa0*/  @P3 LOP3.LUT R7, R7, R6, RZ, 0x3c, !PT ;  /* 0x0000000607073212 */ /* 0x004fc800078e3cff */
[----:B------:R-:W-:-:S04]  /*45ab0*/  @P3 LOP3.LUT R6, R7, R6, RZ, 0x3c, !PT ;  /* 0x0000000607063212 */ /* 0x000fc800078e3cff */
[----:B------:R-:W-:-:S05]  /*45ac0*/  @P3 LOP3.LUT R7, R7, R6, RZ, 0x3c, !PT ;  /* 0x0000000607073212 */ /* 0x000fca00078e3cff */
        /* <DEDUP_REMOVED lines=13> */
[----:B0-----:R-:W2:Y:S01]  /*45ba0*/  LDL R7, [R1+0x3584] ;  /* 0x0035840001077983 */ /* 0x001ea20000100800 */
[----:B------:R-:W-:Y:S02]  /*45bb0*/  ISETP.GT.AND P2, PT, R4, 0x78, PT ;  /* 0x000000780400780c */ /* 0x000fe40003f44270 */
[----:B------:R-:W-:Y:S01]  /*45bc0*/  PRMT R25, RZ, 0x7610, R25 ;  /* 0x00007610ff197816 */ /* 0x000fe20000000019 */
[----:B------:R-:W-:Y:S01]  /*45bd0*/  @P1 IMAD.MOV.U32 R6, RZ, RZ, R59 ;  /* 0x000000ffff061224 */ /* 0x000fe200078e003b */
[----:B------:R-:W-:Y:S02]  /*45be0*/  PRMT R24, RZ, 0x7610, R24 ;  /* 0x00007610ff187816 */ /* 0x000fe40000000018 */
[----:B------:R-:W-:-:S02]  /*45bf0*/  PRMT R23, RZ, 0x7610, R23 ;  /* 0x00007610ff177816 */ /* 0x000fc40000000017 */
[----:B------:R-:W-:Y:S02]  /*45c00*/  ISETP.GT.AND P3, PT, R4, 0x7c, PT ;  /* 0x0000007c0400780c */ /* 0x000fe40003f64270 */
[----:B------:R-:W-:Y:S02]  /*45c10*/  PRMT R22, RZ, 0x7610, R22 ;  /* 0x00007610ff167816 */ /* 0x000fe40000000016 */
[----:B------:R-:W-:Y:S01]  /*45c20*/  PRMT R21, RZ, 0x7610, R21 ;  /* 0x00007610ff157816 */ /* 0x000fe20000000015 */
[----:B------:R-:W3:Y:S04]  /*45c30*/  LDL R59, [R1+0x3700] ;  /* 0x00370000013b7983 */ /* 0x000ee80000100800 */
[----:B--2---:R0:W2:Y:S02]  /*45c40*/  @P1 LDG.E.U16 R25, [R6.64] ;  /* 0x0000000406191981 */ /* 0x0040a4000c1e1500 */
[----:B0-----:R-:W-:-:S02]  /*45c50*/  @P2 IMAD.MOV.U32 R6, RZ, RZ, R28 ;  /* 0x000000ffff062224 */ /* 0x001fc400078e001c */
[----:B------:R-:W-:Y:S01]  /*45c60*/  @P2 IMAD.MOV.U32 R7, RZ, RZ, R29 ;  /* 0x000000ffff072224 */ /* 0x000fe200078e001d */
[----:B------:R-:W-:Y:S02]  /*45c70*/  ISETP.GT.AND P1, PT, R4, 0x5d, PT ;  /* 0x0000005d0400780c */ /* 0x000fe40003f24270 */
[----:B------:R-:W-:Y:S01]  /*45c80*/  PRMT R58, RZ, 0x7610, R58 ;  /* 0x00007610ff3a7816 */ /* 0x000fe2000000003a */
[----:B------:R-:W2:Y:S04]  /*45c90*/  LDL R29, [R1+0x36f4] ;  /* 0x0036f400011d7983 */ /* 0x000ea80000100800 */
[----:B------:R0:W2:Y:S04]  /*45ca0*/  @P2 LDG.E.U16 R24, [R6.64] ;  /* 0x0000000406182981 */ /* 0x0000a8000c1e1500 */
[----:B------:R-:W2:Y:S04]  /*45cb0*/  LDL R28, [R1+0x36f8] ;  /* 0x0036f800011c7983 */ /* 0x000ea80000100800 */
        /* <DEDUP_REMOVED lines=19> */
[----:B---3--:R-:W-:Y:S01]  /*45df0*/  @P1 IMAD.MOV.U32 R6, RZ, RZ, R59 ;  /* 0x000000ffff061224 */ /* 0x008fe200078e003b */
[----:B------:R-:W-:Y:S01]  /*45e00*/  PRMT R57, RZ, 0x7610, R57 ;  /* 0x00007610ff397816 */ /* 0x000fe20000000039 */
[----:B------:R-:W3:Y:S03]  /*45e10*/  LDL R59, [R1+0x3678] ;  /* 0x00367800013b7983 */ /* 0x000ee60000100800 */
[----:B--2---:R0:W2:Y:S02]  /*45e20*/  @P1 LDG.E.U16 R58, [R6.64] ;  /* 0x00000004063a1981 */ /* 0x0040a4000c1e1500 */
[----:B0-----:R-:W-:-:S02]  /*45e30*/  @P1 IMAD.MOV.U32 R6, RZ, RZ, R28 ;  /* 0x000000ffff061224 */ /* 0x001fc400078e001c */
[----:B------:R-:W-:-:S05]  /*45e40*/  @P1 IMAD.MOV.U32 R7, RZ, RZ, R29 ;  /* 0x000000ffff071224 */ /* 0x000fca00078e001d */
[----:B------:R0:W3:Y:S04]  /*45e50*/  @P1 LDG.E.U16 R57, [R6.64] ;  /* 0x0000000406391981 */ /* 0x0000e8000c1e1500 */
[----:B--2---:R-:W-:Y:S01]  /*45e60*/  STL [R1+0x5318], R58 ;  /* 0x0053183a01007387 */ /* 0x004fe20000100800 */
[----:B0-----:R-:W2:Y:S02]  /*45e70*/  LDL R6, [R1+0x36bc] ;  /* 0x0036bc0001067983 */ /* 0x001ea40000100800 */
[----:B------:R-:W2:Y:S01]  /*45e80*/  LDL R7, [R1+0x36c0] ;  /* 0x0036c00001077983 */ /* 0x000ea20000100800 */
[----:B------:R-:W-:Y:S02]  /*45e90*/  ISETP.GT.AND P2, PT, R4, 0x61, PT ;  /* 0x000000610400780c */ /* 0x000fe40003f44270 */
[----:B------:R-:W-:-:S02]  /*45ea0*/  PRMT R54, RZ, 0x7610, R54 ;  /* 0x00007610ff367816 */ /* 0x000fc40000000036 */
[----:B------:R-:W-:Y:S02]  /*45eb0*/  PRMT R53, RZ, 0x7610, R53 ;  /* 0x00007610ff357816 */ /* 0x000fe40000000035 */
[----:B------:R-:W-:Y:S02]  /*45ec0*/  ISETP.GT.AND P3, PT, R4, 0x65, PT ;  /* 0x000000650400780c */ /* 0x000fe40003f64270 */
[----:B------:R-:W-:Y:S01]  /*45ed0*/  PRMT R50, RZ, 0x7610, R50 ;  /* 0x00007610ff327816 */ /* 0x000fe20000000032 */
[----:B------:R-:W3:Y:S04]  /*45ee0*/  LDL R29, [R1+0x363c] ;  /* 0x00363c00011d7983 */ /* 0x000ee80000100800 */
[----:B------:R-:W3:Y:S01]  /*45ef0*/  LDL R28, [R1+0x3640] ;  /* 0x00364000011c7983 */ /* 0x000ee20000100800 */
        /* <DEDUP_REMOVED lines=19> */
[----:B---3--:R-:W-:Y:S01]  /*46030*/  @P3 IMAD.MOV.U32 R6, RZ, RZ, R59 ;  /* 0x000000ffff063224 */ /* 0x008fe200078e003b */
        /* <DEDUP_REMOVED lines=25> */
[----:B------:R-:W2:Y:S01]  /*461d0*/  LDL R7, [R1+0x35f8] ;  /* 0x0035f80001077983 */ /* 0x000ea20000100800 */
[----:B------:R-:W-:Y:S02]  /*461e0*/  ISETP.GT.AND P3, PT, R4, 0x71, PT ;  /* 0x000000710400780c */ /* 0x000fe40003f64270 */
[----:B--2---:R-:W-:-:S04]  /*461f0*/  @P2 LOP3.LUT R7, R7, R6, RZ, 0x3c, !PT ;  /* 0x0000000607072212 */ /* 0x004fc800078e3cff */
[----:B------:R-:W-:-:S04]  /*46200*/  @P2 LOP3.LUT R6, R7, R6, RZ, 0x3c, !PT ;  /* 0x0000000607062212 */ /* 0x000fc800078e3cff */
[----:B------:R-:W-:-:S05]  /*46210*/  @P2 LOP3.LUT R7, R7, R6, RZ, 0x3c, !PT ;  /* 0x0000000607072212 */ /* 0x000fca00078e3cff */
[----:B------:R0:W2:Y:S04]  /*46220*/  @P2 LDG.E.U16 R33, [R6.64] ;  /* 0x0000000406212981 */ /* 0x0000a8000c1e1500 */
[----:B0-----:R-:W2:Y:S01]  /*46230*/  LDL R7, [R1+0x35bc] ;  /* 0x0035bc0001077983 */ /* 0x001ea20000100800 */
[----:B------:R-:W-:Y:S01]  /*46240*/  PRMT R20, RZ, 0x7610, R20 ;  /* 0x00007610ff147816 */ /* 0x000fe20000000014 */
[----:B---3--:R-:W-:Y:S01]  /*46250*/  @P3 IMAD.MOV.U32 R6, RZ, RZ, R59 ;  /* 0x000000ffff063224 */ /* 0x008fe200078e003b */
[----:B------:R-:W-:Y:S02]  /*46260*/  PRMT R19, RZ, 0x7610, R19 ;  /* 0x00007610ff137816 */ /* 0x000fe40000000013 */
[----:B------:R-:W-:Y:S02]  /*46270*/  ISETP.GT.AND P1, PT, R4, 0x75, PT ;  /* 0x000000750400780c */ /* 0x000fe40003f24270 */
[----:B------:R-:W-:-:S02]  /*46280*/  PRMT R18, RZ, 0x7610, R18 ;  /* 0x00007610ff127816 */ /* 0x000fc40000000012 */
[----:B------:R-:W-:Y:S02]  /*46290*/  PRMT R17, RZ, 0x7610, R17 ;  /* 0x00007610ff117816 */ /* 0x000fe40000000011 */
[----:B------:R-:W-:Y:S02]  /*462a0*/  ISETP.GT.AND P2, PT, R4, 0x79, PT ;  /* 0x000000790400780c */ /* 0x000fe40003f44270 */
        /* <DEDUP_REMOVED lines=33> */
[----:B------:R-:W-:Y:S01]  /*464c0*/  PRMT R47, RZ, 0x7610, R47 ;  /* 0x00007610ff2f7816 */ /* 0x000fe2000000002f */
[----:B------:R-:W3:Y:S04]  /*464d0*/  LDL R59, [R1+0x36e8] ;  /* 0x0036e800013b7983 */ /* 0x000ee80000100800 */
[----:B--2---:R0:W2:Y:S02]  /*464e0*/  @P2 LDG.E.U16 R15, [R6.64] ;  /* 0x00000004060f2981 */ /* 0x0040a4000c1e1500 */
[----:B0-----:R-:W-:Y:S02]  /*464f0*/  @P3 IMAD.MOV.U32 R6, RZ, RZ, R28 ;  /* 0x000000ffff063224 */ /* 0x001fe400078e001c */
[----:B------:R-:W-:Y:S01]  /*46500*/  @P3 IMAD.MOV.U32 R7, RZ, RZ, R29 ;  /* 0x000000ffff073224 */ /* 0x000fe200078e001d */
        /* <DEDUP_REMOVED lines=18> */
[----:B------:R-:W-:Y:S02]  /*46630*/  ISETP.GT.AND P2, PT, R4, 0x62, PT ;  /* 0x000000620400780c */ /* 0x000fe40003f44270 */
[----:B------:R-:W-:Y:S02]  /*46640*/  PRMT R45, RZ, 0x7610, R45 ;  /* 0x00007610ff2d7816 */ /* 0x000fe4000000002d */
[----:B--2---:R0:W2:Y:S04]  /*46650*/  @P1 LDG.E.U16 R46, [R6.64] ;  /* 0x00000004062e1981 */ /* 0x0040a8000c1e1500 */
[----:B------:R-:W-:Y:S01]  /*46660*/  STL [R1+0x52bc], R47 ;  /* 0x0052bc2f01007387 */ /* 0x000fe20000100800 */
[----:B------:R-:W3:Y:S04]  /*46670*/  LDL R59, [R1+0x3668] ;  /* 0x00366800013b7983 */ /* 0x000ee80000100800 */
[----:B0-----:R-:W-:-:S02]  /*46680*/  @P2 IMAD.MOV.U32 R6, RZ, RZ, R28 ;  /* 0x000000ffff062224 */ /* 0x001fc400078e001c */
[----:B------:R-:W-:-:S05]  /*46690*/  @P2 IMAD.MOV.U32 R7, RZ, RZ, R29 ;  /* 0x000000ffff072224 */ /* 0x000fca00078e001d */
[----:B------:R0:W3:Y:S04]  /*466a0*/  @P2 LDG.E.U16 R45, [R6.64] ;  /* 0x00000004062d2981 */ /* 0x0000e8000c1e1500 */
[----:B--2---:R-:W-:Y:S01]  /*466b0*/  STL [R1+0x52c0], R46 ;  /* 0x0052c02e01007387 */ /* 0x004fe20000100800 */
[----:B0-----:R-:W2:Y:S02]  /*466c0*/  LDL R6, [R1+0x36a4] ;  /* 0x0036a40001067983 */ /* 0x001ea40000100800 */
[----:B------:R-:W2:Y:S01]  /*466d0*/  LDL R7, [R1+0x36a8] ;  /* 0x0036a80001077983 */ /* 0x000ea20000100800 */
[----:B------:R-:W-:Y:S01]  /*466e0*/  PRMT R44, RZ, 0x7610, R44 ;  /* 0x00007610ff2c7816 */ /* 0x000fe2000000002c */
[----:B------:R-:W4:Y:S04]  /*466f0*/  LDL R29, [R1+0x362c] ;  /* 0x00362c00011d7983 */ /* 0x000f280000100800 */
[----:B------:R-:W4:Y:S04]  /*46700*/  LDL R28, [R1+0x3630] ;  /* 0x00363000011c7983 */ /* 0x000f280000100800 */
        /* <DEDUP_REMOVED lines=11> */
[----:B------:R-:W-:Y:S01]  /*467c0*/  @P3 LOP3.LUT R7, R7, R6, RZ, 0x3c, !PT ;  /* 0x0000000607073212 */ /* 0x000fe200078e3cff */
[----:B--2---:R-:W-:Y:S04]  /*467d0*/  STL [R1+0x52c8], R44 ;  /* 0x0052c82c01007387 */ /* 0x004fe80000100800 */
[----:B------:R0:W2:Y:S04]  /*467e0*/  @P3 LDG.E.U16 R43, [R6.64] ;  /* 0x00000004062b3981 */ /* 0x0000a8000c1e1500 */
[----:B0-----:R-:W3:Y:S01]  /*467f0*/  LDL R7, [R1+0x3664] ;  /* 0x0036640001077983 */ /* 0x001ee20000100800 */
[----:B------:R-:W-:Y:S01]  /*46800*/  PRMT R42, RZ, 0x7610, R42 ;  /* 0x00007610ff2a7816 */ /* 0x000fe2000000002a */
[----:B------:R-:W-:Y:S01]  /*46810*/  @P3 IMAD.MOV.U32 R6, RZ, RZ, R59 ;  /* 0x000000ffff063224 */ /* 0x000fe200078e003b */
[----:B------:R-:W-:-:S02]  /*46820*/  ISETP.GT.AND P1, PT, R4, 0x6a, PT ;  /* 0x0000006a0400780c */ /* 0x000fc40003f24270 */
[----:B------:R-:W-:Y:S02]  /*46830*/  PRMT R38, RZ, 0x7610, R38 ;  /* 0x00007610ff267816 */ /* 0x000fe40000000026 */
[----:B---3--:R4:W3:Y:S04]  /*46840*/  @P3 LDG.E.U16 R42, [R6.64] ;  /* 0x00000004062a3981 */ /* 0x0088e8000c1e1500 */
[----:B--2---:R-:W-:Y:S01]  /*46850*/  STL [R1+0x52cc], R43 ;  /* 0x0052cc2b01007387 */ /* 0x004fe20000100800 */
[----:B------:R-:W2:Y:S04]  /*46860*/  LDL R59, [R1+0x35e8] ;  /* 0x0035e800013b7983 */ /* 0x000ea80000100800 */
[----:B----4-:R-:W-:-:S02]  /*46870*/  @P1 IMAD.MOV.U32 R6, RZ, RZ, R28 ;  /* 0x000000ffff061224 */ /* 0x010fc400078e001c */
[----:B------:R-:W-:-:S05]  /*46880*/  @P1 IMAD.MOV.U32 R7, RZ, RZ, R29 ;  /* 0x000000ffff071224 */ /* 0x000fca00078e001d */
[----:B------:R0:W4:Y:S04]  /*46890*/  @P1 LDG.E.U16 R38, [R6.64] ;  /* 0x0000000406261981 */ /* 0x000128000c1e1500 */
[----:B---3--:R-:W-:Y:S01]  /*468a0*/  STL [R1+0x52d0], R42 ;  /* 0x0052d02a01007387 */ /* 0x008fe20000100800 */
[----:B0-----:R-:W3:Y:S02]  /*468b0*/  LDL R6, [R1+0x3624] ;  /* 0x0036240001067983 */ /* 0x001ee40000100800 */
[----:B------:R-:W3:Y:S01]  /*468c0*/  LDL R7, [R1+0x3628] ;  /* 0x0036280001077983 */ /* 0x000ee20000100800 */
[----:B------:R-:W-:Y:S01]  /*468d0*/  PRMT R37, RZ, 0x7610, R37 ;  /* 0x00007610ff257816 */ /* 0x000fe20000000025 */
[----:B------:R-:W2:Y:S04]  /*468e0*/  LDL R29, [R1+0x35ac] ;  /* 0x0035ac00011d7983 */ /* 0x000ea80000100800 */
[----:B------:R-:W2:Y:S04]  /*468f0*/  LDL R28, [R1+0x35b0] ;  /* 0x0035b000011c7983 */ /* 0x000ea80000100800 */
[----:B----4-:R-:W-:Y:S01]  /*46900*/  STL [R1+0x52d4], R38 ;  /* 0x0052d42601007387 */ /* 0x010fe20000100800 */
[----:B---3--:R-:W-:-:S04]  /*46910*/  @P1 LOP3.LUT R7, R7, R6, RZ, 0x3c, !PT ;  /* 0x0000000607071212 */ /* 0x008fc800078e3cff */
[----:B------:R-:W-:-:S04]  /*46920*/  @P1 LOP3.LUT R6, R7, R6, RZ, 0x3c, !PT ;  /* 0x0000000607061212 */ /* 0x000fc800078e3cff */
[----:B------:R-:W-:-:S05]  /*46930*/  @P1 LOP3.LUT R7, R7, R6, RZ, 0x3c, !PT ;  /* 0x0000000607071212 */ /* 0x000fca00078e3cff */
[----:B------:R0:W3:Y:S04]  /*46940*/  @P1 LDG.E.U16 R37, [R6.64] ;  /* 0x0000000406251981 */ /* 0x0000e8000c1e1500 */
[----:B0-----:R-:W4:Y:S04]  /*46950*/  LDL R6, [R1+0x35ec] ;  /* 0x0035ec0001067983 */ /* 0x001f280000100800 */
[----:B------:R-:W4:Y:S01]  /*46960*/  LDL R7, [R1+0x35f0] ;  /* 0x0035f00001077983 */ /* 0x000f220000100800 */
[----:B------:R-:W-:Y:S02]  /*46970*/  ISETP.GT.AND P2, PT, R4, 0x6e, PT ;  /* 0x0000006e0400780c */ /* 0x000fe40003f44270 */
[----:B------:R-:W-:-:S11]  /*46980*/  PRMT R32, RZ, 0x7610, R32 ;  /* 0x00007610ff207816 */ /* 0x000fd60000000020 */
        /* <DEDUP_REMOVED lines=8> */
[----:B------:R-:W-:-:S02]  /*46a10*/  ISETP.GT.AND P3, PT, R4, 0x72, PT ;  /* 0x000000720400780c */ /* 0x000fc40003f64270 */
[----:B------:R-:W-:Y:S02]  /*46a20*/  PRMT R12, RZ, 0x7610, R12 ;  /* 0x00007610ff0c7816 */ /* 0x000fe4000000000c */
[----:B----4-:R0:W2:Y:S04]  /*46a30*/  @P2 LDG.E.U16 R31, [R6.64] ;  /* 0x00000004061f2981 */ /* 0x0100a8000c1e1500 */
[----:B---3--:R-:W-:Y:S01]  /*46a40*/  STL [R1+0x52dc], R32 ;  /* 0x0052dc2001007387 */ /* 0x008fe20000100800 */
[----:B------:R-:W3:Y:S04]  /*46a50*/  LDL R59, [R1+0x3568] ;  /* 0x00356800013b7983 */ /* 0x000ee80000100800 */
[----:B0-----:R-:W-:-:S02]  /*46a60*/  @P3 IMAD.MOV.U32 R6, RZ, RZ, R28 ;  /* 0x000000ffff063224 */ /* 0x001fc400078e001c */
[----:B------:R-:W-:-:S05]  /*46a70*/  @P3 IMAD.MOV.U32 R7, RZ, RZ, R29 ;  /* 0x000000ffff073224 */ /* 0x000fca00078e001d */
[----:B------:R0:W4:Y:S04]  /*46a80*/  @P3 LDG.E.U16 R12, [R6.64] ;  /* 0x00000004060c3981 */ /* 0x000128000c1e1500 */
[----:B--2---:R-:W-:Y:S01]  /*46a90*/  STL [R1+0x52e0], R31 ;  /* 0x0052e01f01007387 */ /* 0x004fe20000100800 */
[----:B0-----:R-:W2:Y:S02]  /*46aa0*/  LDL R6, [R1+0x35a4] ;  /* 0x0035a40001067983 */ /* 0x001ea40000100800 */
[----:B------:R-:W2:Y:S01]  /*46ab0*/  LDL R7, [R1+0x35a8] ;  /* 0x0035a80001077983 */ /* 0x000ea20000100800 */
[----:B------:R-:W-:Y:S01]  /*46ac0*/  PRMT R11, RZ, 0x7610, R11 ;  /* 0x00007610ff0b7816 */ /* 0x000fe2000000000b */
[----:B------:R-:W3:Y:S04]  /*46ad0*/  LDL R29, [R1+0x352c] ;  /* 0x00352c00011d7983 */ /* 0x000ee80000100800 */
[----:B------:R-:W3:Y:S04]  /*46ae0*/  LDL R28, [R1+0x3530] ;  /* 0x00353000011c7983 */ /* 0x000ee80000100800 */
[----:B----4-:R-:W-:Y:S01]  /*46af0*/  STL [R1+0x52e4], R12 ;  /* 0x0052e40c01007387 */ /* 0x010fe20000100800 */
[----:B--2---:R-:W-:-:S04]  /*46b00*/  @P3 LOP3.LUT R7, R7, R6, RZ, 0x3c, !PT ;  /* 0x0000000607073212 */ /* 0x004fc800078e3cff */
[----:B------:R-:W-:-:S04]  /*46b10*/  @P3 LOP3.LUT R6, R7, R6, RZ, 0x3c, !PT ;  /* 0x0000000607063212 */ /* 0x000fc800078e3cff */
[----:B------:R-:W-:-:S05]  /*46b20*/  @P3 LOP3.LUT R7, R7, R6, RZ, 0x3c, !PT ;  /* 0x0000000607073212 */ /* 0x000fca00078e3cff */
[----:B------:R0:W2:Y:S04]  /*46b30*/  @P3 LDG.E.U16 R11, [R6.64] ;  /* 0x00000004060b3981 */ /* 0x0000a8000c1e1500 */
[----:B0-----:R-:W4:Y:S04]  /*46b40*/  LDL R6, [R1+0x356c] ;  /* 0x00356c0001067983 */ /* 0x001f280000100800 */
[----:B------:R-:W4:Y:S01]  /*46b50*/  LDL R7, [R1+0x3570] ;  /* 0x0035700001077983 */ /* 0x000f220000100800 */
[----:B------:R-:W-:Y:S02]  /*46b60*/  ISETP.GT.AND P1, PT, R4, 0x76, PT ;  /* 0x000000760400780c */ /* 0x000fe40003f24270 */
[----:B------:R-:W-:-:S11]  /*46b70*/  PRMT R10, RZ, 0x7610, R10 ;  /* 0x00007610ff0a7816 */ /* 0x000fd6000000000a */
[----:B----4-:R-:W-:-:S04]  /*46b80*/  @P1 LOP3.LUT R7, R7, R6, RZ, 0x3c, !PT ;  /* 0x0000000607071212 */ /* 0x010fc800078e3cff */
[----:B------:R-:W-:-:S04]  /*46b90*/  @P1 LOP3.LUT R6, R7, R6, RZ, 0x3c, !PT ;  /* 0x0000000607061212 */ /* 0x000fc800078e3cff */
[----:B------:R-:W-:Y:S01]  /*46ba0*/  @P1 LOP3.LUT R7, R7, R6, RZ, 0x3c, !PT ;  /* 0x0000000607071212 */ /* 0x000fe200078e3cff */
[----:B--2---:R-:W-:Y:S04]  /*46bb0*/  STL [R1+0x52e8], R11 ;  /* 0x0052e80b01007387 */ /* 0x004fe80000100800 */
[----:B------:R0:W2:Y:S04]  /*46bc0*/  @P1 LDG.E.U16 R10, [R6.64] ;  /* 0x00000004060a1981 */ /* 0x0000a8000c1e1500 */
[----:B0-----:R-:W4:Y:S01]  /*46bd0*/  LDL R7, [R1+0x3564] ;  /* 0x0035640001077983 */ /* 0x001f220000100800 */
[----:B------:R-:W-:Y:S01]  /*46be0*/  PRMT R9, RZ, 0x7610, R9 ;  /* 0x00007610ff097816 */ /* 0x000fe20000000009 */
[----:B---3--:R-:W-:Y:S01]  /*46bf0*/  @P1 IMAD.MOV.U32 R6, RZ, RZ, R59 ;  /* 0x000000ffff061224 */ /* 0x008fe200078e003b */
[----:B------:R-:W-:-:S02]  /*46c00*/  ISETP.GT.AND P2, PT, R4, 0x7a, PT ;  /* 0x0000007a0400780c */ /* 0x000fc40003f44270 */
[----:B------:R-:W-:-:S11]  /*46c10*/  PRMT R8, RZ, 0x7610, R8 ;  /* 0x00007610ff087816 */ /* 0x000fd60000000008 */
[----:B------:R0:W3:Y:S04]  /*46c20*/  @P2 LDG.E.U16 R8, [R28.64] ;  /* 0x000000041c082981 */ /* 0x0000e8000c1e1500 */
[----:B----4-:R-:W4:Y:S04]  /*46c30*/  @P1 LDG.E.U16 R9, [R6.64] ;  /* 0x0000000406091981 */ /* 0x010f28000c1e1500 */
[----:B--2---:R-:W-:Y:S04]  /*46c40*/  STL [R1+0x52ec], R10 ;  /* 0x0052ec0a01007387 */ /* 0x004fe80000100800 */
[----:B----4-:R-:W-:Y:S01]  /*46c50*/  STL [R1+0x52f0], R9 ;  /* 0x0052f00901007387 */ /* 0x010fe20000100800 */
[----:B0-----:R-:W2:Y:S02]  /*46c60*/  LDL R28, [R1+0x3524] ;  /* 0x00352400011c7983 */ /* 0x001ea40000100800 */
[----:B------:R-:W2:Y:S01]  /*46c70*/  LDL R29, [R1+0x3528] ;  /* 0x00352800011d7983 */ /* 0x000ea20000100800 */
[----:B------:R-:W-:Y:S01]  /*46c80*/  PRMT R7, RZ, 0x7610, R7 ;  /* 0x00007610ff077816 */ /* 0x000fe20000000007 */
        /* <DEDUP_REMOVED lines=15> */
[----:B0-----:R-:W3:Y:S04]  /*46d80*/  LDL R28, [R1+0x34e4] ;  /* 0x0034e400011c7983 */ /* 0x001ee80000100800 */
[----:B------:R-:W3:Y:S01]  /*46d90*/  LDL R29, [R1+0x34e8] ;  /* 0x0034e800011d7983 */ /* 0x000ee20000100800 */
[----:B------:R-:W-:-:S02]  /*46da0*/  PRMT R5, RZ, 0x7610, R5 ;  /* 0x00007610ff057816 */ /* 0x000fc40000000005 */
[----:B---3--:R-:W-:-:S04]  /*46db0*/  @P3 LOP3.LUT R29, R29, R28, RZ, 0x3c, !PT ;  /* 0x0000001c1d1d3212 */ /* 0x008fc800078e3cff */
[----:B------:R-:W-:-:S04]  /*46dc0*/  @P3 LOP3.LUT R28, R29, R28, RZ, 0x3c, !PT ;  /* 0x0000001c1d1c3212 */ /* 0x000fc800078e3cff */
[----:B------:R-:W-:Y:S01]  /*46dd0*/  @P3 LOP3.LUT R29, R29, R28, RZ, 0x3c, !PT ;  /* 0x0000001c1d1d3212 */ /* 0x000fe200078e3cff */
[----:B--2---:R-:W-:Y:S04]  /*46de0*/  STL [R1+0x52fc], R6 ;  /* 0x0052fc0601007387 */ /* 0x004fe80000100800 */
[----:B------:R0:W2:Y:S04]  /*46df0*/  @P3 LDG.E.U16 R5, [R28.64] ;  /* 0x000000041c053981 */ /* 0x0000a8000c1e1500 */
[----:B0-----:R-:W3:Y:S01]  /*46e00*/  LDL R29, [R1+0x3894] ;  /* 0x00389400011d7983 */ /* 0x001ee20000100800 */
[----:B------:R-:W-:Y:S01]  /*46e10*/  PRMT R0, RZ, 0x7610, R0 ;  /* 0x00007610ff007816 */ /* 0x000fe20000000000 */
[----:B----4-:R-:W-:-:S05]  /*46e20*/  @P0 IMAD.MOV.U32 R28, RZ, RZ, R59 ;  /* 0x000000ffff1c0224 */ /* 0x010fca00078e003b */
[----:B---3--:R-:W3:Y:S04]  /*46e30*/  @P0 LDG.E.U16 R0, [R28.64] ;  /* 0x000000041c000981 */ /* 0x008ee8000c1e1500 */
[----:B--2---:R0:W-:Y:S01]  /*46e40*/  STL [R1+0x5300], R5 ;  /* 0x0053000501007387 */ /* 0x0041e20000100800 */
[----:B------:R-:W2:Y:S03]  /*46e50*/  LDL R59, [R1+0x3818] ;  /* 0x00381800013b7983 */ /* 0x000ea60000100800 */
[----:B0-----:R-:W4:Y:S01]  /*46e60*/  LDL R5, [R1+0x3860] ;  /* 0x0038600001057983 */ /* 0x001f220000100800 */
[----:B------:R-:W-:-:S03]  /*46e70*/  ISETP.GT.AND P1, PT, R4, 0x47, PT ;  /* 0x000000470400780c */ /* 0x000fc60003f24270 */
[----:B---3--:R0:W-:Y:S04]  /*46e80*/  STL [R1+0x16bc], R0 ;  /* 0x0016bc0001007387 */ /* 0x0081e80000100800 */
[----:B0-----:R-:W3:Y:S01]  /*46e90*/  LDL.LU R0, [R1+0x533c] ;  /* 0x00533c0001007983 */ /* 0x001ee20000300800 */
[----:B------:R-:W2:Y:S01]  /*46ea0*/  LDL R29, [R1+0x385c] ;  /* 0x00385c00011d7983 */ /* 0x000ea20000100800 */
[----:B------:R-:W-:-:S04]  /*46eb0*/  PRMT R58, RZ, 0x7610, R58 ;  /* 0x00007610ff3a7816 */ /* 0x000fc8000000003a */
[----:B----4-:R-:W-:-:S05]  /*46ec0*/  @P1 IMAD.MOV.U32 R28, RZ, RZ, R5 ;  /* 0x000000ffff1c1224 */ /* 0x010fca00078e0005 */
[----:B--2---:R0:W2:Y:S04]  /*46ed0*/  @P1 LDG.E.U16 R58, [R28.64] ;  /* 0x000000041c3a1981 */ /* 0x0040a8000c1e1500 */
[----:B0-----:R-:W4:Y:S04]  /*46ee0*/  LDL R28, [R1+0x3854] ;  /* 0x00385400011c7983 */ /* 0x001f280000100800 */
[----:B------:R-:W4:Y:S01]  /*46ef0*/  LDL R29, [R1+0x3858] ;  /* 0x00385800011d7983 */ /* 0x000f220000100800 */
[----:B------:R-:W-:Y:S02]  /*46f00*/  PRMT R47, RZ, 0x7610, R47 ;  /* 0x00007610ff2f7816 */ /* 0x000fe4000000002f */
[----:B----4-:R-:W-:-:S04]  /*46f10*/  @P1 LOP3.LUT R29, R29, R28, RZ, 0x3c, !PT ;  /* 0x0000001c1d1d1212 */ /* 0x010fc800078e3cff */
[----:B------:R-:W-:-:S04]  /*46f20*/  @P1 LOP3.LUT R28, R29, R28, RZ, 0x3c, !PT ;  /* 0x0000001c1d1c1212 */ /* 0x000fc800078e3cff */
[----:B------:R-:W-:Y:S01]  /*46f30*/  @P1 LOP3.LUT R29, R29, R28, RZ, 0x3c, !PT ;  /* 0x0000001c1d1d1212 */ /* 0x000fe200078e3cff */
[----:B--2---:R0:W-:Y:S01]  /*46f40*/  STL [R1+0x16c0], R58 ;  /* 0x0016c03a01007387 */ /* 0x0041e20000100800 */
[----:B------:R-:W-:Y:S02]  /*46f50*/  ISETP.GT.AND P2, PT, R4, 0x4b, PT ;  /* 0x0000004b0400780c */ /* 0x000fe40003f44270 */
[----:B---3--:R-:W-:Y:S01]  /*46f60*/  PRMT R0, RZ, 0x7610, R0 ;  /* 0x00007610ff007816 */ /* 0x008fe20000000000 */
[----:B------:R-:W2:Y:S01]  /*46f70*/  LDL R5, [R1+0x37e0] ;  /* 0x0037e00001057983 */ /* 0x000ea20000100800 */
[----:B------:R1:W3:Y:S04]  /*46f80*/  @P1 LDG.E.U16 R47, [R28.64] ;  /* 0x000000041c2f1981 */ /* 0x0002e8000c1e1500 */
[----:B0-----:R-:W4:Y:S04]  /*46f90*/  LDL R58, [R1+0x37dc] ;  /* 0x0037dc00013a7983 */ /* 0x001f280000100800 */
[----:B-1----:R-:W2:Y:S04]  /*46fa0*/  LDL R28, [R1+0x381c] ;  /* 0x00381c00011c7983 */ /* 0x002ea80000100800 */
[----:B------:R-:W2:Y:S02]  /*46fb0*/  LDL R29, [R1+0x3820] ;  /* 0x00382000011d7983 */ /* 0x000ea40000100800 */
[----:B--2---:R-:W-:-:S04]  /*46fc0*/  @P2 LOP3.LUT R29, R29, R28, RZ, 0x3c, !PT ;  /* 0x0000001c1d1d2212 */ /* 0x004fc800078e3cff */
[----:B------:R-:W-:-:S04]  /*46fd0*/  @P2 LOP3.LUT R28, R29, R28, RZ, 0x3c, !PT ;  /* 0x0000001c1d1c2212 */ /* 0x000fc800078e3cff */
[----:B------:R-:W-:-:S05]  /*46fe0*/  @P2 LOP3.LUT R29, R29, R28, RZ, 0x3c, !PT ;  /* 0x0000001c1d1d2212 */ /* 0x000fca00078e3cff */
[----:B------:R-:W2:Y:S04]  /*46ff0*/  @P2 LDG.E.U16 R0, [R28.64] ;  /* 0x000000041c002981 */ /* 0x000ea8000c1e1500 */
[----:B---3--:R0:W-:Y:S04]  /*47000*/  STL [R1+0x16c4], R47 ;  /* 0x0016c42f01007387 */ /* 0x0081e80000100800 */
[----:B0-----:R-:W3:Y:S04]  /*47010*/  LDL R47, [R1+0x37d8] ;  /* 0x0037d800012f7983 */ /* 0x001ee80000100800 */
[----:B--2---:R0:W-:Y:S04]  /*47020*/  STL [R1+0x16c8], R0 ;  /* 0x0016c80001007387 */ /* 0x0041e80000100800 */
[----:B0-----:R-:W2:Y:S01]  /*47030*/  LDL.LU R0, [R1+0x5338] ;  /* 0x0053380001007983 */ /* 0x001ea20000300800 */
[----:B------:R-:W3:Y:S01]  /*47040*/  LDL R29, [R1+0x3814] ;  /* 0x00381400011d7983 */ /* 0x000ee20000100800 */
[----:B------:R-:W-:-:S02]  /*47050*/  ISETP.GT.AND P0, PT, R4, 0x4f, PT ;  /* 0x0000004f0400780c */ /* 0x000fc40003f04270 */
[----:B------:R-:W-:Y:S01]  /*47060*/  PRMT R12, RZ, 0x7610, R12 ;  /* 0x00007610ff0c7816 */ /* 0x000fe2000000000c */
[----:B------:R-:W-:Y:S02]  /*47070*/  @P2 IMAD.MOV.U32 R28, RZ, RZ, R59 ;  /* 0x000000ffff1c2224 */ /* 0x000fe400078e003b */
[----:B------:R-:W4:Y:S01]  /*47080*/  LDL R59, [R1+0x3794] ;  /* 0x00379400013b7983 */ /* 0x000f220000100800 */
[----:B--2---:R-:W-:-:S03]  /*47090*/  PRMT R0, RZ, 0x7610, R0 ;  /* 0x00007610ff007816 */ /* 0x004fc60000000000 */
[----:B---3--:R0:W2:Y:S04]  /*470a0*/  @P2 LDG.E.U16 R12, [R28.64] ;  /* 0x000000041c0c2981 */ /* 0x0080a8000c1e1500 */
[----:B0-----:R-:W-:Y:S02]  /*470b0*/  @P0 IMAD.MOV.U32 R28, RZ, RZ, R5 ;  /* 0x000000ffff1c0224 */ /* 0x001fe400078e0005 */
[----:B----4-:R-:W-:-:S05]  /*470c0*/  @P0 IMAD.MOV.U32 R29, RZ, RZ, R58 ;  /* 0x000000ffff1d0224 */ /* 0x010fca00078e003a */
[----:B------:R-:W3:Y:S04]  /*470d0*/  @P0 LDG.E.U16 R0, [R28.64] ;  /* 0x000000041c000981 */ /* 0x000ee8000c1e1500 */
[----:B--2---:R0:W-:Y:S01]  /*470e0*/  STL [R1+0x16d4], R12 ;  /* 0x0016d40c01007387 */ /* 0x0041e20000100800 */
[----:B------:R-:W2:Y:S02]  /*470f0*/  LDL R58, [R1+0x375c] ;  /* 0x00375c00013a7983 */ /* 0x000ea40000100800 */
[----:B------:R-:W4:Y:S01]  /*47100*/  LDL R5, [R1+0x3760] ;  /* 0x0037600001057983 */ /* 0x000f220000100800 */
[----:B0-----:R-:W2:Y:S04]  /*47110*/  LDL R12, [R1+0x3798] ;  /* 0x00379800010c7983 */ /* 0x001ea80000100800 */
[----:B---3--:R-:W-:Y:S01]  /*47120*/  STL [R1+0x16d8], R0 ;  /* 0x0016d80001007387 */ /* 0x008fe20000100800 */
[----:B------:R-:W3:Y:S01]  /*47130*/  LDL R29, [R1+0x37d4] ;  /* 0x0037d400011d7983 */ /* 0x000ee20000100800 */
[----:B------:R-:W-:Y:S01]  /*47140*/  PRMT R42, RZ, 0x7610, R42 ;  /* 0x00007610ff2a7816 */ /* 0x000fe2000000002a */
[----:B------:R-:W-:Y:S01]  /*47150*/  @P0 IMAD.MOV.U32 R28, RZ, RZ, R47 ;  /* 0x000000ffff1c0224 */ /* 0x000fe200078e002f */
[----:B------:R-:W-:-:S02]  /*47160*/  ISETP.GT.AND P1, PT, R4, 0x53, PT ;  /* 0x000000530400780c */ /* 0x000fc40003f24270 */
[----:B------:R-:W-:Y:S02]  /*47170*/  ISETP.GT.AND P2, PT, R4, 0x57, PT ;  /* 0x000000570400780c */ /* 0x000fe40003f44270 */
[----:B------:R-:W-:Y:S02]  /*47180*/  PRMT R61, RZ, 0x7610, R61 ;  /* 0x00007610ff3d7816 */ /* 0x000fe4000000003d */
[----:B------:R-:W-:Y:S02]  /*47190*/  PRMT R60, RZ, 0x7610, R60 ;  /* 0x00007610ff3c7816 */ /* 0x000fe4000000003c */
[----:B------:R-:W-:Y:S01]  /*471a0*/  PRMT R56, RZ, 0x7610, R56 ;  /* 0x00007610ff387816 */ /* 0x000fe20000000038 */
[----:B------:R-:W2:Y:S04]  /*471b0*/  LDL R47, [R1+0x3754] ;  /* 0x00375400012f7983 */ /* 0x000ea80000100800 */
[----:B---3--:R0:W3:Y:S04]  /*471c0*/  @P0 LDG.E.U16 R42, [R28.64] ;  /* 0x000000041c2a0981 */ /* 0x0080e8000c1e1500 */
[----:B0-----:R-:W2:Y:S04]  /*471d0*/  LDL R28, [R1+0x379c] ;  /* 0x00379c00011c7983 */ /* 0x001ea80000100800 */
[----:B------:R-:W2:Y:S02]  /*471e0*/  LDL R29, [R1+0x37a0] ;  /* 0x0037a000011d7983 */ /* 0x000ea40000100800 */
[----:B--2---:R-:W-:-:S04]  /*471f0*/  @P1 LOP3.LUT R29, R29, R28, RZ, 0x3c, !PT ;  /* 0x0000001c1d1d1212 */ /* 0x004fc800078e3cff */
[----:B------:R-:W-:-:S04]  /*47200*/  @P1 LOP3.LUT R28, R29, R28, RZ, 0x3c, !PT ;  /* 0x0000001c1d1c1212 */ /* 0x000fc800078e3cff */
[----:B------:R-:W-:-:S05]  /*47210*/  @P1 LOP3.LUT R29, R29, R28, RZ, 0x3c, !PT ;  /* 0x0000001c1d1d1212 */ /* 0x000fca00078e3cff */
[----:B------:R0:W2:Y:S02]  /*47220*/  @P1 LDG.E.U16 R61, [R28.64] ;  /* 0x000000041c3d1981 */ /* 0x0000a4000c1e1500 */
[----:B0-----:R-:W-:Y:S02]  /*47230*/  @P1 IMAD.MOV.U32 R28, RZ, RZ, R12 ;  /* 0x000000ffff1c1224 */ /* 0x001fe400078e000c */
[----:B------:R-:W-:-:S05]  /*47240*/  @P1 IMAD.MOV.U32 R29, RZ, RZ, R59 ;  /* 0x000000ffff1d1224 */ /* 0x000fca00078e003b */
[----:B------:R4:W2:Y:S02]  /*47250*/  @P1 LDG.E.U16 R60, [R28.64] ;  /* 0x000000041c3c1981 */ /* 0x0008a4000c1e1500 */
[----:B----4-:R-:W-:Y:S02]  /*47260*/  @P2 IMAD.MOV.U32 R28, RZ, RZ, R5 ;  /* 0x000000ffff1c2224 */ /* 0x010fe400078e0005 */
[----:B------:R-:W-:-:S05]  /*47270*/  @P2 IMAD.MOV.U32 R29, RZ, RZ, R58 ;  /* 0x000000ffff1d2224 */ /* 0x000fca00078e003a */
[----:B------:R0:W4:Y:S04]  /*47280*/  @P2 LDG.E.U16 R56, [R28.64] ;  /* 0x000000041c382981 */ /* 0x000128000c1e1500 */
[----:B---3--:R1:W-:Y:S01]  /*47290*/  STL [R1+0x16e0], R42 ;  /* 0x0016e02a01007387 */ /* 0x0083e20000100800 */
[----:B------:R-:W3:Y:S02]  /*472a0*/  LDL R59, [R1+0x371c] ;  /* 0x00371c00013b7983 */ /* 0x000ee40000100800 */
[----:B------:R-:W2:Y:S02]  /*472b0*/  LDL R12, [R1+0x3720] ;  /* 0x00372000010c7983 */ /* 0x000ea40000100800 */
[----:B------:R-:W2:Y:S01]  /*472c0*/  LDL R58, [R1+0x3714] ;  /* 0x00371400013a7983 */ /* 0x000ea20000100800 */
[----:B------:R-:W2:Y:S04]  /*472d0*/  LDL R5, [R1+0x3718] ;  /* 0x0037180001057983 */ /* 0x000ea80000100800 */
[----:B-1----:R-:W2:Y:S01]  /*472e0*/  LDL R42, [R1+0x3758] ;  /* 0x00375800012a7983 */ /* 0x002ea20000100800 */
[----:B0-----:R-:W-:Y:S01]  /*472f0*/  @P2 IMAD.MOV.U32 R29, RZ, RZ, R47 ;  /* 0x000000ffff1d2224 */ /* 0x001fe200078e002f */
[----:B------:R-:W-:-:S02]  /*47300*/  ISETP.GT.AND P0, PT, R4, 0x5b, PT ;  /* 0x0000005b0400780c */ /* 0x000fc40003f04270 */
[----:B------:R-:W-:Y:S02]  /*47310*/  PRMT R38, RZ, 0x7610, R38 ;  /* 0x00007610ff267816 */ /* 0x000fe40000000026 */
[----:B------:R-:W-:Y:S01]  /*47320*/  PRMT R9, RZ, 0x7610, R9 ;  /* 0x00007610ff097816 */ /* 0x000fe20000000009 */
[----:B----4-:R0:W-:Y:S01]  /*47330*/  STL [R1+0x16f0], R56 ;  /* 0x0016f03801007387 */ /* 0x0101e20000100800 */
[----:B------:R-:W4:Y:S03]  /*47340*/  LDL R47, [R1+0x36e0] ;  /* 0x0036e000012f7983 */ /* 0x000f260000100800 */
[----:B0-----:R-:W4:Y:S01]  /*47350*/  LDL R56, [R1+0x36dc] ;  /* 0x0036dc0001387983 */ /* 0x001f220000100800 */
[----:B--2---:R-:W-:Y:S01]  /*47360*/  @P2 IMAD.MOV.U32 R28, RZ, RZ, R42 ;  /* 0x000000ffff1c2224 */ /* 0x004fe200078e002a */
[----:B------:R-:W-:Y:S02]  /*47370*/  ISETP.GT.AND P1, PT, R4, 0x5f, PT ;  /* 0x0000005f0400780c */ /* 0x000fe40003f24270 */
[----:B------:R-:W-:-:S02]  /*47380*/  PRMT R2, RZ, 0x7610, R2 ;  /* 0x00007610ff027816 */ /* 0x000fc40000000002 */
[----:B------:R-:W-:Y:S01]  /*47390*/  PRMT R45, RZ, 0x7610, R45 ;  /* 0x00007610ff2d7816 */ /* 0x000fe2000000002d */
[----:B------:R-:W2:Y:S04]  /*473a0*/  LDL R42, [R1+0x36d4] ;  /* 0x0036d400012a7983 */ /* 0x000ea80000100800 */
[----:B------:R0:W2:Y:S02]  /*473b0*/  @P2 LDG.E.U16 R38, [R28.64] ;  /* 0x000000041c262981 */ /* 0x0000a4000c1e1500 */
[----:B0-----:R-:W-:Y:S02]  /*473c0*/  @P0 IMAD.MOV.U32 R28, RZ, RZ, R12 ;  /* 0x000000ffff1c0224 */ /* 0x001fe400078e000c */
[----:B---3--:R-:W-:-:S05]  /*473d0*/  @P0 IMAD.MOV.U32 R29, RZ, RZ, R59 ;  /* 0x000000ffff1d0224 */ /* 0x008fca00078e003b */
[----:B------:R0:W3:Y:S02]  /*473e0*/  @P0 LDG.E.U16 R9, [R28.64] ;  /* 0x000000041c090981 */ /* 0x0000e4000c1e1500 */
[----:B0-----:R-:W-:Y:S02]  /*473f0*/  @P0 IMAD.MOV.U32 R28, RZ, RZ, R5 ;  /* 0x000000ffff1c0224 */ /* 0x001fe400078e0005 */
[----:B------:R-:W-:-:S05]  /*47400*/  @P0 IMAD.MOV.U32 R29, RZ, RZ, R58 ;  /* 0x000000ffff1d0224 */ /* 0x000fca00078e003a */
[----:B------:R4:W3:Y:S02]  /*47410*/  @P0 LDG.E.U16 R2, [R28.64] ;  /* 0x000000041c020981 */ /* 0x0008e4000c1e1500 */
[----:B----4-:R-:W-:Y:S02]  /*47420*/  @P1 IMAD.MOV.U32 R28, RZ, RZ, R47 ;  /* 0x000000ffff1c1224 */ /* 0x010fe400078e002f */
[----:B------:R-:W-:-:S05]  /*47430*/  @P1 IMAD.MOV.U32 R29, RZ, RZ, R56 ;  /* 0x000000ffff1d1224 */ /* 0x000fca00078e0038 */
[----:B------:R0:W4:Y:S04]  /*47440*/  @P1 LDG.E.U16 R45, [R28.64] ;  /* 0x000000041c2d1981 */ /* 0x000128000c1e1500 */
[----:B--2---:R1:W-:Y:S01]  /*47450*/  STL [R1+0x16f4], R38 ;  /* 0x0016f42601007387 */ /* 0x0043e20000100800 */
[----:B------:R-:W2:Y:S03]  /*47460*/  LDL R12, [R1+0x369c] ;  /* 0x00369c00010c7983 */ /* 0x000ea60000100800 */
[----:B-1----:R-:W2:Y:S04]  /*47470*/  LDL R38, [R1+0x36d8] ;  /* 0x0036d80001267983 */ /* 0x002ea80000100800 */
[----:B---3--:R1:W-:Y:S04]  /*47480*/  STL [R1+0x16f8], R9 ;  /* 0x0016f80901007387 */ /* 0x0083e80000100800 */
[----:B-1----:R-:W3:Y:S01]  /*47490*/  LDL R9, [R1+0x36a0] ;  /* 0x0036a00001097983 */ /* 0x002ee20000100800 */
[----:B------:R-:W-:Y:S02]  /*474a0*/  STL [R1+0x16e8], R61 ;  /* 0x0016e83d01007387 */ /* 0x000fe40000100800 */
[----:B------:R-:W3:Y:S01]  /*474b0*/  LDL R5, [R1+0x3694] ;  /* 0x0036940001057983 */ /* 0x000ee20000100800 */
[----:B------:R1:W-:Y:S04]  /*474c0*/  STL [R1+0x16fc], R2 ;  /* 0x0016fc0201007387 */ /* 0x0003e80000100800 */
[----:B-1----:R-:W3:Y:S01]  /*474d0*/  LDL R2, [R1+0x3698] ;  /* 0x0036980001027983 */ /* 0x002ee20000100800 */
[----:B------:R-:W-:Y:S02]  /*474e0*/  STL [R1+0x16ec], R60 ;  /* 0x0016ec3c01007387 */ /* 0x000fe40000100800 */
[----:B------:R-:W3:Y:S01]  /*474f0*/  LDL R47, [R1+0x365c] ;  /* 0x00365c00012f7983 */ /* 0x000ee20000100800 */
[----:B------:R-:W-:-:S02]  /*47500*/  ISETP.GT.AND P2, PT, R4, 0x63, PT ;  /* 0x000000630400780c */ /* 0x000fc40003f44270 */
[----:B------:R-:W-:Y:S01]  /*47510*/  PRMT R55, RZ, 0x7610, R55 ;  /* 0x00007610ff377816 */ /* 0x000fe20000000037 */
[----:B0-----:R-:W-:Y:S01]  /*47520*/  @P1 IMAD.MOV.U32 R29, RZ, RZ, R42 ;  /* 0x000000ffff1d1224 */ /* 0x001fe200078e002a */
[----:B----4-:R0:W-:Y:S01]  /*47530*/  STL [R1+0x170c], R45 ;  /* 0x00170c2d01007387 */ /* 0x0101e20000100800 */
[----:B------:R-:W4:Y:S03]  /*47540*/  LDL R42, [R1+0x3654] ;  /* 0x00365400012a7983 */ /* 0x000f260000100800 */
[----:B0-----:R-:W4:Y:S01]  /*47550*/  LDL R45, [R1+0x3660] ;  /* 0x00366000012d7983 */ /* 0x001f220000100800 */
[----:B--2---:R-:W-:Y:S02]  /*47560*/  @P1 IMAD.MOV.U32 R28, RZ, RZ, R38 ;  /* 0x000000ffff1c1224 */ /* 0x004fe400078e0026 */
[----:B------:R-:W2:Y:S03]  /*47570*/  LDL R38, [R1+0x3658] ;  /* 0x0036580001267983 */ /* 0x000ea60000100800 */
[----:B------:R0:W2:Y:S02]  /*47580*/  @P1 LDG.E.U16 R55, [R28.64] ;  /* 0x000000041c371981 */ /* 0x0000a4000c1e1500 */
[----:B0-----:R-:W-:-:S02]  /*47590*/  @P2 IMAD.MOV.U32 R29, RZ, RZ, R12 ;  /* 0x000000ffff1d2224 */ /* 0x001fc400078e000c */
[----:B---3--:R-:W-:Y:S01]  /*475a0*/  @P2 IMAD.MOV.U32 R28, RZ, RZ, R9 ;  /* 0x000000ffff1c2224 */ /* 0x008fe200078e0009 */
[----:B------:R-:W3:Y:S04]  /*475b0*/  LDL R12, [R1+0x361c] ;  /* 0x00361c00010c7983 */ /* 0x000ee80000100800 */
[----:B------:R-:W3:Y:S01]  /*475c0*/  LDL R9, [R1+0x3620] ;  /* 0x0036200001097983 */ /* 0x000ee20000100800 */
[----:B------:R-:W-:Y:S02]  /*475d0*/  ISETP.GT.AND P0, PT, R4, 0x67, PT ;  /* 0x000000670400780c */ /* 0x000fe40003f04270 */
[----:B------:R-:W-:Y:S02]  /*475e0*/  PRMT R52, RZ, 0x7610, R52 ;  /* 0x00007610ff347816 */ /* 0x000fe40000000034 */
[----:B------:R-:W-:-:S04]  /*475f0*/  PRMT R48, RZ, 0x7610, R48 ;  /* 0x00007610ff307816 */ /* 0x000fc80000000030 */
[----:B------:R0:W3:Y:S01]  /*47600*/  @P2 LDG.E.U16 R52, [R28.64] ;  /* 0x000000041c342981 */ /* 0x0000e2000c1e1500 */
[----:B------:R-:W-:Y:S01]  /*47610*/  PRMT R44, RZ, 0x7610, R44 ;  /* 0x00007610ff2c7816 */ /* 0x000fe2000000002c */
[----:B0-----:R-:W-:Y:S02]  /*47620*/  @P2 IMAD.MOV.U32 R28, RZ, RZ, R2 ;  /* 0x000000ffff1c2224 */ /* 0x001fe400078e0002 */
[----:B------:R-:W-:Y:S01]  /*47630*/  @P2 IMAD.MOV.U32 R29, RZ, RZ, R5 ;  /* 0x000000ffff1d2224 */ /* 0x000fe200078e0005 */
[----:B------:R-:W-:Y:S02]  /*47640*/  ISETP.GT.AND P1, PT, R4, 0x6b, PT ;  /* 0x0000006b0400780c */ /* 0x000fe40003f24270 */
[----:B------:R-:W-:Y:S02]  /*47650*/  PRMT R32, RZ, 0x7610, R32 ;  /* 0x00007610ff207816 */ /* 0x000fe40000000020 */
[----:B------:R-:W-:Y:S01]  /*47660*/  PRMT R8, RZ, 0x7610, R8 ;  /* 0x00007610ff087816 */ /* 0x000fe20000000008 */
[----:B------:R-:W3:Y:S04]  /*47670*/  LDL R5, [R1+0x3614] ;  /* 0x0036140001057983 */ /* 0x000ee80000100800 */
[----:B------:R0:W3:Y:S04]  /*47680*/  @P2 LDG.E.U16 R48, [R28.64] ;  /* 0x000000041c302981 */ /* 0x0000e8000c1e1500 */
[----:B------:R-:W3:Y:S01]  /*47690*/  LDL R2, [R1+0x3618] ;  /* 0x0036180001027983 */ /* 0x000ee20000100800 */
[----:B0-----:R-:W-:-:S02]  /*476a0*/  @P0 IMAD.MOV.U32 R29, RZ, RZ, R47 ;  /* 0x000000ffff1d0224 */ /* 0x001fc400078e002f */
[----:B----4-:R-:W-:-:S05]  /*476b0*/  @P0 IMAD.MOV.U32 R28, RZ, RZ, R45 ;  /* 0x000000ffff1c0224 */ /* 0x010fca00078e002d */
[----:B------:R2:W4:Y:S02]  /*476c0*/  @P0 LDG.E.U16 R44, [R28.64] ;  /* 0x000000041c2c0981 */ /* 0x000524000c1e1500 */
[----:B--2---:R-:W-:Y:S02]  /*476d0*/  @P0 IMAD.MOV.U32 R28, RZ, RZ, R38 ;  /* 0x000000ffff1c0224 */ /* 0x004fe400078e0026 */
[----:B------:R-:W-:-:S05]  /*476e0*/  @P0 IMAD.MOV.U32 R29, RZ, RZ, R42 ;  /* 0x000000ffff1d0224 */ /* 0x000fca00078e002a */
[----:B------:R3:W2:Y:S02]  /*476f0*/  @P0 LDG.E.U16 R32, [R28.64] ;  /* 0x000000041c200981 */ /* 0x0006a4000c1e1500 */
[----:B---3--:R-:W-:Y:S02]  /*47700*/  @P1 IMAD.MOV.U32 R28, RZ, RZ, R9 ;  /* 0x000000ffff1c1224 */ /* 0x008fe400078e0009 */
[----:B------:R-:W-:-:S05]  /*47710*/  @P1 IMAD.MOV.U32 R29, RZ, RZ, R12 ;  /* 0x000000ffff1d1224 */ /* 0x000fca00078e000c */
[----:B------:R-:W3:Y:S04]  /*47720*/  @P1 LDG.E.U16 R8, [R28.64] ;  /* 0x000000041c081981 */ /* 0x000ee8000c1e1500 */
[----:B------:R0:W-:Y:S01]  /*47730*/  STL [R1+0x1718], R48 ;  /* 0x0017183001007387 */ /* 0x0001e20000100800 */
[----:B------:R-:W3:Y:S02]  /*47740*/  LDL R47, [R1+0x35e0] ;  /* 0x0035e000012f7983 */ /* 0x000ee40000100800 */
[----:B------:R-:W3:Y:S01]  /*47750*/  LDL R45, [R1+0x35d4] ;  /* 0x0035d400012d7983 */ /* 0x000ee20000100800 */
[----:B0-----:R-:W3:Y:S04]  /*47760*/  LDL R48, [R1+0x35dc] ;  /* 0x0035dc0001307983 */ /* 0x001ee80000100800 */
[----:B----4-:R0:W-:Y:S01]  /*47770*/  STL [R1+0x171c], R44 ;  /* 0x00171c2c01007387 */ /* 0x0101e20000100800 */
[----:B------:R-:W4:Y:S02]  /*47780*/  LDL R42, [R1+0x359c] ;  /* 0x00359c00012a7983 */ /* 0x000f240000100800 */
[----:B------:R-:W4:Y:S01]  /*47790*/  LDL R38, [R1+0x35a0] ;  /* 0x0035a00001267983 */ /* 0x000f220000100800 */
[----:B0-----:R-:W4:Y:S01]  /*477a0*/  LDL R44, [R1+0x35d8] ;  /* 0x0035d800012c7983 */ /* 0x001f220000100800 */
[----:B------:R-:W-:Y:S03]  /*477b0*/  STL [R1+0x1710], R55 ;  /* 0x0017103701007387 */ /* 0x000fe60000100800 */
[----:B--2---:R0:W-:Y:S01]  /*477c0*/  STL [R1+0x1720], R32 ;  /* 0x0017202001007387 */ /* 0x0041e20000100800 */
[----:B------:R-:W2:Y:S02]  /*477d0*/  LDL R12, [R1+0x3598] ;  /* 0x00359800010c7983 */ /* 0x000ea40000100800 */
[----:B------:R-:W2:Y:S01]  /*477e0*/  LDL R9, [R1+0x355c] ;  /* 0x00355c0001097983 */ /* 0x000ea20000100800 */
[----:B0-----:R-:W2:Y:S04]  /*477f0*/  LDL R32, [R1+0x3594] ;  /* 0x0035940001207983 */ /* 0x001ea80000100800 */
[----:B---3--:R0:W-:Y:S01]  /*47800*/  STL [R1+0x1730], R8 ;  /* 0x0017300801007387 */ /* 0x0081e20000100800 */
[----:B------:R-:W-:Y:S02]  /*47810*/  STL [R1+0x1714], R52 ;  /* 0x0017143401007387 */ /* 0x000fe40000100800 */
[----:B------:R-:W-:-:S02]  /*47820*/  @P1 IMAD.MOV.U32 R28, RZ, RZ, R2 ;  /* 0x000000ffff1c1224 */ /* 0x000fc400078e0002 */
[----:B------:R-:W-:Y:S01]  /*47830*/  @P1 IMAD.MOV.U32 R29, RZ, RZ, R5 ;  /* 0x000000ffff1d1224 */ /* 0x000fe200078e0005 */
[----:B------:R-:W3:Y:S04]  /*47840*/  LDL R2, [R1+0x3558] ;  /* 0x0035580001027983 */ /* 0x000ee80000100800 */
[----:B------:R-:W2:Y:S04]  /*47850*/  LDL R5, [R1+0x3554] ;  /* 0x0035540001057983 */ /* 0x000ea80000100800 */
[----:B0-----:R-:W3:Y:S01]  /*47860*/  LDL R8, [R1+0x3560] ;  /* 0x0035600001087983 */ /* 0x001ee20000100800 */
[----:B------:R-:W-:-:S02]  /*47870*/  ISETP.GT.AND P2, PT, R4, 0x6f, PT ;  /* 0x0000006f0400780c */ /* 0x000fc40003f44270 */
[----:B------:R-:W-:Y:S02]  /*47880*/  PRMT R51, RZ, 0x7610, R51 ;  /* 0x00007610ff337816 */ /* 0x000fe40000000033 */
[----:B------:R-:W-:Y:S02]  /*47890*/  ISETP.GT.AND P3, PT, R4, 0x73, PT ;  /* 0x000000730400780c */ /* 0x000fe40003f64270 */
[----:B------:R-:W-:Y:S02]  /*478a0*/  PRMT R46, RZ, 0x7610, R46 ;  /* 0x00007610ff2e7816 */ /* 0x000fe4000000002e */
[----:B------:R0:W3:Y:S01]  /*478b0*/  @P1 LDG.E.U16 R51, [R28.64] ;  /* 0x000000041c331981 */ /* 0x0000e2000c1e1500 */
[----:B------:R-:W-:-:S04]  /*478c0*/  PRMT R43, RZ, 0x7610, R43 ;  /* 0x00007610ff2b7816 */ /* 0x000fc8000000002b */
[----:B0-----:R-:W-:Y:S02]  /*478d0*/  @P2 IMAD.MOV.U32 R28, RZ, RZ, R47 ;  /* 0x000000ffff1c2224 */ /* 0x001fe400078e002f */
[----:B------:R-:W-:-:S05]  /*478e0*/  @P2 IMAD.MOV.U32 R29, RZ, RZ, R48 ;  /* 0x000000ffff1d2224 */ /* 0x000fca00078e0030 */
[----:B------:R0:W3:Y:S01]  /*478f0*/  @P2 LDG.E.U16 R46, [R28.64] ;  /* 0x000000041c2e2981 */ /* 0x0000e2000c1e1500 */
[----:B------:R-:W-:Y:S01]  /*47900*/  PRMT R37, RZ, 0x7610, R37 ;  /* 0x00007610ff257816 */ /* 0x000fe20000000025 */
[----:B0-----:R-:W-:Y:S02]  /*47910*/  @P2 IMAD.MOV.U32 R29, RZ, RZ, R45 ;  /* 0x000000ffff1d2224 */ /* 0x001fe400078e002d */
[----:B----4-:R-:W-:-:S05]  /*47920*/  @P2 IMAD.MOV.U32 R28, RZ, RZ, R44 ;  /* 0x000000ffff1c2224 */ /* 0x010fca00078e002c */
[----:B------:R0:W4:Y:S02]  /*47930*/  @P2 LDG.E.U16 R43, [R28.64] ;  /* 0x000000041c2b2981 */ /* 0x000124000c1e1500 */
[----:B0-----:R-:W-:Y:S02]  /*47940*/  @P3 IMAD.MOV.U32 R28, RZ, RZ, R38 ;  /* 0x000000ffff1c3224 */ /* 0x001fe400078e0026 */
[----:B------:R-:W-:-:S05]  /*47950*/  @P3 IMAD.MOV.U32 R29, RZ, RZ, R42 ;  /* 0x000000ffff1d3224 */ /* 0x000fca00078e002a */
[----:B------:R2:W4:Y:S01]  /*47960*/  @P3 LDG.E.U16 R37, [R28.64] ;  /* 0x000000041c253981 */ /* 0x000522000c1e1500 */
[----:B------:R-:W-:Y:S02]  /*47970*/  ISETP.GT.AND P1, PT, R4, 0x77, PT ;  /* 0x000000770400780c */ /* 0x000fe40003f24270 */
[----:B------:R-:W-:Y:S02]  /*47980*/  PRMT R11, RZ, 0x7610, R11 ;  /* 0x00007610ff0b7816 */ /* 0x000fe4000000000b */
[----:B------:R-:W-:Y:S01]  /*47990*/  PRMT R6, RZ, 0x7610, R6 ;  /* 0x00007610ff067816 */ /* 0x000fe20000000006 */
[----:B--2---:R-:W-:Y:S02]  /*479a0*/  @P3 IMAD.MOV.U32 R28, RZ, RZ, R12 ;  /* 0x000000ffff1c3224 */ /* 0x004fe400078e000c */
[----:B------:R-:W-:-:S05]  /*479b0*/  @P3 IMAD.MOV.U32 R29, RZ, RZ, R32 ;  /* 0x000000ffff1d3224 */ /* 0x000fca00078e0020 */
[----:B------:R3:W2:Y:S01]  /*479c0*/  @P3 LDG.E.U16 R11, [R28.64] ;  /* 0x000000041c0b3981 */ /* 0x0006a2000c1e1500 */
[----:B------:R-:W-:Y:S01]  /*479d0*/  PRMT R3, RZ, 0x7610, R3 ;  /* 0x00007610ff037816 */ /* 0x000fe20000000003 */
[----:B---3--:R-:W-:Y:S02]  /*479e0*/  @P1 IMAD.MOV.U32 R28, RZ, RZ, R8 ;  /* 0x000000ffff1c1224 */ /* 0x008fe400078e0008 */
[----:B------:R-:W-:-:S05]  /*479f0*/  @P1 IMAD.MOV.U32 R29, RZ, RZ, R9 ;  /* 0x000000ffff1d1224 */ /* 0x000fca00078e0009 */
[----:B------:R0:W3:Y:S02]  /*47a00*/  @P1 LDG.E.U16 R6, [R28.64] ;  /* 0x000000041c061981 */ /* 0x0000e4000c1e1500 */
[----:B0-----:R-:W-:Y:S02]  /*47a10*/  @P1 IMAD.MOV.U32 R28, RZ, RZ, R2 ;  /* 0x000000ffff1c1224 */ /* 0x001fe400078e0002 */
[----:B------:R-:W-:-:S05]  /*47a20*/  @P1 IMAD.MOV.U32 R29, RZ, RZ, R5 ;  /* 0x000000ffff1d1224 */ /* 0x000fca00078e0005 */
[----:B------:R-:W3:Y:S04]  /*47a30*/  @P1 LDG.E.U16 R3, [R28.64] ;  /* 0x000000041c031981 */ /* 0x000ee8000c1e1500 */
[----:B----4-:R0:W-:Y:S01]  /*47a40*/  STL [R1+0x1724], R37 ;  /* 0x0017242501007387 */ /* 0x0101e20000100800 */
[----:B------:R-:W4:Y:S03]  /*47a50*/  LDL R32, [R1+0x3520] ;  /* 0x0035200001207983 */ /* 0x000f260000100800 */
[----:B0-----:R-:W4:Y:S04]  /*47a60*/  LDL R37, [R1+0x351c] ;  /* 0x00351c0001257983 */ /* 0x001f280000100800 */
[----:B--2---:R0:W-:Y:S01]  /*47a70*/  STL [R1+0x1708], R11 ;  /* 0x0017080b01007387 */ /* 0x0041e20000100800 */
[----:B------:R-:W2:Y:S02]  /*47a80*/  LDL R8, [R1+0x34e0] ;  /* 0x0034e00001087983 */ /* 0x000ea40000100800 */
[----:B------:R-:W2:Y:S01]  /*47a90*/  LDL R5, [R1+0x34d8] ;  /* 0x0034d80001057983 */ /* 0x000ea20000100800 */
[----:B0-----:R-:W2:Y:S01]  /*47aa0*/  LDL R11, [R1+0x3518] ;  /* 0x00351800010b7983 */ /* 0x001ea20000100800 */
[----:B------:R-:W-:Y:S03]  /*47ab0*/  STL [R1+0x1734], R51 ;  /* 0x0017343301007387 */ /* 0x000fe60000100800 */
[----:B------:R-:W0:Y:S04]  /*47ac0*/  S2R R60, SR_TID.X ;  /* 0x00000000003c7919 */ /* 0x000e280000002100 */
[----:B---3--:R-:W-:Y:S01]  /*47ad0*/  STL [R1+0x1700], R3 ;  /* 0x0017000301007387 */ /* 0x008fe20000100800 */
[----:B------:R-:W-:Y:S02]  /*47ae0*/  STL [R1+0x172c], R46 ;  /* 0x00172c2e01007387 */ /* 0x000fe40000100800 */
[----:B------:R-:W3:Y:S02]  /*47af0*/  LDL R12, [R1+0x3514] ;  /* 0x00351400010c7983 */ /* 0x000ee40000100800 */
[----:B------:R-:W3:Y:S01]  /*47b00*/  LDL R9, [R1+0x34dc] ;  /* 0x0034dc0001097983 */ /* 0x000ee20000100800 */
[----:B------:R-:W-:Y:S01]  /*47b10*/  STL [R1+0x1728], R43 ;  /* 0x0017282b01007387 */ /* 0x000fe20000100800 */
[----:B------:R1:W-:Y:S03]  /*47b20*/  STL [R1+0x1704], R6 ;  /* 0x0017040601007387 */ /* 0x0003e60000100800 */
[----:B-1----:R-:W3:Y:S01]  /*47b30*/  LDL R6, [R1+0x34d4] ;  /* 0x0034d40001067983 */ /* 0x002ee20000100800 */
[----:B------:R-:W-:Y:S01]  /*47b40*/  ISETP.GT.AND P0, PT, R4, 0x7b, PT ;  /* 0x0000007b0400780c */ /* 0x000fe20003f04270 */
[----:B------:R-:W3:Y:S02]  /*47b50*/  LDL.LU R43, [R1+0x248] ;  /* 0x00024800012b7983 */ /* 0x000ee40000300800 */
[----:B------:R-:W3:Y:S01]  /*47b60*/  LDL.LU R44, [R1+0x244] ;  /* 0x00024400012c7983 */ /* 0x000ee20000300800 */
[----:B------:R-:W3:Y:S01]  /*47b70*/  LDL.LU R45, [R1+0x228] ;  /* 0x00022800012d7983 */ /* 0x000ee20000300800 */
[----:B0-----:R-:W-:Y:S01]  /*47b80*/  LOP3.LUT R60, R60, 0x1f, RZ, 0xc0, !PT ;  /* 0x0000001f3c3c7812 */ /* 0x001fe200078ec0ff */
[----:B------:R-:W3:Y:S02]  /*47b90*/  LDL.LU R46, [R1+0x224] ;  /* 0x00022400012e7983 */ /* 0x000ee40000300800 */
[----:B------:R-:W3:Y:S01]  /*47ba0*/  LDL.LU R47, [R1+0x208] ;  /* 0x00020800012f7983 */ /* 0x000ee20000300800 */
[----:B------:R-:W3:Y:S01]  /*47bb0*/  LDL.LU R58, [R1+0x204] ;  /* 0x00020400013a7983 */ /* 0x000ee20000300800 */
[----:B------:R-:W-:Y:S01]  /*47bc0*/  PRMT R31, RZ, 0x7610, R31 ;  /* 0x00007610ff1f7816 */ /* 0x000fe2000000001f */
[----:B------:R-:W3:Y:S01]  /*47bd0*/  LDL.LU R48, [R1+0x1e8] ;  /* 0x0001e80001307983 */ /* 0x000ee20000300800 */
[----:B------:R-:W-:Y:S01]  /*47be0*/  LOP3.LUT R3, R60, 0x20, RZ, 0xfc, !PT ;  /* 0x000000203c037812 */ /* 0x000fe200078efcff */
[----:B------:R-:W3:Y:S01]  /*47bf0*/  LDL.LU R51, [R1+0x1e4] ;  /* 0x0001e40001337983 */ /* 0x000ee20000300800 */
[----:B------:R-:W3:Y:S02]  /*47c00*/  LDL.LU R52, [R1+0x1c8] ;  /* 0x0001c80001347983 */ /* 0x000ee40000300800 */
[----:B------:R-:W3:Y:S02]  /*47c10*/  LDL.LU R55, [R1+0x1c4] ;  /* 0x0001c40001377983 */ /* 0x000ee40000300800 */
[----:B------:R-:W3:Y:S01]  /*47c20*/  LDL.LU R56, [R1+0x1b0] ;  /* 0x0001b00001387983 */ /* 0x000ee20000300800 */
[----:B------:R-:W-:Y:S01]  /*47c30*/  ISETP.GE.AND P3, PT, R3, R4, PT ;  /* 0x000000040300720c */ /* 0x000fe20003f66270 */
[----:B------:R-:W3:Y:S01]  /*47c40*/  LDL.LU R59, [R1+0x1ac] ;  /* 0x0001ac00013b7983 */ /* 0x000ee20000300800 */
[----:B------:R-:W3:Y:S03]  /*47c50*/  LDL.LU R3, [R1+0x198] ;  /* 0x0001980001037983 */ /* 0x000ee60000300800 */
[----:B------:R-:W0:Y:S01]  /*47c60*/  S2R R61, SR_TID.X ;  /* 0x00000000003d7919 */ /* 0x000e220000002100 */
[----:B------:R-:W-:-:S02]  /*47c70*/  ISETP.GT.AND P1, PT, R4, 0x7f, PT ;  /* 0x0000007f0400780c */ /* 0x000fc40003f24270 */
[----:B------:R-:W-:Y:S02]  /*47c80*/  PRMT R10, RZ, 0x7610, R10 ;  /* 0x00007610ff0a7816 */ /* 0x000fe4000000000a */
[----:B------:R-:W-:Y:S01]  /*47c90*/  PRMT R7, RZ, 0x7610, R7 ;  /* 0x00007610ff077816 */ /* 0x000fe20000000007 */
[----:B------:R-:W1:Y:S04]  /*47ca0*/  S2R R0, SR_TID.X ;  /* 0x0000000000007919 */ /* 0x000e680000002100 */
[----:B------:R-:W3:Y:S01]  /*47cb0*/  LDL.LU R60, [R1+0x194] ;  /* 0x00019400013c7983 */ /* 0x000ee20000300800 */
[----:B----4-:R-:W-:Y:S02]  /*47cc0*/  @P0 IMAD.MOV.U32 R28, RZ, RZ, R32 ;  /* 0x000000ffff1c0224 */ /* 0x010fe400078e0020 */
[----:B------:R-:W-:-:S05]  /*47cd0*/  @P0 IMAD.MOV.U32 R29, RZ, RZ, R37 ;  /* 0x000000ffff1d0224 */ /* 0x000fca00078e0025 */
[----:B------:R2:W4:Y:S01]  /*47ce0*/  @P0 LDG.E.U16 R31, [R28.64] ;  /* 0x000000041c1f0981 */ /* 0x000522000c1e1500 */
[C---:B0-----:R-:W-:Y:S01]  /*47cf0*/  LOP3.LUT R2, R61.reuse, 0x1f, RZ, 0xc0, !PT ;  /* 0x0000001f3d027812 */ /* 0x041fe200078ec0ff */
[----:B------:R-:W-:Y:S02]  /*47d00*/  LOP3.LUT R61, R61, 0x1f, RZ, 0xc0, !PT ;  /* 0x0000001f3d3d7812 */ /* 0x000fe400078ec0ff */
[----:B--2---:R-:W-:Y:S02]  /*47d10*/  @P0 IMAD.MOV.U32 R28, RZ, RZ, R11 ;  /* 0x000000ffff1c0224 */ /* 0x004fe400078e000b */
[C---:B------:R-:W-:Y:S02]  /*47d20*/  LOP3.LUT R42, R61.reuse, 0x60, RZ, 0xfc, !PT ;  /* 0x000000603d2a7812 */ /* 0x040fe400078efcff */
[----:B------:R-:W-:Y:S02]  /*47d30*/  LOP3.LUT R38, R61, 0x40, RZ, 0xfc, !PT ;  /* 0x000000403d267812 */ /* 0x000fe400078efcff */
[----:B------:R-:W-:-:S02]  /*47d40*/  ISETP.GE.AND P2, PT, R2, R4, PT ;  /* 0x000000040200720c */ /* 0x000fc40003f46270 */
[----:B-1----:R-:W-:Y:S02]  /*47d50*/  LOP3.LUT R0, R0, 0x1f, RZ, 0xc0, !PT ;  /* 0x0000001f00007812 */ /* 0x002fe400078ec0ff */
[-C--:B------:R-:W-:Y:S02]  /*47d60*/  ISETP.GE.AND P5, PT, R42, R4.reuse, PT ;  /* 0x000000042a00720c */ /* 0x080fe40003fa6270 */
[----:B------:R-:W-:Y:S01]  /*47d70*/  ISETP.GE.AND P4, PT, R38, R4, PT ;  /* 0x000000042600720c */ /* 0x000fe20003f86270 */
[----:B------:R-:W-:Y:S01]  /*47d80*/  PRMT R4, RZ, 0x7610, R4 ;  /* 0x00007610ff047816 */ /* 0x000fe20000000004 */
[----:B------:R-:W2:Y:S01]  /*47d90*/  LDL.LU R61, [R1+0x180] ;  /* 0x00018000013d7983 */ /* 0x000ea20000300800 */
[----:B---3--:R-:W-:-:S05]  /*47da0*/  @P0 IMAD.MOV.U32 R29, RZ, RZ, R12 ;  /* 0x000000ffff1d0224 */ /* 0x008fca00078e000c */
[----:B------:R0:W3:Y:S02]  /*47db0*/  @P0 LDG.E.U16 R10, [R28.64] ;  /* 0x000000041c0a0981 */ /* 0x0000e4000c1e1500 */
[----:B0-----:R-:W-:Y:S02]  /*47dc0*/  @P1 IMAD.MOV.U32 R28, RZ, RZ, R8 ;  /* 0x000000ffff1c1224 */ /* 0x001fe400078e0008 */
[----:B------:R-:W-:-:S05]  /*47dd0*/  @P1 IMAD.MOV.U32 R29, RZ, RZ, R9 ;  /* 0x000000ffff1d1224 */ /* 0x000fca00078e0009 */
[----:B------:R0:W2:Y:S02]  /*47de0*/  @P1 LDG.E.U16 R7, [R28.64] ;  /* 0x000000041c071981 */ /* 0x0000a4000c1e1500 */
[----:B0-----:R-:W-:Y:S02]  /*47df0*/  @P1 IMAD.MOV.U32 R28, RZ, RZ, R5 ;  /* 0x000000ffff1c1224 */ /* 0x001fe400078e0005 */
[----:B------:R-:W-:-:S05]  /*47e00*/  @P1 IMAD.MOV.U32 R29, RZ, RZ, R6 ;  /* 0x000000ffff1d1224 */ /* 0x000fca00078e0006 */
[----:B------:R0:W2:Y:S01]  /*47e10*/  @P1 LDG.E.U16 R4, [R28.64] ;  /* 0x000000041c041981 */ /* 0x0000a2000c1e1500 */
[----:B------:R-:W-:Y:S02]  /*47e20*/  BAR.SYNC.DEFER_BLOCKING 0x0 ;  /* 0x0000000000007b1d */ /* 0x000fe40000010000 */
[----:B------:R-:W-:-:S04]  /*47e30*/  IMAD.SHL.U32 R0, R0, 0x2, RZ ;  /* 0x0000000200007824 */ /* 0x000fc800078e00ff */
[----:B------:R-:W-:Y:S01]  /*47e40*/  STL [R1+0x529c], R28 ;  /* 0x00529c1c01007387 */ /* 0x000fe20000100800 */
[----:B------:R-:W-:Y:S03]  /*47e50*/  STL [R1+0x5298], R29 ;  /* 0x0052981d01007387 */ /* 0x000fe60000100800 */
[----:B------:R1:W-:Y:S04]  /*47e60*/  STS.U16 [R0+0x10640], R48 ;  /* 0x0106403000007388 */ /* 0x0003e80000000400 */
[----:B------:R0:W-:Y:S04]  /*47e70*/  STS.U16 [R0+0x10600], R51 ;  /* 0x0106003300007388 */ /* 0x0001e80000000400 */
[----:B------:R0:W-:Y:S04]  /*47e80*/  STS.U16 [R0+0x10800], R52 ;  /* 0x0108003400007388 */ /* 0x0001e80000000400 */
[----:B------:R0:W-:Y:S04]  /*47e90*/  STS.U16 [R0+0x10840], R55 ;  /* 0x0108403700007388 */ /* 0x0001e80000000400 */
[----:B------:R0:W-:Y:S04]  /*47ea0*/  STS.U16 [R0+0x10a40], R56 ;  /* 0x010a403800007388 */ /* 0x0001e80000000400 */
[----:B------:R4:W-:Y:S04]  /*47eb0*/  STS.U16 [R0+0x10a00], R59 ;  /* 0x010a003b00007388 */ /* 0x0009e80000000400 */
[----:B-1----:R-:W2:Y:S01]  /*47ec0*/  LDL.LU R48, [R1+0x17c] ;  /* 0x00017c0001307983 */ /* 0x002ea20000300800 */
[----:B0-----:R-:W2:Y:S02]  /*47ed0*/  LDL.LU R51, [R1+0x168] ;  /* 0x0001680001337983 */ /* 0x001ea40000300800 */
[----:B------:R-:W2:Y:S02]  /*47ee0*/  LDL.LU R52, [R1+0x164] ;  /* 0x0001640001347983 */ /* 0x000ea40000300800 */
[----:B------:R-:W2:Y:S01]  /*47ef0*/  LDL.LU R55, [R1+0x150] ;  /* 0x0001500001377983 */ /* 0x000ea20000300800 */
[----:B------:R-:W2:Y:S04]  /*47f00*/  LDL.LU R56, [R1+0x14c] ;  /* 0x00014c0001387983 */ /* 0x000ea80000300800 */
[----:B------:R0:W-:Y:S04]  /*47f10*/  STS.U16 [R0+0x10c00], R3 ;  /* 0x010c000300007388 */ /* 0x0001e80000000400 */
[----:B----4-:R-:W-:Y:S01]  /*47f20*/  STL [R1+0x16e4], R31 ;  /* 0x0016e41f01007387 */ /* 0x010fe20000100800 */
[----:B------:R-:W4:Y:S02]  /*47f30*/  LDL.LU R59, [R1+0x138] ;  /* 0x00013800013b7983 */ /* 0x000f240000300800 */
[----:B0-----:R-:W4:Y:S02]  /*47f40*/  LDL.LU R3, [R1+0x134] ;  /* 0x0001340001037983 */ /* 0x001f240000300800 */
[----:B------:R-:W4:Y:S01]  /*47f50*/  LDL.LU R29, [R1+0x120] ;  /* 0x00012000011d7983 */ /* 0x000f220000300800 */
[----:B------:R-:W4:Y:S04]  /*47f60*/  LDL.LU R28, [R1+0x11c] ;  /* 0x00011c00011c7983 */ /* 0x000f280000300800 */
[----:B------:R-:W-:Y:S04]  /*47f70*/  STS.U16 [R0+0x10000], R43 ;  /* 0x0100002b00007388 */ /* 0x000fe80000000400 */
[----:B------:R-:W-:Y:S04]  /*47f80*/  STS.U16 [R0+0x10040], R44 ;  /* 0x0100402c00007388 */ /* 0x000fe80000000400 */
[----:B------:R-:W-:Y:S04]  /*47f90*/  STS.U16 [R0+0x10240], R45 ;  /* 0x0102402d00007388 */ /* 0x000fe80000000400 */
[----:B------:R-:W-:Y:S04]  /*47fa0*/  STS.U16 [R0+0x10200], R46 ;  /* 0x0102002e00007388 */ /* 0x000fe80000000400 */
[----:B------:R-:W-:Y:S04]  /*47fb0*/  STS.U16 [R0+0x10400], R47 ;  /* 0x0104002f00007388 */ /* 0x000fe80000000400 */
[----:B------:R-:W-:Y:S04]  /*47fc0*/  STS.U16 [R0+0x10440], R58 ;  /* 0x0104403a00007388 */ /* 0x000fe80000000400 */
[----:B------:R-:W-:Y:S04]  /*47fd0*/  STS.U16 [R0+0x10c40], R60 ;  /* 0x010c403c00007388 */ /* 0x000fe80000000400 */
[----:B---3--:R-:W-:Y:S04]  /*47fe0*/  STL [R1+0x16dc], R10 ;  /* 0x0016dc0a01007387 */ /* 0x008fe80000100800 */
[----:B--2---:R-:W-:Y:S04]  /*47ff0*/  STS.U16 [R0+0x10e40], R61 ;  /* 0x010e403d00007388 */ /* 0x004fe80000000400 */
[----:B------:R0:W-:Y:S04]  /*48000*/  STL [R1+0x16cc], R4 ;  /* 0x0016cc0401007387 */ /* 0x0001e80000100800 */
[----:B0-----:R-:W2:Y:S01]  /*48010*/  LDL.LU R4, [R1+0x108] ;  /* 0x0001080001047983 */ /* 0x001ea20000300800 */
[----:B------:R0:W-:Y:S02]  /*48020*/  STL [R1+0x16d0], R7 ;  /* 0x0016d00701007387 */ /* 0x0001e40000100800 */
[----:B------:R-:W3:Y:S02]  /*48030*/  LDL.LU R5, [R1+0x104] ;  /* 0x0001040001057983 */ /* 0x000ee40000300800 */
[----:B------:R-:W2:Y:S01]  /*48040*/  LDL.LU R6, [R1+0xf0] ;  /* 0x0000f00001067983 */ /* 0x000ea20000300800 */
[----:B0-----:R-:W2:Y:S01]  /*48050*/  LDL.LU R7, [R1+0xec] ;  /* 0x0000ec0001077983 */ /* 0x001ea20000300800 */
[----:B------:R-:W2:Y:S02]  /*48060*/  LDL.LU R8, [R1+0xd8] ;  /* 0x0000d80001087983 */ /* 0x000ea40000300800 */
[----:B------:R-:W2:Y:S02]  /*48070*/  LDL.LU R9, [R1+0xd4] ;  /* 0x0000d40001097983 */ /* 0x000ea40000300800 */
[----:B------:R-:W2:Y:S01]  /*48080*/  LDL.LU R10, [R1+0xc0] ;  /* 0x0000c000010a7983 */ /* 0x000ea20000300800 */
[----:B------:R-:W2:Y:S01]  /*48090*/  LDL.LU R11, [R1+0xbc] ;  /* 0x0000bc00010b7983 */ /* 0x000ea20000300800 */
[----:B------:R-:W2:Y:S02]  /*480a0*/  LDL.LU R12, [R1+0xa8] ;  /* 0x0000a800010c7983 */ /* 0x000ea40000300800 */
[----:B------:R-:W2:Y:S02]  /*480b0*/  LDL.LU R31, [R1+0xa4] ;  /* 0x0000a400011f7983 */ /* 0x000ea40000300800 */
[----:B------:R-:W2:Y:S01]  /*480c0*/  LDL.LU R32, [R1+0x90] ;  /* 0x0000900001207983 */ /* 0x000ea20000300800 */
[----:B------:R-:W3:Y:S01]  /*480d0*/  LDL.LU R37, [R1+0x8c] ;  /* 0x00008c0001257983 */ /* 0x000ee20000300800 */
[----:B------:R-:W3:Y:S02]  /*480e0*/  LDL.LU R38, [R1+0x78] ;  /* 0x0000780001267983 */ /* 0x000ee40000300800 */
[----:B------:R-:W3:Y:S02]  /*480f0*/  LDL.LU R42, [R1+0x74] ;  /* 0x00007400012a7983 */ /* 0x000ee40000300800 */
[----:B------:R-:W3:Y:S01]  /*48100*/  LDL.LU R43, [R1+0x60] ;  /* 0x00006000012b7983 */ /* 0x000ee20000300800 */
[----:B------:R-:W3:Y:S01]  /*48110*/  LDL.LU R44, [R1+0x5c] ;  /* 0x00005c00012c7983 */ /* 0x000ee20000300800 */
[----:B------:R-:W3:Y:S02]  /*48120*/  LDL.LU R45, [R1+0x48] ;  /* 0x00004800012d7983 */ /* 0x000ee40000300800 */
[----:B------:R-:W3:Y:S02]  /*48130*/  LDL.LU R46, [R1+0x44] ;  /* 0x00004400012e7983 */ /* 0x000ee40000300800 */
[----:B------:R-:W3:Y:S01]  /*48140*/  LDL.LU R47, [R1+0x30] ;  /* 0x00003000012f7983 */ /* 0x000ee20000300800 */
[----:B------:R-:W3:Y:S01]  /*48150*/  LDL.LU R58, [R1+0x2c] ;  /* 0x00002c00013a7983 */ /* 0x000ee20000300800 */
[----:B------:R-:W3:Y:S02]  /*48160*/  LDL.LU R60, [R1+0x18] ;  /* 0x00001800013c7983 */ /* 0x000ee40000300800 */
[----:B------:R-:W3:Y:S01]  /*48170*/  LDL.LU R61, [R1+0x14] ;  /* 0x00001400013d7983 */ /* 0x000ee20000300800 */
[----:B------:R0:W-:Y:S04]  /*48180*/  STS.U16 [R0+0x10e00], R48 ;  /* 0x010e003000007388 */ /* 0x0001e80000000400 */
[----:B------:R1:W-:Y:S04]  /*48190*/  STS.U16 [R0+0x11000], R51 ;  /* 0x0110003300007388 */ /* 0x0003e80000000400 */
[----:B------:R1:W-:Y:S04]  /*481a0*/  STS.U16 [R0+0x11040], R52 ;  /* 0x0110403400007388 */ /* 0x0003e80000000400 */
[----:B------:R1:W-:Y:S04]  /*481b0*/  STS.U16 [R0+0x11240], R55 ;  /* 0x0112403700007388 */ /* 0x0003e80000000400 */
[----:B------:R1:W-:Y:S04]  /*481c0*/  STS.U16 [R0+0x11200], R56 ;  /* 0x0112003800007388 */ /* 0x0003e80000000400 */
[----:B0-----:R-:W3:Y:S01]  /*481d0*/  LDL.LU R48, [R1+0x5334] ;  /* 0x0053340001307983 */ /* 0x001ee20000300800 */
[----:B-1----:R-:W3:Y:S02]  /*481e0*/  LDL.LU R51, [R1+0x5330] ;  /* 0x0053300001337983 */ /* 0x002ee40000300800 */
[----:B------:R-:W3:Y:S02]  /*481f0*/  LDL.LU R52, [R1+0x532c] ;  /* 0x00532c0001347983 */ /* 0x000ee40000300800 */
[----:B------:R-:W3:Y:S01]  /*48200*/  LDL.LU R55, [R1+0x5328] ;  /* 0x0053280001377983 */ /* 0x000ee20000300800 */
[----:B------:R-:W3:Y:S04]  /*48210*/  LDL.LU R56, [R1+0x5324] ;  /* 0x0053240001387983 */ /* 0x000ee80000300800 */
[----:B----4-:R0:W-:Y:S04]  /*48220*/  STS.U16 [R0+0x11400], R59 ;  /* 0x0114003b00007388 */ /* 0x0101e80000000400 */
[----:B------:R1:W-:Y:S04]  /*48230*/  STS.U16 [R0+0x11440], R3 ;  /* 0x0114400300007388 */ /* 0x0003e80000000400 */
[----:B0-----:R-:W4:Y:S01]  /*48240*/  LDL.LU R59, [R1+0x5320] ;  /* 0x00532000013b7983 */ /* 0x001f220000300800 */
[----:B-1----:R-:W4:Y:S03]  /*48250*/  LDL.LU R3, [R1+0x531c] ;  /* 0x00531c0001037983 */ /* 0x002f260000300800 */
[----:B--2---:R0:W-:Y:S04]  /*48260*/  STS.U16 [R0+0x12240], R32 ;  /* 0x0122402000007388 */ /* 0x0041e80000000400 */
[----:B---3--:R1:W-:Y:S04]  /*48270*/  STS.U16 [R0+0x12200], R37 ;  /* 0x0122002500007388 */ /* 0x0083e80000000400 */
[----:B------:R2:W-:Y:S04]  /*48280*/  STS.U16 [R0+0x12400], R38 ;  /* 0x0124002600007388 */ /* 0x0005e80000000400 */
[----:B------:R3:W-:Y:S04]  /*48290*/  STS.U16 [R0+0x12440], R42 ;  /* 0x0124402a00007388 */ /* 0x0007e80000000400 */
[----:B------:R3:W-:Y:S04]  /*482a0*/  STS.U16 [R0+0x12640], R43 ;  /* 0x0126402b00007388 */ /* 0x0007e80000000400 */
[----:B------:R3:W-:Y:S04]  /*482b0*/  STS.U16 [R0+0x12600], R44 ;  /* 0x0126002c00007388 */ /* 0x0007e80000000400 */
[----:B0-----:R-:W4:Y:S04]  /*482c0*/  LDL.LU R32, [R1+0x240] ;  /* 0x0002400001207983 */ /* 0x001f280000300800 */
[----:B-1----:R-:W4:Y:S01]  /*482d0*/  LDL.LU R37, [R1+0x23c] ;  /* 0x00023c0001257983 */ /* 0x002f220000300800 */
[----:B--2---:R-:W2:Y:S02]  /*482e0*/  LDL.LU R38, [R1+0x220] ;  /* 0x0002200001267983 */ /* 0x004ea40000300800 */
[----:B---3--:R-:W3:Y:S01]  /*482f0*/  LDL.LU R42, [R1+0x21c] ;  /* 0x00021c00012a7983 */ /* 0x008ee20000300800 */
[----:B------:R-:W3:Y:S04]  /*48300*/  LDL.LU R43, [R1+0x200] ;  /* 0x00020000012b7983 */ /* 0x000ee80000300800 */
[----:B------:R0:W-:Y:S01]  /*48310*/  STS.U16 [R0+0x12800], R45 ;  /* 0x0128002d00007388 */ /* 0x0001e20000000400 */
[----:B------:R-:W3:Y:S03]  /*48320*/  LDL.LU R44, [R1+0x1fc] ;  /* 0x0001fc00012c7983 */ /* 0x000ee60000300800 */
[----:B------:R1:W-:Y:S04]  /*48330*/  STS.U16 [R0+0x12840], R46 ;  /* 0x0128402e00007388 */ /* 0x0003e80000000400 */
[----:B------:R1:W-:Y:S04]  /*48340*/  STS.U16 [R0+0x12a40], R47 ;  /* 0x012a402f00007388 */ /* 0x0003e80000000400 */
[----:B------:R1:W-:Y:S04]  /*48350*/  STS.U16 [R0+0x12a00], R58 ;  /* 0x012a003a00007388 */ /* 0x0003e80000000400 */
[----:B------:R1:W-:Y:S04]  /*48360*/  STS.U16 [R0+0x12c00], R60 ;  /* 0x012c003c00007388 */ /* 0x0003e80000000400 */
[----:B0-----:R-:W3:Y:S01]  /*48370*/  LDL.LU R45, [R1+0x1e0] ;  /* 0x0001e000012d7983 */ /* 0x001ee20000300800 */
[----:B-1----:R-:W3:Y:S02]  /*48380*/  LDL.LU R46, [R1+0x1dc] ;  /* 0x0001dc00012e7983 */ /* 0x002ee40000300800 */
[----:B------:R-:W3:Y:S01]  /*48390*/  LDL.LU R47, [R1+0x1c0] ;  /* 0x0001c000012f7983 */ /* 0x000ee20000300800 */
[----:B------:R-:W3:Y:S01]  /*483a0*/  LDL.LU R58, [R1+0x1bc] ;  /* 0x0001bc00013a7983 */ /* 0x000ee20000300800 */
[----:B------:R-:W3:Y:S03]  /*483b0*/  LDL.LU R60, [R1+0x1a8] ;  /* 0x0001a800013c7983 */ /* 0x000ee60000300800 */
[----:B------:R-:W-:Y:S04]  /*483c0*/  STS.U16 [R0+0x12c40], R61 ;  /* 0x012c403d00007388 */ /* 0x000fe80000000400 */
[----:B----4-:R0:W-:Y:S04]  /*483d0*/  STS.U16 [R0+0x12e40], R3 ;  /* 0x012e400300007388 */ /* 0x0101e80000000400 */
[----:B0-----:R-:W4:Y:S01]  /*483e0*/  LDL.LU R3, [R1+0x1a4] ;  /* 0x0001a40001037983 */ /* 0x001f220000300800 */
[----:B------:R-:W4:Y:S03]  /*483f0*/  LDL.LU R61, [R1+0x190] ;  /* 0x00019000013d7983 */ /* 0x000f260000300800 */
[----:B------:R0:W-:Y:S04]  /*48400*/  STS.U16 [R0+0x11800], R4 ;  /* 0x0118000400007388 */ /* 0x0001e80000000400 */
[----:B------:R-:W-:Y:S04]  /*48410*/  STS.U16 [R0+0x11640], R29 ;  /* 0x0116401d00007388 */ /* 0x000fe80000000400 */
[----:B------:R-:W-:Y:S04]  /*48420*/  STS.U16 [R0+0x11600], R28 ;  /* 0x0116001c00007388 */ /* 0x000fe80000000400 */
[----:B------:R-:W-:Y:S04]  /*48430*/  STS.U16 [R0+0x11840], R5 ;  /* 0x0118400500007388 */ /* 0x000fe80000000400 */
[----:B------:R-:W-:Y:S04]  /*48440*/  STS.U16 [R0+0x11a40], R6 ;  /* 0x011a400600007388 */ /* 0x000fe80000000400 */
[----:B------:R-:W-:Y:S04]  /*48450*/  STS.U16 [R0+0x11a00], R7 ;  /* 0x011a000700007388 */ /* 0x000fe80000000400 */
[----:B------:R-:W-:Y:S01]  /*48460*/  STS.U16 [R0+0x11c00], R8 ;  /* 0x011c000800007388 */ /* 0x000fe20000000400 */
[----:B0-----:R-:W-:-:S03]  /*48470*/  LOP3.LUT R4, R0, 0x10, RZ, 0x3c, !PT ;  /* 0x0000001000047812 */ /* 0x001fc600078e3cff */
[----:B------:R-:W-:Y:S04]  /*48480*/  STS.U16 [R0+0x11c40], R9 ;  /* 0x011c400900007388 */ /* 0x000fe80000000400 */
[----:B------:R-:W-:Y:S04]  /*48490*/  STS.U16 [R0+0x11e40], R10 ;  /* 0x011e400a00007388 */ /* 0x000fe80000000400 */
[----:B------:R-:W-:Y:S04]  /*484a0*/  STS.U16 [R0+0x11e00], R11 ;  /* 0x011e000b00007388 */ /* 0x000fe80000000400 */
[----:B------:R-:W-:Y:S04]  /*484b0*/  STS.U16 [R0+0x12000], R12 ;  /* 0x0120000c00007388 */ /* 0x000fe80000000400 */
[----:B------:R-:W-:Y:S04]  /*484c0*/  STS.U16 [R0+0x12040], R31 ;  /* 0x0120401f00007388 */ /* 0x000fe80000000400 */
[----:B------:R-:W-:Y:S04]  /*484d0*/  STS.U16 [R0+0x12e00], R59 ;  /* 0x012e003b00007388 */ /* 0x000fe80000000400 */
[----:B------:R-:W-:Y:S04]  /*484e0*/  STL [R1+0x52a0], R59 ;  /* 0x0052a03b01007387 */ /* 0x000fe80000100800 */
[----:B------:R-:W-:Y:S04]  /*484f0*/  STS.U16 [R0+0x13000], R56 ;  /* 0x0130003800007388 */ /* 0x000fe80000000400 */
        /* <DEDUP_REMOVED lines=14> */
[----:B------:R-:W-:Y:S01]  /*485e0*/  STS.U16 [R0+0x13e00], R21 ;  /* 0x013e001500007388 */ /* 0x000fe20000000400 */
[----:B------:R-:W-:Y:S02]  /*485f0*/  STL [R1+0x4488], R56 ;  /* 0x0044883801007387 */ /* 0x000fe40000100800 */
[----:B------:R-:W-:Y:S02]  /*48600*/  STL [R1+0x448c], R56 ;  /* 0x00448c3801007387 */ /* 0x000fe40000100800 */
[----:B------:R-:W-:Y:S01]  /*48610*/  STL [R1+0x4490], R56 ;  /* 0x0044903801007387 */ /* 0x000fe20000100800 */
[----:B------:R-:W-:Y:S01]  /*48620*/  STL [R1+0x52a4], R56 ;  /* 0x0052a43801007387 */ /* 0x000fe20000100800 */
[----:B------:R-:W-:Y:S02]  /*48630*/  STL [R1+0x52a8], R55 ;  /* 0x0052a83701007387 */ /* 0x000fe40000100800 */
[----:B------:R-:W-:Y:S02]  /*48640*/  STL [R1+0x4494], R52 ;  /* 0x0044943401007387 */ /* 0x000fe40000100800 */
[----:B------:R-:W-:Y:S01]  /*48650*/  STL [R1+0x52ac], R52 ;  /* 0x0052ac3401007387 */ /* 0x000fe20000100800 */
[----:B------:R-:W-:Y:S01]  /*48660*/  STL [R1+0x5304], R51 ;  /* 0x0053043301007387 */ /* 0x000fe20000100800 */
[----:B------:R-:W-:Y:S02]  /*48670*/  STL [R1+0x4498], R48 ;  /* 0x0044983001007387 */ /* 0x000fe40000100800 */
[----:B------:R-:W-:Y:S02]  /*48680*/  STL [R1+0x5308], R48 ;  /* 0x0053083001007387 */ /* 0x000fe40000100800 */
[----:B------:R-:W-:Y:S01]  /*48690*/  STL [R1+0x530c], R41 ;  /* 0x00530c2901007387 */ /* 0x000fe20000100800 */
[----:B------:R-:W-:Y:S01]  /*486a0*/  STS.U16 [R4+0x10080], R32 ;  /* 0x0100802004007388 */ /* 0x000fe20000000400 */
[----:B------:R-:W-:Y:S02]  /*486b0*/  STS.U16 [R4+0x100c0], R37 ;  /* 0x0100c02504007388 */ /* 0x000fe40000000400 */
[----:B--2---:R-:W-:Y:S02]  /*486c0*/  STS.U16 [R4+0x102c0], R38 ;  /* 0x0102c02604007388 */ /* 0x004fe40000000400 */
[----:B---3--:R-:W-:Y:S01]  /*486d0*/  STS.U16 [R4+0x10280], R42 ;  /* 0x0102802a04007388 */ /* 0x008fe20000000400 */
[----:B------:R-:W-:Y:S01]  /*486e0*/  STS.U16 [R4+0x10480], R43 ;  /* 0x0104802b04007388 */ /* 0x000fe20000000400 */
[----:B------:R-:W-:Y:S03]  /*486f0*/  STS.U16 [R4+0x104c0], R44 ;  /* 0x0104c02c04007388 */ /* 0x000fe60000000400 */
[----:B------:R-:W-:Y:S01]  /*48700*/  STS.U16 [R4+0x106c0], R45 ;  /* 0x0106c02d04007388 */ /* 0x000fe20000000400 */
[----:B------:R-:W-:Y:S02]  /*48710*/  STS.U16 [R4+0x10680], R46 ;  /* 0x0106802e04007388 */ /* 0x000fe40000000400 */
[----:B------:R-:W-:Y:S01]  /*48720*/  STS.U16 [R4+0x10880], R47 ;  /* 0x0108802f04007388 */ /* 0x000fe20000000400 */
[----:B------:R0:W-:Y:S01]  /*48730*/  STS.U16 [R4+0x108c0], R58 ;  /* 0x0108c03a04007388 */ /* 0x0001e20000000400 */
[----:B------:R-:W-:Y:S03]  /*48740*/  STS.U16 [R4+0x10ac0], R60 ;  /* 0x010ac03c04007388 */ /* 0x000fe60000000400 */
[----:B0-----:R-:W2:Y:S04]  /*48750*/  LDL.LU R58, [R1+0x18c] ;  /* 0x00018c00013a7983 */ /* 0x001ea80000300800 */
[----:B----4-:R0:W-:Y:S01]  /*48760*/  STS.U16 [R4+0x10a80], R3 ;  /* 0x010a800304007388 */ /* 0x0101e20000000400 */
[----:B------:R1:W-:Y:S03]  /*48770*/  STS.U16 [R4+0x10c80], R61 ;  /* 0x010c803d04007388 */ /* 0x0003e60000000400 */
[----:B0-----:R-:W3:Y:S01]  /*48780*/  LDL.LU R3, [R1+0x178] ;  /* 0x0001780001037983 */ /* 0x001ee20000300800 */
[----:B-1----:R-:W4:Y:S02]  /*48790*/  LDL.LU R61, [R1+0x174] ;  /* 0x00017400013d7983 */ /* 0x002f240000300800 */
[----:B------:R-:W4:Y:S02]  /*487a0*/  LDL.LU R41, [R1+0x160] ;  /* 0x0001600001297983 */ /* 0x000f240000300800 */
[----:B------:R-:W4:Y:S01]  /*487b0*/  LDL.LU R48, [R1+0x15c] ;  /* 0x00015c0001307983 */ /* 0x000f220000300800 */
[----:B------:R-:W4:Y:S01]  /*487c0*/  LDL.LU R51, [R1+0x148] ;  /* 0x0001480001337983 */ /* 0x000f220000300800 */
[----:B------:R-:W4:Y:S02]  /*487d0*/  LDL.LU R52, [R1+0x144] ;  /* 0x0001440001347983 */ /* 0x000f240000300800 */
        /* <DEDUP_REMOVED lines=23> */
[----:B------:R-:W4:Y:S03]  /*48950*/  LDL.LU R60, [R1+0x24] ;  /* 0x00002400013c7983 */ /* 0x000f260000300800 */
[----:B--2---:R0:W-:Y:S04]  /*48960*/  STS.U16 [R4+0x10cc0], R58 ;  /* 0x010cc03a04007388 */ /* 0x0041e80000000400 */
[----:B0-----:R-:W2:Y:S04]  /*48970*/  LDL.LU R58, [R1+0x5318] ;  /* 0x00531800013a7983 */ /* 0x001ea80000300800 */
[----:B---3--:R0:W-:Y:S01]  /*48980*/  STS.U16 [R4+0x10ec0], R3 ;  /* 0x010ec00304007388 */ /* 0x0081e20000000400 */
[----:B----4-:R1:W-:Y:S03]  /*48990*/  STS.U16 [R4+0x10e80], R61 ;  /* 0x010e803d04007388 */ /* 0x0103e60000000400 */
[----:B0-----:R-:W3:Y:S04]  /*489a0*/  LDL.LU R3, [R1+0x5314] ;  /* 0x0053140001037983 */ /* 0x001ee80000300800 */
[----:B-1----:R-:W4:Y:S01]  /*489b0*/  LDL.LU R61, [R1+0x5310] ;  /* 0x00531000013d7983 */ /* 0x002f220000300800 */
[----:B------:R-:W-:Y:S02]  /*489c0*/  STS.U16 [R4+0x11080], R41 ;  /* 0x0110802904007388 */ /* 0x000fe40000000400 */
[----:B------:R-:W-:Y:S01]  /*489d0*/  STS.U16 [R4+0x110c0], R48 ;  /* 0x0110c03004007388 */ /* 0x000fe20000000400 */
[----:B------:R-:W-:Y:S01]  /*489e0*/  STS.U16 [R4+0x112c0], R51 ;  /* 0x0112c03304007388 */ /* 0x000fe20000000400 */
[----:B------:R-:W-:Y:S02]  /*489f0*/  STS.U16 [R4+0x11280], R52 ;  /* 0x0112803404007388 */ /* 0x000fe40000000400 */
        /* <DEDUP_REMOVED lines=14> */
[----:B------:R0:W-:Y:S01]  /*48ae0*/  STS.U16 [R4+0x122c0], R32 ;  /* 0x0122c02004007388 */ /* 0x0001e20000000400 */
[----:B------:R1:W-:Y:S02]  /*48af0*/  STS.U16 [R4+0x12280], R37 ;  /* 0x0122802504007388 */ /* 0x0003e40000000400 */
[----:B------:R1:W-:Y:S02]  /*48b00*/  STS.U16 [R4+0x12480], R38 ;  /* 0x0124802604007388 */ /* 0x0003e40000000400 */
[----:B------:R1:W-:Y:S01]  /*48b10*/  STS.U16 [R4+0x124c0], R42 ;  /* 0x0124c02a04007388 */ /* 0x0003e20000000400 */
[----:B------:R1:W-:Y:S01]  /*48b20*/  STS.U16 [R4+0x126c0], R43 ;  /* 0x0126c02b04007388 */ /* 0x0003e20000000400 */
[----:B------:R1:W-:Y:S02]  /*48b30*/  STS.U16 [R4+0x12680], R44 ;  /* 0x0126802c04007388 */ /* 0x0003e40000000400 */
[----:B------:R1:W-:Y:S01]  /*48b40*/  STS.U16 [R4+0x12880], R45 ;  /* 0x0128802d04007388 */ /* 0x0003e20000000400 */
[----:B0-----:R-:W2:Y:S01]  /*48b50*/  LDL.LU R32, [R1+0x238] ;  /* 0x0002380001207983 */ /* 0x001ea20000300800 */
[----:B-1----:R-:W2:Y:S03]  /*48b60*/  LDL.LU R37, [R1+0x234] ;  /* 0x0002340001257983 */ /* 0x002ea60000300800 */
[----:B------:R-:W2:Y:S01]  /*48b70*/  LDL.LU R38, [R1+0x218] ;  /* 0x0002180001267983 */ /* 0x000ea20000300800 */
[----:B------:R-:W2:Y:S03]  /*48b80*/  LDL.LU R42, [R1+0x214] ;  /* 0x00021400012a7983 */ /* 0x000ea60000300800 */
[----:B------:R-:W2:Y:S04]  /*48b90*/  LDL.LU R43, [R1+0x1f8] ;  /* 0x0001f800012b7983 */ /* 0x000ea80000300800 */
[----:B------:R0:W-:Y:S01]  /*48ba0*/  STS.U16 [R4+0x128c0], R46 ;  /* 0x0128c02e04007388 */ /* 0x0001e20000000400 */
[----:B------:R-:W2:Y:S02]  /*48bb0*/  LDL.LU R44, [R1+0x1f4] ;  /* 0x0001f400012c7983 */ /* 0x000ea40000300800 */
[----:B------:R1:W-:Y:S02]  /*48bc0*/  STS.U16 [R4+0x12ac0], R47 ;  /* 0x012ac02f04007388 */ /* 0x0003e40000000400 */
[----:B------:R-:W2:Y:S01]  /*48bd0*/  LDL.LU R45, [R1+0x1d8] ;  /* 0x0001d800012d7983 */ /* 0x000ea20000300800 */
[----:B------:R1:W-:Y:S04]  /*48be0*/  STS.U16 [R4+0x12a80], R60 ;  /* 0x012a803c04007388 */ /* 0x0003e80000000400 */
[----:B0-----:R-:W2:Y:S01]  /*48bf0*/  LDL.LU R46, [R1+0x1d4] ;  /* 0x0001d400012e7983 */ /* 0x001ea20000300800 */
[----:B-1----:R-:W2:Y:S03]  /*48c00*/  LDL.LU R47, [R1+0x1b8] ;  /* 0x0001b800012f7983 */ /* 0x002ea60000300800 */
[----:B------:R-:W2:Y:S04]  /*48c10*/  LDL.LU R60, [R1+0x1b4] ;  /* 0x0001b400013c7983 */ /* 0x000ea80000300800 */
[----:B----4-:R-:W-:Y:S01]  /*48c20*/  STS.U16 [R4+0x12c80], R61 ;  /* 0x012c803d04007388 */ /* 0x010fe20000000400 */
[----:B---3--:R0:W-:Y:S03]  /*48c30*/  STS.U16 [R4+0x12cc0], R3 ;  /* 0x012cc00304007388 */ /* 0x0081e60000000400 */
[----:B0-----:R-:W3:Y:S01]  /*48c40*/  LDL.LU R3, [R1+0x1a0] ;  /* 0x0001a00001037983 */ /* 0x001ee20000300800 */
[----:B------:R-:W4:Y:S02]  /*48c50*/  LDL.LU R61, [R1+0x19c] ;  /* 0x00019c00013d7983 */ /* 0x000f240000300800 */
[----:B--2---:R-:W-:Y:S01]  /*48c60*/  STS.U16 [R4+0x12ec0], R58 ;  /* 0x012ec03a04007388 */ /* 0x004fe20000000400 */
[----:B------:R-:W-:Y:S04]  /*48c70*/  STS.U16 [R4+0x12e80], R57 ;  /* 0x012e803904007388 */ /* 0x000fe80000000400 */
[----:B------:R-:W-:Y:S01]  /*48c80*/  STS.U16 [R4+0x13080], R54 ;  /* 0x0130803604007388 */ /* 0x000fe20000000400 */
[----:B------:R-:W-:Y:S02]  /*48c90*/  STS.U16 [R4+0x130c0], R53 ;  /* 0x0130c03504007388 */ /* 0x000fe40000000400 */
[----:B------:R-:W-:Y:S02]  /*48ca0*/  STS.U16 [R4+0x132c0], R50 ;  /* 0x0132c03204007388 */ /* 0x000fe40000000400 */
[----:B------:R-:W-:Y:S01]  /*48cb0*/  STS.U16 [R4+0x13280], R49 ;  /* 0x0132803104007388 */ /* 0x000fe20000000400 */
[----:B------:R-:W-:Y:S01]  /*48cc0*/  STS.U16 [R4+0x13480], R40 ;  /* 0x0134802804007388 */ /* 0x000fe20000000400 */
[----:B------:R-:W-:Y:S02]  /*48cd0*/  STS.U16 [R4+0x134c0], R39 ;  /* 0x0134c02704007388 */ /* 0x000fe40000000400 */
[----:B------:R-:W-:Y:S01]  /*48ce0*/  STS.U16 [R4+0x136c0], R34 ;  /* 0x0136c02204007388 */ /* 0x000fe20000000400 */
[----:B------:R-:W2:Y:S01]  /*48cf0*/  LDL.LU R41, [R1+0x188] ;  /* 0x0001880001297983 */ /* 0x000ea20000300800 */
[----:B------:R-:W-:Y:S02]  /*48d00*/  STS.U16 [R4+0x13680], R33 ;  /* 0x0136802104007388 */ /* 0x000fe40000000400 */
[----:B------:R-:W2:Y:S02]  /*48d10*/  LDL.LU R48, [R1+0x184] ;  /* 0x0001840001307983 */ /* 0x000ea40000300800 */
[----:B------:R-:W-:Y:S02]  /*48d20*/  STS.U16 [R4+0x13880], R20 ;  /* 0x0138801404007388 */ /* 0x000fe40000000400 */
[----:B------:R-:W-:Y:S01]  /*48d30*/  IMAD.SHL.U32 R52, R2, 0x2, RZ ;  /* 0x0000000202347824 */ /* 0x000fe200078e00ff */
[----:B------:R-:W2:Y:S04]  /*48d40*/  LDL.LU R51, [R1+0x170] ;  /* 0x0001700001337983 */ /* 0x000ea80000300800 */
[----:B------:R-:W-:Y:S01]  /*48d50*/  STS.U16 [R4+0x138c0], R19 ;  /* 0x0138c01304007388 */ /* 0x000fe20000000400 */
[----:B------:R-:W2:Y:S02]  /*48d60*/  LDL.LU R5, [R1+0x16c] ;  /* 0x00016c0001057983 */ /* 0x000ea40000300800 */
[----:B------:R-:W-:Y:S02]  /*48d70*/  STS.U16 [R4+0x13ac0], R18 ;  /* 0x013ac01204007388 */ /* 0x000fe40000000400 */
[----:B------:R-:W2:Y:S01]  /*48d80*/  LDL.LU R6, [R1+0x158] ;  /* 0x0001580001067983 */ /* 0x000ea20000300800 */
[----:B------:R-:W-:Y:S04]  /*48d90*/  STS.U16 [R4+0x13a80], R17 ;  /* 0x013a801104007388 */ /* 0x000fe80000000400 */
[----:B------:R-:W2:Y:S01]  /*48da0*/  LDL.LU R7, [R1+0x154] ;  /* 0x0001540001077983 */ /* 0x000ea20000300800 */
[----:B------:R-:W-:Y:S02]  /*48db0*/  STS.U16 [R4+0x13c80], R16 ;  /* 0x013c801004007388 */ /* 0x000fe40000000400 */
[----:B------:R-:W2:Y:S01]  /*48dc0*/  LDL.LU R8, [R1+0x140] ;  /* 0x0001400001087983 */ /* 0x000ea20000300800 */
[----:B------:R-:W-:Y:S01]  /*48dd0*/  LOP3.LUT R52, R52, 0x20, RZ, 0x3c, !PT ;  /* 0x0000002034347812 */ /* 0x000fe200078e3cff */
[----:B------:R-:W-:Y:S04]  /*48de0*/  STS.U16 [R4+0x13cc0], R15 ;  /* 0x013cc00f04007388 */ /* 0x000fe80000000400 */
[----:B------:R-:W2:Y:S01]  /*48df0*/  LDL.LU R9, [R1+0x13c] ;  /* 0x00013c0001097983 */ /* 0x000ea20000300800 */
[----:B------:R-:W-:Y:S02]  /*48e00*/  STS.U16 [R4+0x13ec0], R14 ;  /* 0x013ec00e04007388 */ /* 0x000fe40000000400 */
[----:B------:R-:W2:Y:S02]  /*48e10*/  LDL.LU R10, [R1+0x128] ;  /* 0x00012800010a7983 */ /* 0x000ea40000300800 */
[----:B------:R0:W-:Y:S01]  /*48e20*/  STS.U16 [R4+0x13e80], R13 ;  /* 0x013e800d04007388 */ /* 0x0001e20000000400 */
[----:B------:R-:W2:Y:S04]  /*48e30*/  LDL.LU R11, [R1+0x124] ;  /* 0x00012400010b7983 */ /* 0x000ea80000300800 */
[----:B------:R1:W-:Y:S01]  /*48e40*/  STS.U16 [R52+0x10100], R32 ;  /* 0x0101002034007388 */ /* 0x0003e20000000400 */
[----:B------:R1:W-:Y:S02]  /*48e50*/  STS.U16 [R52+0x10140], R37 ;  /* 0x0101402534007388 */ /* 0x0003e40000000400 */
[----:B------:R1:W-:Y:S02]  /*48e60*/  STS.U16 [R52+0x10340], R38 ;  /* 0x0103402634007388 */ /* 0x0003e40000000400 */
[----:B------:R1:W-:Y:S01]  /*48e70*/  STS.U16 [R52+0x10300], R42 ;  /* 0x0103002a34007388 */ /* 0x0003e20000000400 */
[----:B0-----:R-:W2:Y:S01]  /*48e80*/  LDL.LU R4, [R1+0x110] ;  /* 0x0001100001047983 */ /* 0x001ea20000300800 */
[----:B------:R-:W2:Y:S02]  /*48e90*/  LDL.LU R12, [R1+0x10c] ;  /* 0x00010c00010c7983 */ /* 0x000ea40000300800 */
[----:B------:R-:W2:Y:S02]  /*48ea0*/  LDL.LU R31, [R1+0xf8] ;  /* 0x0000f800011f7983 */ /* 0x000ea40000300800 */
[----:B-1----:R-:W2:Y:S01]  /*48eb0*/  LDL.LU R32, [R1+0xf4] ;  /* 0x0000f40001207983 */ /* 0x002ea20000300800 */
[----:B------:R-:W2:Y:S01]  /*48ec0*/  LDL.LU R37, [R1+0xe0] ;  /* 0x0000e00001257983 */ /* 0x000ea20000300800 */
[----:B------:R-:W2:Y:S03]  /*48ed0*/  LDL.LU R38, [R1+0xdc] ;  /* 0x0000dc0001267983 */ /* 0x000ea60000300800 */
[----:B------:R0:W-:Y:S01]  /*48ee0*/  STS.U16 [R52+0x10500], R43 ;  /* 0x0105002b34007388 */ /* 0x0001e20000000400 */
[----:B------:R-:W2:Y:S02]  /*48ef0*/  LDL.LU R42, [R1+0xc8] ;  /* 0x0000c800012a7983 */ /* 0x000ea40000300800 */
[----:B------:R1:W-:Y:S02]  /*48f00*/  STS.U16 [R52+0x10540], R44 ;  /* 0x0105402c34007388 */ /* 0x0003e40000000400 */
[----:B------:R1:W-:Y:S01]  /*48f10*/  STS.U16 [R52+0x10740], R45 ;  /* 0x0107402d34007388 */ /* 0x0003e20000000400 */
[----:B------:R1:W-:Y:S01]  /*48f20*/  STS.U16 [R52+0x10700], R46 ;  /* 0x0107002e34007388 */ /* 0x0003e20000000400 */
[----:B------:R1:W-:Y:S02]  /*48f30*/  STS.U16 [R52+0x10900], R47 ;  /* 0x0109002f34007388 */ /* 0x0003e40000000400 */
[----:B------:R1:W-:Y:S01]  /*48f40*/  STS.U16 [R52+0x10940], R60 ;  /* 0x0109403c34007388 */ /* 0x0003e20000000400 */
[----:B0-----:R-:W2:Y:S01]  /*48f50*/  LDL.LU R43, [R1+0xc4] ;  /* 0x0000c400012b7983 */ /* 0x001ea20000300800 */
[----:B-1----:R-:W2:Y:S03]  /*48f60*/  LDL.LU R44, [R1+0xb0] ;  /* 0x0000b000012c7983 */ /* 0x002ea60000300800 */
[----:B------:R-:W2:Y:S04]  /*48f70*/  LDL.LU R45, [R1+0xac] ;  /* 0x0000ac00012d7983 */ /* 0x000ea80000300800 */
[----:B------:R-:W2:Y:S01]  /*48f80*/  LDL.LU R46, [R1+0x98] ;  /* 0x00009800012e7983 */ /* 0x000ea20000300800 */
[----:B------:R-:W2:Y:S02]  /*48f90*/  LDL.LU R47, [R1+0x94] ;  /* 0x00009400012f7983 */ /* 0x000ea40000300800 */
[----:B------:R-:W2:Y:S01]  /*48fa0*/  LDL.LU R60, [R1+0x80] ;  /* 0x00008000013c7983 */ /* 0x000ea20000300800 */
[----:B---3--:R0:W-:Y:S01]  /*48fb0*/  STS.U16 [R52+0x10b40], R3 ;  /* 0x010b400334007388 */ /* 0x0081e20000000400 */
[----:B----4-:R1:W-:Y:S03]  /*48fc0*/  STS.U16 [R52+0x10b00], R61 ;  /* 0x010b003d34007388 */ /* 0x0103e60000000400 */
[----:B0-----:R-:W3:Y:S01]  /*48fd0*/  LDL.LU R3, [R1+0x7c] ;  /* 0x00007c0001037983 */ /* 0x001ee20000300800 */
[----:B-1----:R-:W4:Y:S02]  /*48fe0*/  LDL.LU R61, [R1+0x68] ;  /* 0x00006800013d7983 */ /* 0x002f240000300800 */
[----:B------:R-:W4:Y:S02]  /*48ff0*/  LDL.LU R55, [R1+0x64] ;  /* 0x0000640001377983 */ /* 0x000f240000300800 */
[----:B------:R-:W4:Y:S01]  /*49000*/  LDL.LU R56, [R1+0x50] ;  /* 0x0000500001387983 */ /* 0x000f220000300800 */
[----:B------:R-:W4:Y:S01]  /*49010*/  LDL.LU R59, [R1+0x4c] ;  /* 0x00004c00013b7983 */ /* 0x000f220000300800 */
[----:B------:R-:W4:Y:S02]  /*49020*/  LDL.LU R29, [R1+0x38] ;  /* 0x00003800011d7983 */ /* 0x000f240000300800 */
[----:B------:R-:W4:Y:S01]  /*49030*/  LDL.LU R28, [R1+0x34] ;  /* 0x00003400011c7983 */ /* 0x000f220000300800 */
[----:B--2---:R0:W-:Y:S01]  /*49040*/  STS.U16 [R52+0x10d00], R41 ;  /* 0x010d002934007388 */ /* 0x0041e20000000400 */
[----:B------:R1:W-:Y:S02]  /*49050*/  STS.U16 [R52+0x10d40], R48 ;  /* 0x010d403034007388 */ /* 0x0003e40000000400 */
[----:B------:R2:W-:Y:S02]  /*49060*/  STS.U16 [R52+0x10f40], R51 ;  /* 0x010f403334007388 */ /* 0x0005e40000000400 */
[----:B------:R2:W-:Y:S01]  /*49070*/  STS.U16 [R52+0x10f00], R5 ;  /* 0x010f000534007388 */ /* 0x0005e20000000400 */
[----:B------:R2:W-:Y:S01]  /*49080*/  STS.U16 [R52+0x11100], R6 ;  /* 0x0111000634007388 */ /* 0x0005e20000000400 */
[----:B------:R2:W-:Y:S03]  /*49090*/  STS.U16 [R52+0x11140], R7 ;  /* 0x0111400734007388 */ /* 0x0005e60000000400 */
[----:B0-----:R-:W4:Y:S01]  /*490a0*/  LDL.LU R41, [R1+0x530c] ;  /* 0x00530c0001297983 */ /* 0x001f220000300800 */
[----:B-1----:R-:W4:Y:S02]  /*490b0*/  LDL.LU R48, [R1+0x5308] ;  /* 0x0053080001307983 */ /* 0x002f240000300800 */
[----:B--2---:R-:W2:Y:S01]  /*490c0*/  LDL.LU R51, [R1+0x5304] ;  /* 0x0053040001337983 */ /* 0x004ea20000300800 */
[----:B------:R-:W2:Y:S04]  /*490d0*/  LDL.LU R5, [R1+0x5300] ;  /* 0x0053000001057983 */ /* 0x000ea80000300800 */
[----:B------:R-:W2:Y:S01]  /*490e0*/  LDL.LU R6, [R1+0x52fc] ;  /* 0x0052fc0001067983 */ /* 0x000ea20000300800 */
[----:B------:R-:W2:Y:S03]  /*490f0*/  LDL.LU R7, [R1+0x52f8] ;  /* 0x0052f80001077983 */ /* 0x000ea60000300800 */
[----:B------:R0:W-:Y:S01]  /*49100*/  STS.U16 [R52+0x11340], R8 ;  /* 0x0113400834007388 */ /* 0x0001e20000000400 */
[----:B------:R1:W-:Y:S02]  /*49110*/  STS.U16 [R52+0x11300], R9 ;  /* 0x0113000934007388 */ /* 0x0003e40000000400 */
[----:B------:R1:W-:Y:S02]  /*49120*/  STS.U16 [R52+0x11500], R10 ;  /* 0x0115000a34007388 */ /* 0x0003e40000000400 */
[----:B------:R1:W-:Y:S01]  /*49130*/  STS.U16 [R52+0x11540], R11 ;  /* 0x0115400b34007388 */ /* 0x0003e20000000400 */
[----:B------:R1:W-:Y:S04]  /*49140*/  STS.U16 [R52+0x11740], R4 ;  /* 0x0117400434007388 */ /* 0x0003e80000000400 */
[----:B0-----:R-:W2:Y:S01]  /*49150*/  LDL.LU R8, [R1+0x52f4] ;  /* 0x0052f40001087983 */ /* 0x001ea20000300800 */
[----:B-1----:R-:W2:Y:S03]  /*49160*/  LDL.LU R9, [R1+0x52f0] ;  /* 0x0052f00001097983 */ /* 0x002ea60000300800 */
[----:B------:R0:W-:Y:S04]  /*49170*/  STS.U16 [R52+0x11700], R12 ;  /* 0x0117000c34007388 */ /* 0x0001e80000000400 */
[----:B------:R-:W2:Y:S01]  /*49180*/  LDL.LU R10, [R1+0x52ec] ;  /* 0x0052ec00010a7983 */ /* 0x000ea20000300800 */
[----:B------:R-:W2:Y:S02]  /*49190*/  LDL.LU R11, [R1+0x52e8] ;  /* 0x0052e800010b7983 */ /* 0x000ea40000300800 */
[----:B------:R1:W-:Y:S02]  /*491a0*/  STS.U16 [R52+0x11900], R31 ;  /* 0x0119001f34007388 */ /* 0x0003e40000000400 */
[----:B------:R1:W-:Y:S01]  /*491b0*/  STS.U16 [R52+0x11940], R32 ;  /* 0x0119402034007388 */ /* 0x0003e20000000400 */
[----:B------:R-:W2:Y:S04]  /*491c0*/  LDL.LU R4, [R1+0x4] ;  /* 0x0000040001047983 */ /* 0x000ea80000300800 */
[----:B0-----:R-:W2:Y:S04]  /*491d0*/  LDL.LU R12, [R1+0x52e4] ;  /* 0x0052e400010c7983 */ /* 0x001ea80000300800 */
[----:B------:R0:W-:Y:S01]  /*491e0*/  STS.U16 [R52+0x11b40], R37 ;  /* 0x011b402534007388 */ /* 0x0001e20000000400 */
[----:B------:R0:W-:Y:S02]  /*491f0*/  STS.U16 [R52+0x11b00], R38 ;  /* 0x011b002634007388 */ /* 0x0001e40000000400 */
[----:B------:R0:W-:Y:S01]  /*49200*/  STS.U16 [R52+0x11d00], R42 ;  /* 0x011d002a34007388 */ /* 0x0001e20000000400 */
[----:B-1----:R-:W2:Y:S01]  /*49210*/  LDL.LU R31, [R1+0x52e0] ;  /* 0x0052e000011f7983 */ /* 0x002ea20000300800 */
[----:B------:R-:W2:Y:S03]  /*49220*/  LDL.LU R32, [R1+0x52dc] ;  /* 0x0052dc0001207983 */ /* 0x000ea60000300800 */
[----:B------:R1:W-:Y:S04]  /*49230*/  STS.U16 [R52+0x11d40], R43 ;  /* 0x011d402b34007388 */ /* 0x0003e80000000400 */
[----:B0-----:R-:W2:Y:S01]  /*49240*/  LDL.LU R37, [R1+0x52d8] ;  /* 0x0052d80001257983 */ /* 0x001ea20000300800 */
[----:B------:R-:W2:Y:S02]  /*49250*/  LDL.LU R38, [R1+0x52d4] ;  /* 0x0052d40001267983 */ /* 0x000ea40000300800 */
[----:B------:R0:W-:Y:S01]  /*49260*/  STS.U16 [R52+0x11f40], R44 ;  /* 0x011f402c34007388 */ /* 0x0001e20000000400 */
[----:B------:R-:W2:Y:S01]  /*49270*/  LDL.LU R42, [R1+0x52d0] ;  /* 0x0052d000012a7983 */ /* 0x000ea20000300800 */
[----:B------:R0:W-:Y:S02]  /*49280*/  STS.U16 [R52+0x11f00], R45 ;  /* 0x011f002d34007388 */ /* 0x0001e40000000400 */
[----:B------:R0:W-:Y:S01]  /*49290*/  STS.U16 [R52+0x12100], R46 ;  /* 0x0121002e34007388 */ /* 0x0001e20000000400 */
[----:B-1----:R-:W2:Y:S04]  /*492a0*/  LDL.LU R43, [R1+0x52cc] ;  /* 0x0052cc00012b7983 */ /* 0x002ea80000300800 */
[----:B0-----:R-:W2:Y:S01]  /*492b0*/  LDL.LU R44, [R1+0x52c8] ;  /* 0x0052c800012c7983 */ /* 0x001ea20000300800 */
[----:B------:R0:W-:Y:S02]  /*492c0*/  STS.U16 [R52+0x12140], R47 ;  /* 0x0121402f34007388 */ /* 0x0001e40000000400 */
[----:B------:R1:W-:Y:S01]  /*492d0*/  STS.U16 [R52+0x12340], R60 ;  /* 0x0123403c34007388 */ /* 0x0003e20000000400 */
[----:B------:R-:W2:Y:S01]  /*492e0*/  LDL.LU R45, [R1+0x52c4] ;  /* 0x0052c400012d7983 */ /* 0x000ea20000300800 */
[----:B------:R-:W2:Y:S03]  /*492f0*/  LDL.LU R46, [R1+0x52c0] ;  /* 0x0052c000012e7983 */ /* 0x000ea60000300800 */
[----:B0-----:R-:W2:Y:S01]  /*49300*/  LDL.LU R47, [R1+0x52bc] ;  /* 0x0052bc00012f7983 */ /* 0x001ea20000300800 */
[----:B-1----:R-:W2:Y:S03]  /*49310*/  LDL.LU R60, [R1+0x52b8] ;  /* 0x0052b800013c7983 */ /* 0x002ea60000300800 */
[----:B---3--:R0:W-:Y:S01]  /*49320*/  STS.U16 [R52+0x12300], R3 ;  /* 0x0123000334007388 */ /* 0x0081e20000000400 */
[----:B----4-:R1:W-:Y:S03]  /*49330*/  STS.U16 [R52+0x12500], R61 ;  /* 0x0125003d34007388 */ /* 0x0103e60000000400 */
[----:B0-----:R-:W3:Y:S04]  /*49340*/  LDL.LU R3, [R1+0x52b4] ;  /* 0x0052b40001037983 */ /* 0x001ee80000300800 */
[----:B-1----:R-:W4:Y:S01]  /*49350*/  LDL.LU R61, [R1+0x52b0] ;  /* 0x0052b000013d7983 */ /* 0x002f220000300800 */
[----:B------:R0:W-:Y:S02]  /*49360*/  STS.U16 [R52+0x12540], R55 ;  /* 0x0125403734007388 */ /* 0x0001e40000000400 */
[----:B------:R1:W-:Y:S01]  /*49370*/  STS.U16 [R52+0x12740], R56 ;  /* 0x0127403834007388 */ /* 0x0003e20000000400 */
[----:B------:R1:W-:Y:S01]  /*49380*/  STS.U16 [R52+0x12700], R59 ;  /* 0x0127003b34007388 */ /* 0x0003e20000000400 */
[----:B------:R-:W-:Y:S02]  /*49390*/  STS.U16 [R52+0x12900], R29 ;  /* 0x0129001d34007388 */ /* 0x000fe40000000400 */
[----:B------:R1:W-:Y:S01]  /*493a0*/  STS.U16 [R52+0x12940], R28 ;  /* 0x0129401c34007388 */ /* 0x0003e20000000400 */
[----:B0-----:R-:W2:Y:S01]  /*493b0*/  LDL.LU R55, [R1+0x230] ;  /* 0x0002300001377983 */ /* 0x001ea20000300800 */
[----:B-1----:R-:W2:Y:S02]  /*493c0*/  LDL.LU R56, [R1+0x22c] ;  /* 0x00022c0001387983 */ /* 0x002ea40000300800 */
[----:B------:R-:W2:Y:S01]  /*493d0*/  LDL.LU R59, [R1+0x210] ;  /* 0x00021000013b7983 */ /* 0x000ea20000300800 */
[----:B------:R-:W2:Y:S01]  /*493e0*/  LDL.LU R28, [R1+0x20c] ;  /* 0x00020c00011c7983 */ /* 0x000ea20000300800 */
[----:B------:R-:W2:Y:S03]  /*493f0*/  LDL.LU R29, [R1+0x1f0] ;  /* 0x0001f000011d7983 */ /* 0x000ea60000300800 */
[----:B----4-:R0:W-:Y:S04]  /*49400*/  STS.U16 [R52+0x12b40], R61 ;  /* 0x012b403d34007388 */ /* 0x0101e80000000400 */
[----:B0-----:R-:W4:Y:S01]  /*49410*/  LDL.LU R61, [R1+0x1ec] ;  /* 0x0001ec00013d7983 */ /* 0x001f220000300800 */
[----:B---3--:R0:W-:Y:S02]  /*49420*/  STS.U16 [R52+0x12b00], R3 ;  /* 0x012b000334007388 */ /* 0x0081e40000000400 */
[----:B--2---:R1:W-:Y:S01]  /*49430*/  STS.U16 [R52+0x12d00], R60 ;  /* 0x012d003c34007388 */ /* 0x0043e20000000400 */
[----:B------:R2:W-:Y:S04]  /*49440*/  STS.U16 [R52+0x12d40], R4 ;  /* 0x012d400434007388 */ /* 0x0005e80000000400 */
        /* <DEDUP_REMOVED lines=10> */
[----:B------:R-:W-:-:S02]  /*494f0*/  IMAD.SHL.U32 R2, R2, 0x2, RZ ;  /* 0x0000000202027824 */ /* 0x000fc400078e00ff */
[----:B------:R-:W-:Y:S01]  /*49500*/  STS.U16 [R52+0x13900], R12 ;  /* 0x0139000c34007388 */ /* 0x000fe20000000400 */
[----:B------:R-:W-:Y:S01]  /*49510*/  STS.U16 [R52+0x13940], R11 ;  /* 0x0139400b34007388 */ /* 0x000fe20000000400 */
[----:B------:R-:W-:Y:S02]  /*49520*/  STS.U16 [R52+0x13b40], R10 ;  /* 0x013b400a34007388 */ /* 0x000fe40000000400 */
[----:B------:R-:W-:Y:S02]  /*49530*/  STS.U16 [R52+0x13b00], R9 ;  /* 0x013b000934007388 */ /* 0x000fe40000000400 */
[----:B------:R-:W-:Y:S01]  /*49540*/  STS.U16 [R52+0x13d00], R8 ;  /* 0x013d000834007388 */ /* 0x000fe20000000400 */
[----:B------:R-:W-:Y:S01]  /*49550*/  LOP3.LUT R2, R2, 0x30, RZ, 0x3c, !PT ;  /* 0x0000003002027812 */ /* 0x000fe200078e3cff */
[----:B0-----:R-:W3:Y:S04]  /*49560*/  LDL.LU R3, [R1+0x1cc] ;  /* 0x0001cc0001037983 */ /* 0x001ee80000300800 */
[----:B------:R-:W-:Y:S01]  /*49570*/  STS.U16 [R52+0x13d40], R7 ;  /* 0x013d400734007388 */ /* 0x000fe20000000400 */
[----:B-1----:R-:W3:Y:S02]  /*49580*/  LDL.LU R60, [R1+0x1d0] ;  /* 0x0001d000013c7983 */ /* 0x002ee40000300800 */
[----:B------:R-:W-:Y:S02]  /*49590*/  STS.U16 [R52+0x13f40], R6 ;  /* 0x013f400634007388 */ /* 0x000fe40000000400 */
[----:B--2---:R-:W2:Y:S01]  /*495a0*/  LDL R4, [R1+0x34d0] ;  /* 0x0034d00001047983 */ /* 0x004ea20000100800 */
[----:B------:R0:W-:Y:S01]  /*495b0*/  STS.U16 [R52+0x13f00], R5 ;  /* 0x013f000534007388 */ /* 0x0001e20000000400 */
[----:B------:R1:W-:Y:S02]  /*495c0*/  STS.U16 [R2+0x10180], R55 ;  /* 0x0101803702007388 */ /* 0x0003e40000000400 */
[----:B------:R1:W-:Y:S02]  /*495d0*/  STS.U16 [R2+0x101c0], R56 ;  /* 0x0101c03802007388 */ /* 0x0003e40000000400 */
[----:B------:R1:W-:Y:S01]  /*495e0*/  STS.U16 [R2+0x103c0], R59 ;  /* 0x0103c03b02007388 */ /* 0x0003e20000000400 */
[----:B------:R1:W-:Y:S01]  /*495f0*/  STS.U16 [R2+0x10380], R28 ;  /* 0x0103801c02007388 */ /* 0x0003e20000000400 */
[----:B------:R1:W-:Y:S03]  /*49600*/  STS.U16 [R2+0x10580], R29 ;  /* 0x0105801d02007388 */ /* 0x0003e60000000400 */
[----:B0-----:R-:W2:Y:S01]  /*49610*/  LDL.LU R52, [R1+0x52ac] ;  /* 0x0052ac0001347983 */ /* 0x001ea20000300800 */
[----:B------:R-:W2:Y:S02]  /*49620*/  LDL R5, [R1+0x34cc] ;  /* 0x0034cc0001057983 */ /* 0x000ea40000100800 */
[----:B-1----:R-:W2:Y:S01]  /*49630*/  LDL.LU R55, [R1+0x52a8] ;  /* 0x0052a80001377983 */ /* 0x002ea20000300800 */
[----:B------:R-:W2:Y:S04]  /*49640*/  LDL.LU R56, [R1+0x52a4] ;  /* 0x0052a40001387983 */ /* 0x000ea80000300800 */
[----:B------:R-:W2:Y:S01]  /*49650*/  LDL.LU R59, [R1+0x52a0] ;  /* 0x0052a000013b7983 */ /* 0x000ea20000300800 */
[----:B------:R-:W2:Y:S02]  /*49660*/  LDL.LU R28, [R1+0x529c] ;  /* 0x00529c00011c7983 */ /* 0x000ea40000300800 */
[----:B------:R-:W2:Y:S01]  /*49670*/  LDL.LU R29, [R1+0x5298] ;  /* 0x00529800011d7983 */ /* 0x000ea20000300800 */
[----:B----4-:R0:W-:Y:S04]  /*49680*/  STS.U16 [R2+0x105c0], R61 ;  /* 0x0105c03d02007388 */ /* 0x0101e80000000400 */
[----:B0-----:R-:W4:Y:S02]  /*49690*/  LDL.LU R61, [R1+0x5294] ;  /* 0x00529400013d7983 */ /* 0x001f240000300800 */
[----:B----4-:R-:W-:-:S06]  /*496a0*/  PRMT R61, RZ, 0x7610, R61 ;  /* 0x00007610ff3d7816 */ /* 0x010fcc000000003d */
[----:B--2---:R-:W2:Y:S04]  /*496b0*/  @!P2 LDG.E.U16 R61, [R4.64] ;  /* 0x00000004043da981 */ /* 0x004ea8000c1e1500 */
[----:B---3--:R0:W-:Y:S01]  /*496c0*/  STS.U16 [R2+0x107c0], R60 ;  /* 0x0107c03c02007388 */ /* 0x0081e20000000400 */
[----:B------:R1:W-:Y:S03]  /*496d0*/  STS.U16 [R2+0x10780], R3 ;  /* 0x0107800302007388 */ /* 0x0003e60000000400 */
[----:B0-----:R-:W3:Y:S01]  /*496e0*/  LDL.LU R60, [R1+0x5290] ;  /* 0x00529000013c7983 */ /* 0x001ee20000300800 */
[----:B-1----:R-:W4:Y:S02]  /*496f0*/  LDL.LU R2, [R1+0x528c] ;  /* 0x00528c0001027983 */ /* 0x002f240000300800 */
[----:B------:R-:W3:Y:S01]  /*49700*/  LDL.LU R3, [R1+0x5288] ;  /* 0x0052880001037983 */ /* 0x000ee20000300800 */
[----:B--2---:R0:W-:Y:S04]  /*49710*/  STL [R1+0x15fc], R61 ;  /* 0x0015fc3d01007387 */ /* 0x0041e80000100800 */
[----:B0-----:R-:W2:Y:S01]  /*49720*/  LDL.LU R61, [R1+0x5284] ;  /* 0x00528400013d7983 */ /* 0x001ea20000300800 */
[----:B------:R-:W2:Y:S02]  /*49730*/  LDL R4, [R1+0x34c4] ;  /* 0x0034c40001047983 */ /* 0x000ea40000100800 */
[----:B------:R-:W2:Y:S01]  /*49740*/  LDL R5, [R1+0x34c8] ;  /* 0x0034c80001057983 */ /* 0x000ea20000100800 */
[----:B---3--:R-:W-:-:S02]  /*49750*/  PRMT R3, RZ, 0x7610, R3 ;  /* 0x00007610ff037816 */ /* 0x008fc40000000003 */
[----:B--2---:R-:W-:-:S04]  /*49760*/  @!P3 LOP3.LUT R5, R5, R4, RZ, 0x3c, !PT ;  /* 0x000000040505b212 */ /* 0x004fc800078e3cff */
[----:B------:R-:W-:-:S04]  /*49770*/  @!P3 LOP3.LUT R4, R5, R4, RZ, 0x3c, !PT ;  /* 0x000000040504b212 */ /* 0x000fc800078e3cff */
[----:B------:R-:W-:-:S05]  /*49780*/  @!P3 LOP3.LUT R5, R5, R4, RZ, 0x3c, !PT ;  /* 0x000000040505b212 */ /* 0x000fca00078e3cff */
[----:B------:R-:W2:Y:S04]  /*49790*/  @!P3 LDG.E.U16 R3, [R4.64] ;  /* 0x000000040403b981 */ /* 0x000ea8000c1e1500 */
[----:B--2---:R0:W-:Y:S04]  /*497a0*/  STL [R1+0x15f4], R3 ;  /* 0x0015f40301007387 */ /* 0x0041e80000100800 */
[----:B0-----:R-:W2:Y:S01]  /*497b0*/  LDL.LU R3, [R1+0x5280] ;  /* 0x0052800001037983 */ /* 0x001ea20000300800 */
[----:B------:R-:W3:Y:S02]  /*497c0*/  LDL R4, [R1+0x34bc] ;  /* 0x0034bc0001047983 */ /* 0x000ee40000100800 */
[----:B------:R-:W3:Y:S01]  /*497d0*/  LDL R5, [R1+0x34c0] ;  /* 0x0034c00001057983 */ /* 0x000ee20000100800 */
[----:B------:R-:W-:-:S02]  /*497e0*/  PRMT R61, RZ, 0x7610, R61 ;  /* 0x00007610ff3d7816 */ /* 0x000fc4000000003d */
[----:B---3--:R-:W-:-:S04]  /*497f0*/  @!P4 LOP3.LUT R5, R5, R4, RZ, 0x3c, !PT ;  /* 0x000000040505c212 */ /* 0x008fc800078e3cff */
[----:B------:R-:W-:-:S04]  /*49800*/  @!P4 LOP3.LUT R4, R5, R4, RZ, 0x3c, !PT ;  /* 0x000000040504c212 */ /* 0x000fc800078e3cff */
[----:B------:R-:W-:-:S05]  /*49810*/  @!P4 LOP3.LUT R5, R5, R4, RZ, 0x3c, !PT ;  /* 0x000000040505c212 */ /* 0x000fca00078e3cff */
[----:B------:R-:W3:Y:S04]  /*49820*/  @!P4 LDG.E.U16 R61, [R4.64] ;  /* 0x00000004043dc981 */ /* 0x000ee8000c1e1500 */
[----:B---3--:R0:W-:Y:S04]  /*49830*/  STL [R1+0x15f0], R61 ;  /* 0x0015f03d01007387 */ /* 0x0081e80000100800 */
[----:B0-----:R-:W3:Y:S01]  /*49840*/  LDL.LU R61, [R1+0x527c] ;  /* 0x00527c00013d7983 */ /* 0x001ee20000300800 */
[----:B------:R-:W3:Y:S02]  /*49850*/  LDL R4, [R1+0x34b4] ;  /* 0x0034b40001047983 */ /* 0x000ee40000100800 */
[----:B------:R-:W3:Y:S01]  /*49860*/  LDL R5, [R1+0x34b8] ;  /* 0x0034b80001057983 */ /* 0x000ee20000100800 */
[----:B--2---:R-:W-:-:S02]  /*49870*/  PRMT R3, RZ, 0x7610, R3 ;  /* 0x00007610ff037816 */ /* 0x004fc40000000003 */
[----:B---3--:R-:W-:-:S04]  /*49880*/  @!P5 LOP3.LUT R5, R5, R4, RZ, 0x3c, !PT ;  /* 0x000000040505d212 */ /* 0x008fc800078e3cff */
        /* <DEDUP_REMOVED lines=3596> */
[----:B------:R-:W2:Y:S02]  /*57950*/  LDL R4, [R1+0x284c] ;  /* 0x00284c0001047983 */ /* 0x000ea40000100800 */
[----:B------:R-:W2:Y:S01]  /*57960*/  LDL R5, [R1+0x2850] ;  /* 0x0028500001057983 */ /* 0x000ea20000100800 */
[----:B------:R-:W-:-:S02]  /*57970*/  PRMT R59, RZ, 0x7610, R59 ;  /* 0x00007610ff3b7816 */ /* 0x000fc4000000003b */
[----:B--2---:R-:W-:-:S04]  /*57980*/  @!P5 LOP3.LUT R5, R5, R4, RZ, 0x3c, !PT ;  /* 0x000000040505d212 */ /* 0x004fc800078e3cff */
[----:B------:R-:W-:-:S04]  /*57990*/  @!P5 LOP3.LUT R4, R5, R4, RZ, 0x3c, !PT ;  /* 0x000000040504d212 */ /* 0x000fc800078e3cff */
[----:B------:R-:W-:-:S05]  /*579a0*/  @!P5 LOP3.LUT R5, R5, R4, RZ, 0x3c, !PT ;  /* 0x000000040505d212 */ /* 0x000fca00078e3cff */
[----:B------:R0:W2:Y:S04]  /*579b0*/  @!P5 LDG.E.U16 R59, [R4.64] ;  /* 0x00000004043bd981 */ /* 0x0000a8000c1e1500 */
[----:B0-----:R-:W2:Y:S04]  /*579c0*/  LDL R4, [R1+0x2844] ;  /* 0x0028440001047983 */ /* 0x001ea80000100800 */
[----:B------:R-:W2:Y:S01]  /*579d0*/  LDL R5, [R1+0x2848] ;  /* 0x0028480001057983 */ /* 0x000ea20000100800 */
[----:B------:R-:W-:Y:S02]  /*579e0*/  PRMT R3, RZ, 0x7610, R3 ;  /* 0x00007610ff037816 */ /* 0x000fe40000000003 */
[----:B--2---:R-:W-:-:S04]  /*579f0*/  @!P2 LOP3.LUT R5, R5, R4, RZ, 0x3c, !PT ;  /* 0x000000040505a212 */ /* 0x004fc800078e3cff */
[----:B------:R-:W-:-:S04]  /*57a00*/  @!P2 LOP3.LUT R4, R5, R4, RZ, 0x3c, !PT ;  /* 0x000000040504a212 */ /* 0x000fc800078e3cff */
[----:B------:R-:W-:-:S05]  /*57a10*/  @!P2 LOP3.LUT R5, R5, R4, RZ, 0x3c, !PT ;  /* 0x000000040505a212 */ /* 0x000fca00078e3cff */
[----:B------:R-:W2:Y:S04]  /*57a20*/  @!P2 LDG.E.U16 R3, [R4.64] ;  /* 0x000000040403a981 */ /* 0x000ea8000c1e1500 */
[----:B------:R-:W-:Y:S04]  /*57a30*/  STL [R1+0x4428], R59 ;  /* 0x0044283b01007387 */ /* 0x000fe80000100800 */
        /* <DEDUP_REMOVED lines=107> */
[----:B------:R0:W3:Y:S04]  /*580f0*/  @!P2 LDG.E.U16 R57, [R4.64] ;  /* 0x000000040439a981 */ /* 0x0000e8000c1e1500 */
[----:B0-----:R-:W2:Y:S04]  /*58100*/  LDL R4, [R1+0x27dc] ;  /* 0x0027dc0001047983 */ /* 0x001ea80000100800 */
[----:B------:R-:W2:Y:S01]  /*58110*/  LDL R5, [R1+0x27e0] ;  /* 0x0027e00001057983 */ /* 0x000ea20000100800 */
[----:B------:R-:W-:Y:S02]  /*58120*/  PRMT R55, RZ, 0x7610, R55 ;  /* 0x00007610ff377816 */ /* 0x000fe40000000037 */
[----:B--2---:R-:W-:-:S04]  /*58130*/  @!P3 LOP3.LUT R5, R5, R4, RZ, 0x3c, !PT ;  /* 0x000000040505b212 */ /* 0x004fc800078e3cff */
[----:B------:R-:W-:-:S04]  /*58140*/  @!P3 LOP3.LUT R4, R5, R4, RZ, 0x3c, !PT ;  /* 0x000000040504b212 */ /* 0x000fc800078e3cff */
[----:B------:R-:W-:Y:S01]  /*58150*/  @!P3 LOP3.LUT R5, R5, R4, RZ, 0x3c, !PT ;  /* 0x000000040505b212 */ /* 0x000fe200078e3cff */
[----:B---3--:R-:W-:Y:S04]  /*58160*/  STL [R1+0x442c], R57 ;  /* 0x00442c3901007387 */ /* 0x008fe80000100800 */
[----:B------:R0:W2:Y:S04]  /*58170*/  @!P3 LDG.E.U16 R55, [R4.64] ;  /* 0x000000040437b981 */ /* 0x0000a8000c1e1500 */
[----:B0-----:R-:W3:Y:S04]  /*58180*/  LDL R4, [R1+0x27d4] ;  /* 0x0027d40001047983 */ /* 0x001ee80000100800 */
[----:B------:R-:W3:Y:S01]  /*58190*/  LDL R5, [R1+0x27d8] ;  /* 0x0027d80001057983 */ /* 0x000ee20000100800 */
[----:B------:R-:W-:-:S02]  /*581a0*/  PRMT R53, RZ, 0x7610, R53 ;  /* 0x00007610ff357816 */ /* 0x000fc40000000035 */
[----:B---3--:R-:W-:-:S04]  /*581b0*/  @!P4 LOP3.LUT R5, R5, R4, RZ, 0x3c, !PT ;  /* 0x000000040505c212 */ /* 0x008fc800078e3cff */
[----:B------:R-:W-:-:S04]  /*581c0*/  @!P4 LOP3.LUT R4, R5, R4, RZ, 0x3c, !PT ;  /* 0x000000040504c212 */ /* 0x000fc800078e3cff */
[----:B------:R-:W-:Y:S01]  /*581d0*/  @!P4 LOP3.LUT R5, R5, R4, RZ, 0x3c, !PT ;  /* 0x000000040505c212 */ /* 0x000fe200078e3cff */
[----:B--2---:R-:W-:Y:S04]  /*581e0*/  STL [R1+0x4430], R55 ;  /* 0x0044303701007387 */ /* 0x004fe80000100800 */
        /* <DEDUP_REMOVED lines=14> */
[----:B------:R-:W-:-:S05]  /*582d0*/  @!P2 LOP3.LUT R5, R5, R4, RZ, 0x3c, !PT ;  /* 0x000000040505a212 */ /* 0x000fca00078e3cff */
[----:B------:R-:W3:Y:S04]  /*582e0*/  @!P2 LDG.E.U16 R3, [R4.64] ;  /* 0x000000040403a981 */ /* 0x000ee8000c1e1500 */
[----:B--2---:R-:W-:Y:S04]  /*582f0*/  STL [R1+0x4438], R51 ;  /* 0x0044383301007387 */ /* 0x004fe80000100800 */
[----:B---3--:R0:W-:Y:S04]  /*58300*/  STL [R1+0x1058], R3 ;  /* 0x0010580301007387 */ /* 0x0081e80000100800 */
        /* <DEDUP_REMOVED lines=112> */
[----:B------:R-:W-:Y:S01]  /*58a10*/  @!P3 LOP3.LUT R5, R5, R4, RZ, 0x3c, !PT ;  /* 0x000000040505b212 */ /* 0x000fe200078e3cff */
[----:B------:R-:W-:Y:S04]  /*58a20*/  STL [R1+0x443c], R49 ;  /* 0x00443c3101007387 */ /* 0x000fe80000100800 */
[----:B------:R0:W2:Y:S04]  /*58a30*/  @!P3 LDG.E.U16 R47, [R4.64] ;  /* 0x00000004042fb981 */ /* 0x0000a8000c1e1500 */
[----:B0-----:R-:W2:Y:S04]  /*58a40*/  LDL R4, [R1+0x2754] ;  /* 0x0027540001047983 */ /* 0x001ea80000100800 */
[----:B------:R-:W2:Y:S01]  /*58a50*/  LDL R5, [R1+0x2758] ;  /* 0x0027580001057983 */ /* 0x000ea20000100800 */
[----:B------:R-:W-:-:S02]  /*58a60*/  PRMT R45, RZ, 0x7610, R45 ;  /* 0x00007610ff2d7816 */ /* 0x000fc4000000002d */
        /* <DEDUP_REMOVED lines=437> */
[----:B------:R-:W-:-:S02]  /*5a5c0*/  PRMT R61, RZ, 0x7610, R61 ;  /* 0x00007610ff3d7816 */ /* 0x000fc4000000003d */
        /* <DEDUP_REMOVED lines=1585> */
[----:B------:R-:W2:Y:S02]  /*608e0*/  LDL R5, [R1+0x2018] ;  /* 0x0020180001057983 */ /* 0x000ea40000100800 */
[----:B--2---:R-:W-:-:S02]  /*608f0*/  @!P4 LOP3.LUT R5, R5, R4, RZ, 0x3c, !PT ;  /* 0x000000040505c212 */ /* 0x004fc400078e3cff */
[----:B------:R-:W-:Y:S02]  /*60900*/  PRMT R61, RZ, 0x7610, R61 ;  /* 0x00007610ff3d7816 */ /* 0x000fe4000000003d */
        /* <DEDUP_REMOVED lines=2269> */
[----:B------:R0:W-:Y:S04]  /*696e0*/  STL [R1+0xd0], R60 ;  /* 0x0000d03c01007387 */ /* 0x0001e80000100800 */
[----:B0-----:R-:W3:Y:S04]  /*696f0*/  LDL R60, [R1+0x1810] ;  /* 0x00181000013c7983 */ /* 0x001ee80000100800 */
        /* <DEDUP_REMOVED lines=35> */
[----:B------:R-:W2:Y:S01]  /*69930*/  @!P4 LDG.E.U16 R61, [R4.64] ;  /* 0x00000004043dc981 */ /* 0x000ea2000c1e1500 */
[----:B------:R-:W-:-:S03]  /*69940*/  PRMT R52, RZ, 0x7610, R52 ;  /* 0x00007610ff347816 */ /* 0x000fc60000000034 */
[----:B--2---:R0:W-:Y:S04]  /*69950*/  STL [R1+0xbc], R61 ;  /* 0x0000bc3d01007387 */ /* 0x0041e80000100800 */
[----:B0-----:R-:W2:Y:S01]  /*69960*/  LDL.LU R61, [R1+0x44c8] ;  /* 0x0044c800013d7983 */ /* 0x001ea20000300800 */
[----:B------:R-:W2:Y:S02]  /*69970*/  LDL R5, [R1+0x180c] ;  /* 0x00180c0001057983 */ /* 0x000ea40000100800 */
[----:B---3--:R-:W-:Y:S02]  /*69980*/  @!P5 IMAD.MOV.U32 R4, RZ, RZ, R60 ;  /* 0x000000ffff04d224 */ /* 0x008fe400078e003c */
[----:B------:R-:W3:Y:S04]  /*69990*/  LDL R60, [R1+0x17dc] ;  /* 0x0017dc00013c7983 */ /* 0x000ee80000100800 */
[----:B--2---:R0:W2:Y:S04]  /*699a0*/  @!P5 LDG.E.U16 R52, [R4.64] ;  /* 0x000000040434d981 */ /* 0x0040a8000c1e1500 */
[----:B0-----:R-:W2:Y:S04]  /*699b0*/  LDL R4, [R1+0x1804] ;  /* 0x0018040001047983 */ /* 0x001ea80000100800 */
[----:B------:R-:W2:Y:S01]  /*699c0*/  LDL R5, [R1+0x1808] ;  /* 0x0018080001057983 */ /* 0x000ea20000100800 */
[----:B------:R-:W-:-:S02]  /*699d0*/  PRMT R61, RZ, 0x7610, R61 ;  /* 0x00007610ff3d7816 */ /* 0x000fc4000000003d */
        /* <DEDUP_REMOVED lines=28> */
[----:B----4-:R-:W-:-:S02]  /*69ba0*/  PRMT R2, RZ, 0x7610, R2 ;  /* 0x00007610ff027816 */ /* 0x010fc40000000002 */
[----:B--2---:R-:W-:-:S04]  /*69bb0*/  @!P5 LOP3.LUT R5, R5, R4, RZ, 0x3c, !PT ;  /* 0x000000040505d212 */ /* 0x004fc800078e3cff */
[----:B------:R-:W-:-:S04]  /*69bc0*/  @!P5 LOP3.LUT R4, R5, R4, RZ, 0x3c, !PT ;  /* 0x000000040504d212 */ /* 0x000fc800078e3cff */
[----:B------:R-:W-:-:S05]  /*69bd0*/  @!P5 LOP3.LUT R5, R5, R4, RZ, 0x3c, !PT ;  /* 0x000000040505d212 */ /* 0x000fca00078e3cff */
[----:B------:R0:W2:Y:S04]  /*69be0*/  @!P5 LDG.E.U16 R2, [R4.64] ;  /* 0x000000040402d981 */ /* 0x0000a8000c1e1500 */
[----:B0-----:R-:W4:Y:S04]  /*69bf0*/  LDL R4, [R1+0x17e4] ;  /* 0x0017e40001047983 */ /* 0x001f280000100800 */
[----:B------:R-:W4:Y:S01]  /*69c00*/  LDL R5, [R1+0x17e8] ;  /* 0x0017e80001057983 */ /* 0x000f220000100800 */
[----:B------:R-:W-:Y:S02]  /*69c10*/  PRMT R61, RZ, 0x7610, R61 ;  /* 0x00007610ff3d7816 */ /* 0x000fe4000000003d */
[----:B----4-:R-:W-:-:S04]  /*69c20*/  @!P2 LOP3.LUT R5, R5, R4, RZ, 0x3c, !PT ;  /* 0x000000040505a212 */ /* 0x010fc800078e3cff */
[----:B------:R-:W-:-:S04]  /*69c30*/  @!P2 LOP3.LUT R4, R5, R4, RZ, 0x3c, !PT ;  /* 0x000000040504a212 */ /* 0x000fc800078e3cff */
[----:B------:R-:W-:-:S05]  /*69c40*/  @!P2 LOP3.LUT R5, R5, R4, RZ, 0x3c, !PT ;  /* 0x000000040505a212 */ /* 0x000fca00078e3cff */
[----:B------:R3:W4:Y:S01]  /*69c50*/  @!P2 LDG.E.U16 R61, [R4.64] ;  /* 0x00000004043da981 */ /* 0x000722000c1e1500 */
[----:B------:R-:W-:-:S03]  /*69c60*/  PRMT R59, RZ, 0x7610, R59 ;  /* 0x00007610ff3b7816 */ /* 0x000fc6000000003b */
[----:B--2---:R0:W-:Y:S01]  /*69c70*/  STL [R1+0xa8], R2 ;  /* 0x0000a80201007387 */ /* 0x0041e20000100800 */
[----:B---3--:R-:W-:Y:S02]  /*69c80*/  @!P3 IMAD.MOV.U32 R4, RZ, RZ, R52 ;  /* 0x000000ffff04b224 */ /* 0x008fe400078e0034 */
[----:B------:R-:W-:Y:S01]  /*69c90*/  @!P3 IMAD.MOV.U32 R5, RZ, RZ, R60 ;  /* 0x000000ffff05b224 */ /* 0x000fe200078e003c */
[----:B0-----:R-:W2:Y:S04]  /*69ca0*/  LDL.LU R2, [R1+0x1794] ;  /* 0x0017940001027983 */ /* 0x001ea80000300800 */
[----:B------:R0:W3:Y:S04]  /*69cb0*/  @!P3 LDG.E.U16 R59, [R4.64] ;  /* 0x00000004043bb981 */ /* 0x0000e8000c1e1500 */
[----:B----4-:R1:W-:Y:S04]  /*69cc0*/  STL [R1+0xa4], R61 ;  /* 0x0000a43d01007387 */ /* 0x0103e80000100800 */
[----:B-1----:R-:W4:Y:S01]  /*69cd0*/  LDL.LU R61, [R1+0x44b8] ;  /* 0x0044b800013d7983 */ /* 0x002f220000300800 */
[----:B0-----:R-:W2:Y:S02]  /*69ce0*/  LDL R4, [R1+0x17d4] ;  /* 0x0017d40001047983 */ /* 0x001ea40000100800 */
[----:B------:R-:W2:Y:S02]  /*69cf0*/  LDL R5, [R1+0x17d8] ;  /* 0x0017d80001057983 */ /* 0x000ea40000100800 */
[----:B------:R-:W3:Y:S01]  /*69d00*/  LDL R60, [R1+0x17b4] ;  /* 0x0017b400013c7983 */ /* 0x000ee20000100800 */
[----:B------:R-:W3:Y:S01]  /*69d10*/  LDL R52, [R1+0x17b8] ;  /* 0x0017b80001347983 */ /* 0x000ee20000100800 */
[----:B--2---:R-:W-:-:S02]  /*69d20*/  @!P4 LOP3.LUT R5, R5, R4, RZ, 0x3c, !PT ;  /* 0x000000040505c212 */ /* 0x004fc400078e3cff */
[----:B----4-:R-:W-:Y:S02]  /*69d30*/  PRMT R61, RZ, 0x7610, R61 ;  /* 0x00007610ff3d7816 */ /* 0x010fe4000000003d */
[----:B------:R-:W-:-:S04]  /*69d40*/  @!P4 LOP3.LUT R4, R5, R4, RZ, 0x3c, !PT ;  /* 0x000000040504c212 */ /* 0x000fc800078e3cff */
[----:B------:R-:W-:-:S05]  /*69d50*/  @!P4 LOP3.LUT R5, R5, R4, RZ, 0x3c, !PT ;  /* 0x000000040505c212 */ /* 0x000fca00078e3cff */
[----:B------:R-:W2:Y:S04]  /*69d60*/  @!P4 LDG.E.U16 R61, [R4.64] ;  /* 0x00000004043dc981 */ /* 0x000ea8000c1e1500 */
[----:B---3--:R0:W-:Y:S04]  /*69d70*/  STL [R1+0xa0], R59 ;  /* 0x0000a03b01007387 */ /* 0x0081e80000100800 */
[----:B0-----:R-:W3:Y:S04]  /*69d80*/  LDL.LU R59, [R1+0x1798] ;  /* 0x00179800013b7983 */ /* 0x001ee80000300800 */
[----:B--2---:R0:W-:Y:S04]  /*69d90*/  STL [R1+0x9c], R61 ;  /* 0x00009c3d01007387 */ /* 0x0041e80000100800 */
[----:B0-----:R-:W2:Y:S01]  /*69da0*/  LDL.LU R61, [R1+0x44b4] ;  /* 0x0044b400013d7983 */ /* 0x001ea20000300800 */
[----:B------:R-:W4:Y:S02]  /*69db0*/  LDL R4, [R1+0x17cc] ;  /* 0x0017cc0001047983 */ /* 0x000f240000100800 */
[----:B------:R-:W4:Y:S02]  /*69dc0*/  LDL R5, [R1+0x17d0] ;  /* 0x0017d00001057983 */ /* 0x000f240000100800 */
[----:B----4-:R-:W-:-:S02]  /*69dd0*/  @!P5 LOP3.LUT R5, R5, R4, RZ, 0x3c, !PT ;  /* 0x000000040505d212 */ /* 0x010fc400078e3cff */
[----:B--2---:R-:W-:Y:S02]  /*69de0*/  PRMT R61, RZ, 0x7610, R61 ;  /* 0x00007610ff3d7816 */ /* 0x004fe4000000003d */
[----:B------:R-:W-:-:S04]  /*69df0*/  @!P5 LOP3.LUT R4, R5, R4, RZ, 0x3c, !PT ;  /* 0x000000040504d212 */ /* 0x000fc800078e3cff */
[----:B------:R-:W-:-:S05]  /*69e00*/  @!P5 LOP3.LUT R5, R5, R4, RZ, 0x3c, !PT ;  /* 0x000000040505d212 */ /* 0x000fca00078e3cff */
[----:B------:R-:W2:Y:S04]  /*69e10*/  @!P5 LDG.E.U16 R61, [R4.64] ;  /* 0x00000004043dd981 */ /* 0x000ea8000c1e1500 */
[----:B--2---:R0:W-:Y:S04]  /*69e20*/  STL [R1+0x98], R61 ;  /* 0x0000983d01007387 */ /* 0x0041e80000100800 */
[----:B0-----:R-:W2:Y:S01]  /*69e30*/  LDL.LU R61, [R1+0x44b0] ;  /* 0x0044b000013d7983 */ /* 0x001ea20000300800 */
[----:B------:R-:W4:Y:S02]  /*69e40*/  LDL R4, [R1+0x17c4] ;  /* 0x0017c40001047983 */ /* 0x000f240000100800 */
[----:B------:R-:W4:Y:S01]  /*69e50*/  LDL R5, [R1+0x17c8] ;  /* 0x0017c80001057983 */ /* 0x000f220000100800 */
[----:B------:R-:W-:-:S02]  /*69e60*/  PRMT R0, RZ, 0x7610, R0 ;  /* 0x00007610ff007816 */ /* 0x000fc40000000000 */
[----:B----4-:R-:W-:-:S04]  /*69e70*/  @!P2 LOP3.LUT R5, R5, R4, RZ, 0x3c, !PT ;  /* 0x000000040505a212 */ /* 0x010fc800078e3cff */
[----:B------:R-:W-:-:S04]  /*69e80*/  @!P2 LOP3.LUT R4, R5, R4, RZ, 0x3c, !PT ;  /* 0x000000040504a212 */ /* 0x000fc800078e3cff */
[----:B------:R-:W-:-:S05]  /*69e90*/  @!P2 LOP3.LUT R5, R5, R4, RZ, 0x3c, !PT ;  /* 0x000000040505a212 */ /* 0x000fca00078e3cff */
[----:B------:R-:W4:Y:S04]  /*69ea0*/  @!P2 LDG.E.U16 R0, [R4.64] ;  /* 0x000000040400a981 */ /* 0x000f28000c1e1500 */
[----:B----4-:R-:W-:Y:S01]  /*69eb0*/  STL [R1+0x94], R0 ;  /* 0x0000940001007387 */ /* 0x010fe20000100800 */
[----:B------:R-:W4:Y:S02]  /*69ec0*/  LDL R4, [R1+0x17bc] ;  /* 0x0017bc0001047983 */ /* 0x000f240000100800 */
[----:B------:R-:W4:Y:S01]  /*69ed0*/  LDL R5, [R1+0x17c0] ;  /* 0x0017c00001057983 */ /* 0x000f220000100800 */
[----:B--2---:R-:W-:Y:S02]  /*69ee0*/  PRMT R61, RZ, 0x7610, R61 ;  /* 0x00007610ff3d7816 */ /* 0x004fe4000000003d */
[----:B----4-:R-:W-:-:S04]  /*69ef0*/  @!P3 LOP3.LUT R5, R5, R4, RZ, 0x3c, !PT ;  /* 0x000000040505b212 */ /* 0x010fc800078e3cff */
[----:B------:R-:W-:-:S04]  /*69f00*/  @!P3 LOP3.LUT R4, R5, R4, RZ, 0x3c, !PT ;  /* 0x000000040504b212 */ /* 0x000fc800078e3cff */
[----:B------:R-:W-:-:S05]  /*69f10*/  @!P3 LOP3.LUT R5, R5, R4, RZ, 0x3c, !PT ;  /* 0x000000040505b212 */ /* 0x000fca00078e3cff */
[----:B------:R0:W2:Y:S01]  /*69f20*/  @!P3 LDG.E.U16 R61, [R4.64] ;  /* 0x00000004043db981 */ /* 0x0000a2000c1e1500 */
[----:B------:R-:W-:Y:S01]  /*69f30*/  PRMT R40, RZ, 0x7610, R40 ;  /* 0x00007610ff287816 */ /* 0x000fe20000000028 */
[----:B0-----:R-:W-:Y:S02]  /*69f40*/  @!P4 IMAD.MOV.U32 R4, RZ, RZ, R52 ;  /* 0x000000ffff04c224 */ /* 0x001fe400078e0034 */
[----:B------:R-:W-:-:S05]  /*69f50*/  @!P4 IMAD.MOV.U32 R5, RZ, RZ, R60 ;  /* 0x000000ffff05c224 */ /* 0x000fca00078e003c */
[----:B------:R0:W4:Y:S04]  /*69f60*/  @!P4 LDG.E.U16 R40, [R4.64] ;  /* 0x000000040428c981 */ /* 0x000128000c1e1500 */
[----:B--2---:R1:W-:Y:S04]  /*69f70*/  STL [R1+0x90], R61 ;  /* 0x0000903d01007387 */ /* 0x0043e80000100800 */
[----:B-1----:R-:W2:Y:S01]  /*69f80*/  LDL.LU R61, [R1+0x1784] ;  /* 0x00178400013d7983 */ /* 0x002ea20000300800 */
[----:B0-----:R-:W2:Y:S02]  /*69f90*/  LDL R4, [R1+0x17ac] ;  /* 0x0017ac0001047983 */ /* 0x001ea40000100800 */
[----:B------:R-:W2:Y:S01]  /*69fa0*/  LDL R5, [R1+0x17b0] ;  /* 0x0017b00001057983 */ /* 0x000ea20000100800 */
[----:B------:R-:W-:Y:S01]  /*69fb0*/  PRMT R56, RZ, 0x7610, R56 ;  /* 0x00007610ff387816 */ /* 0x000fe20000000038 */
[----:B------:R-:W3:Y:S01]  /*69fc0*/  LDL R52, [R1+0x3ce8] ;  /* 0x003ce80001347983 */ /* 0x000ee20000100800 */
[----:B------:R-:W3:Y:S02]  /*69fd0*/  LDL.LU R60, [R1+0x1788] ;  /* 0x00178800013c7983 */ /* 0x000ee40000300800 */
[----:B----4-:R0:W-:Y:S01]  /*69fe0*/  STL [R1+0x8c], R40 ;  /* 0x00008c2801007387 */ /* 0x0101e20000100800 */
[----:B--2---:R-:W-:-:S04]  /*69ff0*/  @!P5 LOP3.LUT R5, R5, R4, RZ, 0x3c, !PT ;  /* 0x000000040505d212 */ /* 0x004fc800078e3cff */
[----:B------:R-:W-:-:S04]  /*6a000*/  @!P5 LOP3.LUT R4, R5, R4, RZ, 0x3c, !PT ;  /* 0x000000040504d212 */ /* 0x000fc800078e3cff */
[----:B------:R-:W-:-:S05]  /*6a010*/  @!P5 LOP3.LUT R5, R5, R4, RZ, 0x3c, !PT ;  /* 0x000000040505d212 */ /* 0x000fca00078e3cff */
[----:B------:R1:W2:Y:S04]  /*6a020*/  @!P5 LDG.E.U16 R56, [R4.64] ;  /* 0x000000040438d981 */ /* 0x0002a8000c1e1500 */
[----:B-1----:R-:W4:Y:S04]  /*6a030*/  LDL R4, [R1+0x17a4] ;  /* 0x0017a40001047983 */ /* 0x002f280000100800 */
[----:B------:R-:W4:Y:S01]  /*6a040*/  LDL R5, [R1+0x17a8] ;  /* 0x0017a80001057983 */ /* 0x000f220000100800 */
[----:B------:R-:W-:-:S03]  /*6a050*/  PRMT R3, RZ, 0x7610, R3 ;  /* 0x00007610ff037816 */ /* 0x000fc60000000003 */
[----:B------:R-:W1:Y:S01]  /*6a060*/  S2R R0, SR_TID.X ;  /* 0x0000000000007919 */ /* 0x000e620000002100 */
[----:B----4-:R-:W-:-:S04]  /*6a070*/  @!P2 LOP3.LUT R5, R5, R4, RZ, 0x3c, !PT ;  /* 0x000000040505a212 */ /* 0x010fc800078e3cff */
[----:B------:R-:W-:-:S04]  /*6a080*/  @!P2 LOP3.LUT R4, R5, R4, RZ, 0x3c, !PT ;  /* 0x000000040504a212 */ /* 0x000fc800078e3cff */
[----:B------:R-:W-:-:S05]  /*6a090*/  @!P2 LOP3.LUT R5, R5, R4, RZ, 0x3c, !PT ;  /* 0x000000040505a212 */ /* 0x000fca00078e3cff */
[----:B------:R-:W4:Y:S01]  /*6a0a0*/  @!P2 LDG.E.U16 R3, [R4.64] ;  /* 0x000000040403a981 */ /* 0x000f22000c1e1500 */
[----:B-1----:R-:W-:-:S05]  /*6a0b0*/  LOP3.LUT R0, R0, 0x1f, RZ, 0xc0, !PT ;  /* 0x0000001f00007812 */ /* 0x002fca00078ec0ff */
[----:B------:R-:W-:Y:S01]  /*6a0c0*/  IMAD.SHL.U32 R0, R0, 0x2, RZ ;  /* 0x0000000200007824 */ /* 0x000fe200078e00ff */
[----:B--2---:R1:W-:Y:S04]  /*6a0d0*/  STL [R1+0x88], R56 ;  /* 0x0000883801007387 */ /* 0x0043e80000100800 */
[----:B0-----:R-:W-:-:S05]  /*6a0e0*/  LOP3.LUT R40, R0, 0x30, RZ, 0x3c, !PT ;  /* 0x0000003000287812 */ /* 0x001fca00078e3cff */
[----:B------:R0:W-:Y:S04]  /*6a0f0*/  STS.U16 [R40+0x10980], R2 ;  /* 0x0109800228007388 */ /* 0x0001e80000000400 */
[----:B-1----:R-:W2:Y:S04]  /*6a100*/  LDL R56, [R1+0x3cf0] ;  /* 0x003cf00001387983 */ /* 0x002ea80000100800 */
[----:B0-----:R-:W2:Y:S04]  /*6a110*/  LDL.LU R2, [R1+0x177c] ;  /* 0x00177c0001027983 */ /* 0x001ea80000300800 */
[----:B----4-:R0:W-:Y:S04]  /*6a120*/  STL [R1+0x84], R3 ;  /* 0x0000840301007387 */ /* 0x0101e80000100800 */
[----:B0-----:R-:W4:Y:S01]  /*6a130*/  LDL.LU R3, [R1+0x44ac] ;  /* 0x0044ac0001037983 */ /* 0x001f220000300800 */
[----:B------:R-:W2:Y:S02]  /*6a140*/  LDL R4, [R1+0x17a0] ;  /* 0x0017a00001047983 */ /* 0x000ea40000100800 */
[----:B------:R-:W2:Y:S02]  /*6a150*/  LDL R5, [R1+0x3ce0] ;  /* 0x003ce00001057983 */ /* 0x000ea40000100800 */
[----:B--2---:R-:W-:-:S02]  /*6a160*/  @!P3 LOP3.LUT R5, R5, R4, RZ, 0x3c, !PT ;  /* 0x000000040505b212 */ /* 0x004fc400078e3cff */
[----:B----4-:R-:W-:Y:S02]  /*6a170*/  PRMT R3, RZ, 0x7610, R3 ;  /* 0x00007610ff037816 */ /* 0x010fe40000000003 */
[----:B------:R-:W-:-:S04]  /*6a180*/  @!P3 LOP3.LUT R4, R5, R4, RZ, 0x3c, !PT ;  /* 0x000000040504b212 */ /* 0x000fc800078e3cff */
[----:B------:R-:W-:-:S05]  /*6a190*/  @!P3 LOP3.LUT R5, R5, R4, RZ, 0x3c, !PT ;  /* 0x000000040505b212 */ /* 0x000fca00078e3cff */
[----:B------:R-:W2:Y:S04]  /*6a1a0*/  @!P3 LDG.E.U16 R3, [R4.64] ;  /* 0x000000040403b981 */ /* 0x000ea8000c1e1500 */
[----:B---3--:R0:W-:Y:S04]  /*6a1b0*/  STS.U16 [R40+0x109c0], R59 ;  /* 0x0109c03b28007388 */ /* 0x0081e80000000400 */
[----:B0-----:R-:W3:Y:S04]  /*6a1c0*/  LDL.LU R59, [R1+0x1780] ;  /* 0x00178000013b7983 */ /* 0x001ee80000300800 */
[----:B--2---:R0:W-:Y:S04]  /*6a1d0*/  STL [R1+0x80], R3 ;  /* 0x0000800301007387 */ /* 0x0041e80000100800 */
[----:B0-----:R-:W2:Y:S01]  /*6a1e0*/  LDL.LU R3, [R1+0x44a8] ;  /* 0x0044a80001037983 */ /* 0x001ea20000300800 */
[----:B------:R-:W4:Y:S02]  /*6a1f0*/  LDL.LU R4, [R1+0x178c] ;  /* 0x00178c0001047983 */ /* 0x000f240000300800 */
[----:B------:R-:W3:Y:S01]  /*6a200*/  LDL R5, [R1+0x3cdc] ;  /* 0x003cdc0001057983 */ /* 0x000ee20000100800 */
[----:B--2---:R-:W-:Y:S01]  /*6a210*/  PRMT R3, RZ, 0x7610, R3 ;  /* 0x00007610ff037816 */ /* 0x004fe20000000003 */
[----:B----4-:R0:W-:Y:S02]  /*6a220*/  STS.U16 [R40+0x10bc0], R4 ;  /* 0x010bc00428007388 */ /* 0x0101e40000000400 */
[----:B0-----:R-:W-:-:S02]  /*6a230*/  @!P4 IMAD.MOV.U32 R4, RZ, RZ, R52 ;  /* 0x000000ffff04c224 */ /* 0x001fc400078e0034 */
[----:B------:R-:W2:Y:S04]  /*6a240*/  LDL.LU R52, [R1+0x1774] ;  /* 0x0017740001347983 */ /* 0x000ea80000300800 */
[----:B---3--:R-:W3:Y:S04]  /*6a250*/  @!P4 LDG.E.U16 R3, [R4.64] ;  /* 0x000000040403c981 */ /* 0x008ee8000c1e1500 */
[----:B---3--:R0:W-:Y:S04]  /*6a260*/  STL [R1+0x7c], R3 ;  /* 0x00007c0301007387 */ /* 0x0081e80000100800 */
[----:B0-----:R-:W3:Y:S01]  /*6a270*/  LDL.LU R3, [R1+0x44a4] ;  /* 0x0044a40001037983 */ /* 0x001ee20000300800 */
[----:B------:R-:W4:Y:S02]  /*6a280*/  LDL.LU R4, [R1+0x1790] ;  /* 0x0017900001047983 */ /* 0x000f240000300800 */
[----:B------:R-:W2:Y:S01]  /*6a290*/  LDL R5, [R1+0x3ce4] ;  /* 0x003ce40001057983 */ /* 0x000ea20000100800 */
[----:B------:R-:W-:Y:S01]  /*6a2a0*/  PRMT R57, RZ, 0x7610, R57 ;  /* 0x00007610ff397816 */ /* 0x000fe20000000039 */
[----:B----4-:R0:W-:Y:S02]  /*6a2b0*/  STS.U16 [R40+0x10b80], R4 ;  /* 0x010b800428007388 */ /* 0x0101e40000000400 */
[----:B0-----:R-:W-:-:S02]  /*6a2c0*/  @!P5 IMAD.MOV.U32 R4, RZ, RZ, R56 ;  /* 0x000000ffff04d224 */ /* 0x001fc400078e0038 */
[----:B------:R-:W4:Y:S04]  /*6a2d0*/  LDL.LU R56, [R1+0x1778] ;  /* 0x0017780001387983 */ /* 0x000f280000300800 */
[----:B--2---:R0:W2:Y:S04]  /*6a2e0*/  @!P5 LDG.E.U16 R57, [R4.64] ;  /* 0x000000040439d981 */ /* 0x0040a8000c1e1500 */
[----:B0-----:R-:W2:Y:S04]  /*6a2f0*/  LDL R4, [R1+0x3cec] ;  /* 0x003cec0001047983 */ /* 0x001ea80000100800 */
[----:B------:R-:W2:Y:S01]  /*6a300*/  LDL R5, [R1+0x3cf8] ;  /* 0x003cf80001057983 */ /* 0x000ea20000100800 */
[----:B---3--:R-:W-:-:S02]  /*6a310*/  PRMT R3, RZ, 0x7610, R3 ;  /* 0x00007610ff037816 */ /* 0x008fc40000000003 */
[----:B--2---:R-:W-:-:S04]  /*6a320*/  @!P2 LOP3.LUT R5, R5, R4, RZ, 0x3c, !PT ;  /* 0x000000040505a212 */ /* 0x004fc800078e3cff */
[----:B------:R-:W-:-:S04]  /*6a330*/  @!P2 LOP3.LUT R4, R5, R4, RZ, 0x3c, !PT ;  /* 0x000000040504a212 */ /* 0x000fc800078e3cff */
[----:B------:R-:W-:-:S05]  /*6a340*/  @!P2 LOP3.LUT R5, R5, R4, RZ, 0x3c, !PT ;  /* 0x000000040505a212 */ /* 0x000fca00078e3cff */
[----:B------:R-:W2:Y:S04]  /*6a350*/  @!P2 LDG.E.U16 R3, [R4.64] ;  /* 0x000000040403a981 */ /* 0x000ea8000c1e1500 */
[----:B------:R0:W-:Y:S04]  /*6a360*/  STL [R1+0x78], R57 ;  /* 0x0000783901007387 */ /* 0x0001e80000100800 */
[----:B------:R1:W-:Y:S04]  /*6a370*/  STS.U16 [R40+0x10d80], R61 ;  /* 0x010d803d28007388 */ /* 0x0003e80000000400 */
[----:B0-----:R-:W3:Y:S01]  /*6a380*/  LDL R57, [R1+0x3d10] ;  /* 0x003d100001397983 */ /* 0x001ee20000100800 */
[----:B-1----:R-:W3:Y:S03]  /*6a390*/  LDL.LU R61, [R1+0x176c] ;  /* 0x00176c00013d7983 */ /* 0x002ee60000300800 */
        /* <DEDUP_REMOVED lines=9> */
[----:B------:R0:W-:Y:S04]  /*6a430*/  STS.U16 [R40+0x10dc0], R60 ;  /* 0x010dc03c28007388 */ /* 0x0001e80000000400 */
[----:B0-----:R-:W3:Y:S04]  /*6a440*/  LDL.LU R60, [R1+0x1770] ;  /* 0x00177000013c7983 */ /* 0x001ee80000300800 */
[----:B--2---:R0:W-:Y:S04]  /*6a450*/  STL [R1+0x70], R3 ;  /* 0x0000700301007387 */ /* 0x0041e80000100800 */
[----:B0-----:R-:W2:Y:S01]  /*6a460*/  LDL.LU R3, [R1+0x449c] ;  /* 0x00449c0001037983 */ /* 0x001ea20000300800 */
[----:B------:R-:W2:Y:S02]  /*6a470*/  LDL R4, [R1+0x3cfc] ;  /* 0x003cfc0001047983 */ /* 0x000ea40000100800 */
[----:B------:R-:W2:Y:S02]  /*6a480*/  LDL R5, [R1+0x3d08] ;  /* 0x003d080001057983 */ /* 0x000ea40000100800 */
[----:B------:R0:W-:Y:S02]  /*6a490*/  STS.U16 [R40+0x10fc0], R2 ;  /* 0x010fc00228007388 */ /* 0x0001e40000000400 */
[----:B0-----:R-:W3:Y:S01]  /*6a4a0*/  LDL.LU R2, [R1+0x1764] ;  /* 0x0017640001027983 */ /* 0x001ee20000300800 */
[----:B--2---:R-:W-:-:S02]  /*6a4b0*/  @!P4 LOP3.LUT R5, R5, R4, RZ, 0x3c, !PT ;  /* 0x000000040505c212 */ /* 0x004fc400078e3cff */
[----:B------:R-:W-:Y:S02]  /*6a4c0*/  PRMT R3, RZ, 0x7610, R3 ;  /* 0x00007610ff037816 */ /* 0x000fe40000000003 */
[----:B------:R-:W-:-:S04]  /*6a4d0*/  @!P4 LOP3.LUT R4, R5, R4, RZ, 0x3c, !PT ;  /* 0x000000040504c212 */ /* 0x000fc800078e3cff */
[----:B------:R-:W-:-:S05]  /*6a4e0*/  @!P4 LOP3.LUT R5, R5, R4, RZ, 0x3c, !PT ;  /* 0x000000040505c212 */ /* 0x000fca00078e3cff */
[----:B------:R0:W2:Y:S04]  /*6a4f0*/  @!P4 LDG.E.U16 R3, [R4.64] ;  /* 0x000000040403c981 */ /* 0x0000a8000c1e1500 */
[----:B0-----:R-:W2:Y:S01]  /*6a500*/  LDL R5, [R1+0x3d04] ;  /* 0x003d040001057983 */ /* 0x001ea20000100800 */
[----:B------:R-:W-:Y:S01]  /*6a510*/  PRMT R48, RZ, 0x7610, R48 ;  /* 0x00007610ff307816 */ /* 0x000fe20000000030 */
[----:B---3--:R-:W-:Y:S02]  /*6a520*/  @!P5 IMAD.MOV.U32 R4, RZ, RZ, R57 ;  /* 0x000000ffff04d224 */ /* 0x008fe400078e0039 */
[----:B------:R-:W-:Y:S04]  /*6a530*/  STS.U16 [R40+0x10f80], R59 ;  /* 0x010f803b28007388 */ /* 0x000fe80000000400 */
[----:B--2---:R-:W2:Y:S04]  /*6a540*/  @!P5 LDG.E.U16 R48, [R4.64] ;  /* 0x000000040430d981 */ /* 0x004ea8000c1e1500 */
[----:B------:R0:W-:Y:S04]  /*6a550*/  STL [R1+0x6c], R3 ;  /* 0x00006c0301007387 */ /* 0x0001e80000100800 */
[----:B0-----:R-:W3:Y:S01]  /*6a560*/  LDL.LU R3, [R1+0x1768] ;  /* 0x0017680001037983 */ /* 0x001ee20000300800 */
[----:B------:R-:W3:Y:S02]  /*6a570*/  LDL R59, [R1+0x3d28] ;  /* 0x003d2800013b7983 */ /* 0x000ee40000100800 */
[----:B------:R-:W3:Y:S01]  /*6a580*/  LDL.LU R57, [R1+0x175c] ;  /* 0x00175c0001397983 */ /* 0x000ee20000300800 */
        /* <DEDUP_REMOVED lines=9> */
[----:B------:R1:W-:Y:S01]  /*6a620*/  STS.U16 [R40+0x11180], R52 ;  /* 0x0111803428007388 */ /* 0x0003e20000000400 */
[----:B----4-:R-:W-:Y:S03]  /*6a630*/  STS.U16 [R40+0x111c0], R56 ;  /* 0x0111c03828007388 */ /* 0x010fe60000000400 */
[----:B-1----:R-:W4:Y:S01]  /*6a640*/  LDL.LU R52, [R1+0x4494] ;  /* 0x0044940001347983 */ /* 0x002f220000300800 */
[----:B0-----:R-:W3:Y:S02]  /*6a650*/  LDL R4, [R1+0x3d14] ;  /* 0x003d140001047983 */ /* 0x001ee40000100800 */
[----:B------:R-:W3:Y:S01]  /*6a660*/  LDL R5, [R1+0x3d20] ;  /* 0x003d200001057983 */ /* 0x000ee20000100800 */
[----:B--2---:R0:W-:Y:S04]  /*6a670*/  STL [R1+0x64], R53 ;  /* 0x0000643501007387 */ /* 0x0041e80000100800 */
[----:B0-----:R-:W2:Y:S01]  /*6a680*/  LDL.LU R53, [R1+0x1760] ;  /* 0x0017600001357983 */ /* 0x001ea20000300800 */
[----:B------:R-:W2:Y:S01]  /*6a690*/  LDL.LU R56, [R1+0x4490] ;  /* 0x0044900001387983 */ /* 0x000ea20000300800 */
[----:B---3--:R-:W-:-:S04]  /*6a6a0*/  @!P3 LOP3.LUT R5, R5, R4, RZ, 0x3c, !PT ;  /* 0x000000040505b212 */ /* 0x008fc800078e3cff */
[----:B------:R-:W-:-:S04]  /*6a6b0*/  @!P3 LOP3.LUT R4, R5, R4, RZ, 0x3c, !PT ;  /* 0x000000040504b212 */ /* 0x000fc800078e3cff */
[----:B------:R-:W-:Y:S02]  /*6a6c0*/  @!P3 LOP3.LUT R5, R5, R4, RZ, 0x3c, !PT ;  /* 0x000000040505b212 */ /* 0x000fe400078e3cff */
[----:B--2---:R-:W-:-:S06]  /*6a6d0*/  PRMT R56, RZ, 0x7610, R56 ;  /* 0x00007610ff387816 */ /* 0x004fcc0000000038 */
[----:B------:R-:W2:Y:S04]  /*6a6e0*/  @!P3 LDG.E.U16 R56, [R4.64] ;  /* 0x000000040438b981 */ /* 0x000ea8000c1e1500 */
[----:B--2---:R0:W-:Y:S04]  /*6a6f0*/  STL [R1+0x60], R56 ;  /* 0x0000603801007387 */ /* 0x0041e80000100800 */
[----:B0-----:R-:W2:Y:S01]  /*6a700*/  LDL.LU R56, [R1+0x448c] ;  /* 0x00448c0001387983 */ /* 0x001ea20000300800 */
[----:B------:R-:W3:Y:S02]  /*6a710*/  LDL R5, [R1+0x3d1c] ;  /* 0x003d1c0001057983 */ /* 0x000ee40000100800 */
[----:B------:R-:W-:Y:S01]  /*6a720*/  @!P4 IMAD.MOV.U32 R4, RZ, RZ, R59 ;  /* 0x000000ffff04c224 */ /* 0x000fe200078e003b */
[----:B--2---:R-:W-:-:S06]  /*6a730*/  PRMT R56, RZ, 0x7610, R56 ;  /* 0x00007610ff387816 */ /* 0x004fcc0000000038 */
[----:B---3--:R-:W2:Y:S04]  /*6a740*/  @!P4 LDG.E.U16 R56, [R4.64] ;  /* 0x000000040438c981 */ /* 0x008ea8000c1e1500 */
[----:B------:R0:W-:Y:S04]  /*6a750*/  STS.U16 [R40+0x113c0], R61 ;  /* 0x0113c03d28007388 */ /* 0x0001e80000000400 */
[----:B0-----:R-:W3:Y:S01]  /*6a760*/  LDL.LU R61, [R1+0x1754] ;  /* 0x00175400013d7983 */ /* 0x001ee20000300800 */
[----:B------:R-:W3:Y:S02]  /*6a770*/  LDL.LU R59, [R1+0x1758] ;  /* 0x00175800013b7983 */ /* 0x000ee40000300800 */
[----:B------:R-:W-:Y:S01]  /*6a780*/  STS.U16 [R40+0x11380], R60 ;  /* 0x0113803c28007388 */ /* 0x000fe20000000400 */
[----:B--2---:R0:W-:Y:S04]  /*6a790*/  STL [R1+0x5c], R56 ;  /* 0x00005c3801007387 */ /* 0x0041e80000100800 */
[----:B0-----:R-:W2:Y:S01]  /*6a7a0*/  LDL.LU R56, [R1+0x4488] ;  /* 0x0044880001387983 */ /* 0x001ea20000300800 */
[----:B------:R-:W2:Y:S02]  /*6a7b0*/  LDL R4, [R1+0x3d24] ;  /* 0x003d240001047983 */ /* 0x000ea40000100800 */
[----:B------:R-:W2:Y:S02]  /*6a7c0*/  LDL R5, [R1+0x3d30] ;  /* 0x003d300001057983 */ /* 0x000ea40000100800 */
[----:B------:R-:W3:Y:S01]  /*6a7d0*/  LDL.LU R60, [R1+0x4484] ;  /* 0x00448400013c7983 */ /* 0x000ee20000300800 */
[----:B--2---:R-:W-:-:S02]  /*6a7e0*/  @!P5 LOP3.LUT R5, R5, R4, RZ, 0x3c, !PT ;  /* 0x000000040505d212 */ /* 0x004fc400078e3cff */
[----:B---3--:R-:W-:Y:S02]  /*6a7f0*/  PRMT R60, RZ, 0x7610, R60 ;  /* 0x00007610ff3c7816 */ /* 0x008fe4000000003c */
[----:B------:R-:W-:-:S04]  /*6a800*/  @!P5 LOP3.LUT R4, R5, R4, RZ, 0x3c, !PT ;  /* 0x000000040504d212 */ /* 0x000fc800078e3cff */
[----:B------:R-:W-:-:S05]  /*6a810*/  @!P5 LOP3.LUT R5, R5, R4, RZ, 0x3c, !PT ;  /* 0x000000040505d212 */ /* 0x000fca00078e3cff */
[----:B------:R-:W2:Y:S04]  /*6a820*/  @!P5 LDG.E.U16 R60, [R4.64] ;  /* 0x00000004043cd981 */ /* 0x000ea8000c1e1500 */
[----:B------:R-:W-:Y:S04]  /*6a830*/  STS.U16 [R40+0x11580], R2 ;  /* 0x0115800228007388 */ /* 0x000fe80000000400 */
[----:B--2---:R0:W-:Y:S04]  /*6a840*/  STL [R1+0x58], R60 ;  /* 0x0000583c01007387 */ /* 0x0041e80000100800 */
[----:B0-----:R-:W2:Y:S01]  /*6a850*/  LDL.LU R60, [R1+0x4480] ;  /* 0x00448000013c7983 */ /* 0x001ea20000300800 */
[----:B------:R-:W3:Y:S02]  /*6a860*/  LDL R4, [R1+0x3d2c] ;  /* 0x003d2c0001047983 */ /* 0x000ee40000100800 */
[----:B------:R-:W3:Y:S02]  /*6a870*/  LDL R5, [R1+0x3d38] ;  /* 0x003d380001057983 */ /* 0x000ee40000100800 */
[----:B------:R-:W2:Y:S01]  /*6a880*/  LDL.LU R2, [R1+0x447c] ;  /* 0x00447c0001027983 */ /* 0x000ea20000300800 */
[----:B---3--:R-:W-:-:S02]  /*6a890*/  @!P2 LOP3.LUT R5, R5, R4, RZ, 0x3c, !PT ;  /* 0x000000040505a212 */ /* 0x008fc400078e3cff */
[----:B--2---:R-:W-:Y:S02]  /*6a8a0*/  PRMT R2, RZ, 0x7610, R2 ;  /* 0x00007610ff027816 */ /* 0x004fe40000000002 */
[----:B------:R-:W-:-:S04]  /*6a8b0*/  @!P2 LOP3.LUT R4, R5, R4, RZ, 0x3c, !PT ;  /* 0x000000040504a212 */ /* 0x000fc800078e3cff */
[----:B------:R-:W-:-:S05]  /*6a8c0*/  @!P2 LOP3.LUT R5, R5, R4, RZ, 0x3c, !PT ;  /* 0x000000040505a212 */ /* 0x000fca00078e3cff */
[----:B------:R-:W2:Y:S04]  /*6a8d0*/  @!P2 LDG.E.U16 R2, [R4.64] ;  /* 0x000000040402a981 */ /* 0x000ea8000c1e1500 */
[----:B--2---:R0:W-:Y:S04]  /*6a8e0*/  STL [R1+0x54], R2 ;  /* 0x0000540201007387 */ /* 0x0041e80000100800 */
[----:B0-----:R-:W2:Y:S01]  /*6a8f0*/  LDL.LU R2, [R1+0x4478] ;  /* 0x0044780001027983 */ /* 0x001ea20000300800 */
[----:B------:R-:W3:Y:S02]  /*6a900*/  LDL R4, [R1+0x3d34] ;  /* 0x003d340001047983 */ /* 0x000ee40000100800 */
[----:B------:R-:W3:Y:S01]  /*6a910*/  LDL R5, [R1+0x3d40] ;  /* 0x003d400001057983 */ /* 0x000ee20000100800 */
[----:B------:R-:W-:Y:S01]  /*6a920*/  PRMT R47, RZ, 0x7610, R47 ;  /* 0x00007610ff2f7816 */ /* 0x000fe2000000002f */
[----:B------:R0:W-:Y:S04]  /*6a930*/  STS.U16 [R40+0x115c0], R3 ;  /* 0x0115c00328007388 */ /* 0x0001e80000000400 */
[----:B0-----:R-:W2:Y:S01]  /*6a940*/  LDL.LU R3, [R1+0x4474] ;  /* 0x0044740001037983 */ /* 0x001ea20000300800 */
[----:B---3--:R-:W-:-:S04]  /*6a950*/  @!P3 LOP3.LUT R5, R5, R4, RZ, 0x3c, !PT ;  /* 0x000000040505b212 */ /* 0x008fc800078e3cff */
[----:B------:R-:W-:-:S04]  /*6a960*/  @!P3 LOP3.LUT R4, R5, R4, RZ, 0x3c, !PT ;  /* 0x000000040504b212 */ /* 0x000fc800078e3cff */
[----:B------:R-:W-:-:S05]  /*6a970*/  @!P3 LOP3.LUT R5, R5, R4, RZ, 0x3c, !PT ;  /* 0x000000040505b212 */ /* 0x000fca00078e3cff */
[----:B------:R0:W3:Y:S04]  /*6a980*/  @!P3 LDG.E.U16 R47, [R4.64] ;  /* 0x00000004042fb981 */ /* 0x0000e8000c1e1500 */
[----:B0-----:R-:W2:Y:S04]  /*6a990*/  LDL R4, [R1+0x3d3c] ;  /* 0x003d3c0001047983 */ /* 0x001ea80000100800 */
[----:B------:R-:W2:Y:S01]  /*6a9a0*/  LDL R5, [R1+0x3d48] ;  /* 0x003d480001057983 */ /* 0x000ea20000100800 */
[----:B------:R-:W-:-:S03]  /*6a9b0*/  PRMT R51, RZ, 0x7610, R51 ;  /* 0x00007610ff337816 */ /* 0x000fc60000000033 */
[----:B------:R0:W-:Y:S04]  /*6a9c0*/  STS.U16 [R40+0x117c0], R57 ;  /* 0x0117c03928007388 */ /* 0x0001e80000000400 */
[----:B0-----:R-:W4:Y:S01]  /*6a9d0*/  LDL R57, [R1+0x3d54] ;  /* 0x003d540001397983 */ /* 0x001f220000100800 */
[----:B--2---:R-:W-:-:S04]  /*6a9e0*/  @!P4 LOP3.LUT R5, R5, R4, RZ, 0x3c, !PT ;  /* 0x000000040505c212 */ /* 0x004fc800078e3cff */
[----:B------:R-:W-:-:S04]  /*6a9f0*/  @!P4 LOP3.LUT R4, R5, R4, RZ, 0x3c, !PT ;  /* 0x000000040504c212 */ /* 0x000fc800078e3cff */
[----:B------:R-:W-:Y:S01]  /*6aa00*/  @!P4 LOP3.LUT R5, R5, R4, RZ, 0x3c, !PT ;  /* 0x000000040505c212 */ /* 0x000fe200078e3cff */
[----:B---3--:R0:W-:Y:S04]  /*6aa10*/  STL [R1+0x50], R47 ;  /* 0x0000502f01007387 */ /* 0x0081e80000100800 */
[----:B------:R1:W2:Y:S01]  /*6aa20*/  @!P4 LDG.E.U16 R51, [R4.64] ;  /* 0x000000040433c981 */ /* 0x0002a2000c1e1500 */
[----:B------:R-:W-:-:S03]  /*6aa30*/  PRMT R3, RZ, 0x7610, R3 ;  /* 0x00007610ff037816 */ /* 0x000fc60000000003 */
[----:B------:R3:W-:Y:S04]  /*6aa40*/  STS.U16 [R40+0x11780], R53 ;  /* 0x0117803528007388 */ /* 0x0007e80000000400 */
[----:B0-----:R-:W2:Y:S04]  /*6aa50*/  LDL R47, [R1+0x3d60] ;  /* 0x003d6000012f7983 */ /* 0x001ea80000100800 */
[----:B-1----:R-:W2:Y:S04]  /*6aa60*/  LDL R4, [R1+0x3d44] ;  /* 0x003d440001047983 */ /* 0x002ea80000100800 */
[----:B------:R-:W2:Y:S04]  /*6aa70*/  LDL R5, [R1+0x3d50] ;  /* 0x003d500001057983 */ /* 0x000ea80000100800 */
[----:B---3--:R-:W3:Y:S01]  /*6aa80*/  LDL R53, [R1+0x3d5c] ;  /* 0x003d5c0001357983 */ /* 0x008ee20000100800 */
        /* <DEDUP_REMOVED lines=9> */
[----:B------:R-:W2:Y:S01]  /*6ab20*/  LDL R5, [R1+0x3d58] ;  /* 0x003d580001057983 */ /* 0x000ea20000100800 */
[----:B------:R-:W-:-:S02]  /*6ab30*/  PRMT R55, RZ, 0x7610, R55 ;  /* 0x00007610ff377816 */ /* 0x000fc40000000037 */
[----:B------:R-:W-:Y:S01]  /*6ab40*/  PRMT R0, RZ, 0x7610, R0 ;  /* 0x00007610ff007816 */ /* 0x000fe20000000000 */
[----:B------:R0:W-:Y:S04]  /*6ab50*/  STS.U16 [R40+0x11980], R61 ;  /* 0x0119803d28007388 */ /* 0x0001e80000000400 */
[----:B0-----:R-:W3:Y:S01]  /*6ab60*/  LDL.LU R61, [R1+0x446c] ;  /* 0x00446c00013d7983 */ /* 0x001ee20000300800 */
[----:B--2---:R-:W-:-:S04]  /*6ab70*/  @!P2 LOP3.LUT R5, R5, R4, RZ, 0x3c, !PT ;  /* 0x000000040505a212 */ /* 0x004fc800078e3cff */
[----:B------:R-:W-:-:S04]  /*6ab80*/  @!P2 LOP3.LUT R4, R5, R4, RZ, 0x3c, !PT ;  /* 0x000000040504a212 */ /* 0x000fc800078e3cff */
[----:B------:R-:W-:-:S05]  /*6ab90*/  @!P2 LOP3.LUT R5, R5, R4, RZ, 0x3c, !PT ;  /* 0x000000040505a212 */ /* 0x000fca00078e3cff */
[----:B------:R0:W2:Y:S02]  /*6aba0*/  @!P2 LDG.E.U16 R55, [R4.64] ;  /* 0x000000040437a981 */ /* 0x0000a4000c1e1500 */
[----:B0-----:R-:W-:Y:S02]  /*6abb0*/  @!P3 IMAD.MOV.U32 R4, RZ, RZ, R47 ;  /* 0x000000ffff04b224 */ /* 0x001fe400078e002f */
[----:B----4-:R-:W-:-:S05]  /*6abc0*/  @!P3 IMAD.MOV.U32 R5, RZ, RZ, R57 ;  /* 0x000000ffff05b224 */ /* 0x010fca00078e0039 */
[----:B------:R0:W4:Y:S01]  /*6abd0*/  @!P3 LDG.E.U16 R0, [R4.64] ;  /* 0x000000040400b981 */ /* 0x000122000c1e1500 */
[----:B------:R-:W-:-:S03]  /*6abe0*/  PRMT R9, RZ, 0x7610, R9 ;  /* 0x00007610ff097816 */ /* 0x000fc60000000009 */
[----:B------:R-:W-:Y:S01]  /*6abf0*/  STS.U16 [R40+0x119c0], R59 ;  /* 0x0119c03b28007388 */ /* 0x000fe20000000400 */
[----:B---3--:R-:W-:Y:S02]  /*6ac00*/  STS.U16 [R40+0x11bc0], R61 ;  /* 0x011bc03d28007388 */ /* 0x008fe40000000400 */
[----:B0-----:R-:W-:Y:S02]  /*6ac10*/  @!P4 IMAD.MOV.U32 R4, RZ, RZ, R51 ;  /* 0x000000ffff04c224 */ /* 0x001fe400078e0033 */
[----:B------:R-:W-:-:S05]  /*6ac20*/  @!P4 IMAD.MOV.U32 R5, RZ, RZ, R53 ;  /* 0x000000ffff05c224 */ /* 0x000fca00078e0035 */
[----:B------:R0:W3:Y:S04]  /*6ac30*/  @!P4 LDG.E.U16 R9, [R4.64] ;  /* 0x000000040409c981 */ /* 0x0000e8000c1e1500 */
[----:B--2---:R1:W-:Y:S04]  /*6ac40*/  STL [R1+0x44], R55 ;  /* 0x0000443701007387 */ /* 0x0043e80000100800 */
[----:B-1----:R-:W2:Y:S01]  /*6ac50*/  LDL R55, [R1+0x3d70] ;  /* 0x003d700001377983 */ /* 0x002ea20000100800 */
[----:B------:R-:W2:Y:S02]  /*6ac60*/  LDL.LU R59, [R1+0x1740] ;  /* 0x00174000013b7983 */ /* 0x000ea40000300800 */
[----:B------:R-:W2:Y:S02]  /*6ac70*/  LDL R57, [R1+0x3d6c] ;  /* 0x003d6c0001397983 */ /* 0x000ea40000100800 */
[----:B------:R-:W2:Y:S01]  /*6ac80*/  LDL R47, [R1+0x3d78] ;  /* 0x003d7800012f7983 */ /* 0x000ea20000100800 */
[----:B----4-:R-:W-:Y:S01]  /*6ac90*/  STL [R1+0x40], R0 ;  /* 0x0000400001007387 */ /* 0x010fe20000100800 */
[----:B------:R-:W4:Y:S02]  /*6aca0*/  LDL.LU R61, [R1+0x4468] ;  /* 0x00446800013d7983 */ /* 0x000f240000300800 */
[----:B0-----:R-:W4:Y:S01]  /*6acb0*/  LDL R5, [R1+0x3d64] ;  /* 0x003d640001057983 */ /* 0x001f220000100800 */
[----:B------:R-:W-:Y:S01]  /*6acc0*/  PRMT R49, RZ, 0x7610, R49 ;  /* 0x00007610ff317816 */ /* 0x000fe20000000031 */
[----:B------:R-:W4:Y:S04]  /*6acd0*/  LDL R53, [R1+0x3d74] ;  /* 0x003d740001357983 */ /* 0x000f280000100800 */
[----:B------:R-:W4:Y:S04]  /*6ace0*/  LDL R51, [R1+0x3d80] ;  /* 0x003d800001337983 */ /* 0x000f280000100800 */
[----:B------:R0:W-:Y:S04]  /*6acf0*/  STS.U16 [R40+0x11b80], R3 ;  /* 0x011b800328007388 */ /* 0x0001e80000000400 */
[----:B0-----:R-:W4:Y:S01]  /*6ad00*/  LDL.LU R3, [R1+0x4464] ;  /* 0x0044640001037983 */ /* 0x001f220000300800 */
[----:B---3--:R0:W-:Y:S03]  /*6ad10*/  STL [R1+0x3c], R9 ;  /* 0x00003c0901007387 */ /* 0x0081e60000100800 */
[----:B0-----:R-:W3:Y:S01]  /*6ad20*/  LDL.LU R9, [R1+0x1738] ;  /* 0x0017380001097983 */ /* 0x001ee20000300800 */
[----:B--2---:R-:W-:-:S05]  /*6ad30*/  @!P5 IMAD.MOV.U32 R4, RZ, RZ, R55 ;  /* 0x000000ffff04d224 */ /* 0x004fca00078e0037 */
[----:B----4-:R0:W2:Y:S04]  /*6ad40*/  @!P5 LDG.E.U16 R49, [R4.64] ;  /* 0x000000040431d981 */ /* 0x0100a8000c1e1500 */
[----:B0-----:R-:W4:Y:S01]  /*6ad50*/  LDL.LU R5, [R1+0x1744] ;  /* 0x0017440001057983 */ /* 0x001f220000300800 */
[----:B------:R-:W-:Y:S01]  /*6ad60*/  PRMT R61, RZ, 0x7610, R61 ;  /* 0x00007610ff3d7816 */ /* 0x000fe2000000003d */
[----:B------:R-:W-:Y:S02]  /*6ad70*/  @!P2 IMAD.MOV.U32 R4, RZ, RZ, R47 ;  /* 0x000000ffff04a224 */ /* 0x000fe400078e002f */
[----:B------:R-:W2:Y:S01]  /*6ad80*/  LDL R55, [R1+0x3d7c] ;  /* 0x003d7c0001377983 */ /* 0x000ea20000100800 */
[----:B----4-:R0:W-:Y:S02]  /*6ad90*/  STS.U16 [R40+0x11d80], R5 ;  /* 0x011d800528007388 */ /* 0x0101e40000000400 */
[----:B0-----:R-:W-:-:S05]  /*6ada0*/  @!P2 IMAD.MOV.U32 R5, RZ, RZ, R57 ;  /* 0x000000ffff05a224 */ /* 0x001fca00078e0039 */
[----:B------:R0:W4:Y:S04]  /*6adb0*/  @!P2 LDG.E.U16 R61, [R4.64] ;  /* 0x00000004043da981 */ /* 0x000128000c1e1500 */
[----:B--2---:R1:W-:Y:S01]  /*6adc0*/  STL [R1+0x38], R49 ;  /* 0x0000383101007387 */ /* 0x0043e20000100800 */
[----:B------:R-:W-:-:S03]  /*6add0*/  PRMT R3, RZ, 0x7610, R3 ;  /* 0x00007610ff037816 */ /* 0x000fc60000000003 */
[----:B------:R2:W-:Y:S01]  /*6ade0*/  STS.U16 [R40+0x11dc0], R2 ;  /* 0x011dc00228007388 */ /* 0x0005e20000000400 */
[----:B0-----:R-:W-:-:S03]  /*6adf0*/  @!P3 IMAD.MOV.U32 R4, RZ, RZ, R51 ;  /* 0x000000ffff04b224 */ /* 0x001fc600078e0033 */
[----:B-1----:R-:W3:Y:S01]  /*6ae00*/  LDL R49, [R1+0x3d88] ;  /* 0x003d880001317983 */ /* 0x002ee20000100800 */
[----:B------:R-:W-:-:S05]  /*6ae10*/  @!P3 IMAD.MOV.U32 R5, RZ, RZ, R53 ;  /* 0x000000ffff05b224 */ /* 0x000fca00078e0035 */
[----:B------:R0:W3:Y:S04]  /*6ae20*/  @!P3 LDG.E.U16 R3, [R4.64] ;  /* 0x000000040403b981 */ /* 0x0000e8000c1e1500 */
[----:B----4-:R-:W-:Y:S01]  /*6ae30*/  STL [R1+0x43a4], R61 ;  /* 0x0043a43d01007387 */ /* 0x010fe20000100800 */
[----:B--2---:R-:W2:Y:S02]  /*6ae40*/  LDL.LU R2, [R1+0x4460] ;  /* 0x0044600001027983 */ /* 0x004ea40000300800 */
[----:B0-----:R-:W-:Y:S02]  /*6ae50*/  @!P4 IMAD.MOV.U32 R5, RZ, RZ, R55 ;  /* 0x000000ffff05c224 */ /* 0x001fe400078e0037 */
[----:B------:R-:W4:Y:S01]  /*6ae60*/  LDL R57, [R1+0x3d84] ;  /* 0x003d840001397983 */ /* 0x000f220000100800 */
[----:B------:R-:W4:Y:S04]  /*6ae70*/  LDL R47, [R1+0x3d90] ;  /* 0x003d9000012f7983 */ /* 0x000f280000100800 */
[----:B------:R0:W-:Y:S01]  /*6ae80*/  STS.U16 [R40+0x11fc0], R60 ;  /* 0x011fc03c28007388 */ /* 0x0001e20000000400 */
[----:B---3--:R-:W-:-:S03]  /*6ae90*/  @!P4 IMAD.MOV.U32 R4, RZ, RZ, R49 ;  /* 0x000000ffff04c224 */ /* 0x008fc600078e0031 */
[----:B------:R-:W-:Y:S01]  /*6aea0*/  STL [R1+0x43a8], R3 ;  /* 0x0043a80301007387 */ /* 0x000fe20000100800 */
[----:B0-----:R-:W3:Y:S02]  /*6aeb0*/  LDL.LU R60, [R1+0x445c] ;  /* 0x00445c00013c7983 */ /* 0x001ee40000300800 */
[----:B------:R-:W3:Y:S02]  /*6aec0*/  LDL R53, [R1+0x3d98] ;  /* 0x003d980001357983 */ /* 0x000ee40000100800 */
[----:B------:R-:W3:Y:S01]  /*6aed0*/  LDL.LU R51, [R1+0x16c4] ;  /* 0x0016c40001337983 */ /* 0x000ee20000300800 */
[----:B--2---:R-:W-:-:S06]  /*6aee0*/  PRMT R2, RZ, 0x7610, R2 ;  /* 0x00007610ff027816 */ /* 0x004fcc0000000002 */
[----:B------:R4:W2:Y:S04]  /*6aef0*/  @!P4 LDG.E.U16 R2, [R4.64] ;  /* 0x000000040402c981 */ /* 0x0008a8000c1e1500 */
[----:B------:R0:W-:Y:S01]  /*6af00*/  STS.U16 [R40+0x11f80], R59 ;  /* 0x011f803b28007388 */ /* 0x0001e20000000400 */
[----:B----4-:R-:W-:Y:S01]  /*6af10*/  @!P5 IMAD.MOV.U32 R4, RZ, RZ, R47 ;  /* 0x000000ffff04d224 */ /* 0x010fe200078e002f */
[----:B---3--:R-:W-:Y:S01]  /*6af20*/  PRMT R60, RZ, 0x7610, R60 ;  /* 0x00007610ff3c7816 */ /* 0x008fe2000000003c */
[----:B------:R-:W-:-:S05]  /*6af30*/  @!P5 IMAD.MOV.U32 R5, RZ, RZ, R57 ;  /* 0x000000ffff05d224 */ /* 0x000fca00078e0039 */
[----:B------:R1:W3:Y:S04]  /*6af40*/  @!P5 LDG.E.U16 R60, [R4.64] ;  /* 0x00000004043cd981 */ /* 0x0002e8000c1e1500 */
[----:B--2---:R-:W-:Y:S01]  /*6af50*/  STL [R1+0x43ac], R2 ;  /* 0x0043ac0201007387 */ /* 0x004fe20000100800 */
[----:B0-----:R-:W2:Y:S02]  /*6af60*/  LDL R59, [R1+0x3d94] ;  /* 0x003d9400013b7983 */ /* 0x001ea40000100800 */
[----:B------:R-:W4:Y:S02]  /*6af70*/  LDL R49, [R1+0x3da0] ;  /* 0x003da00001317983 */ /* 0x000f240000100800 */
[----:B------:R-:W2:Y:S01]  /*6af80*/  LDL.LU R55, [R1+0x16c8] ;  /* 0x0016c80001377983 */ /* 0x000ea20000300800 */
[----:B------:R-:W2:Y:S01]  /*6af90*/  LDL R47, [R1+0x3da8] ;  /* 0x003da800012f7983 */ /* 0x000ea20000100800 */
[----:B------:R-:W2:Y:S02]  /*6afa0*/  LDL.LU R57, [R1+0x16d4] ;  /* 0x0016d40001397983 */ /* 0x000ea40000300800 */
[----:B-1----:R-:W2:Y:S01]  /*6afb0*/  LDL R5, [R1+0x3d8c] ;  /* 0x003d8c0001057983 */ /* 0x002ea20000100800 */
[----:B------:R-:W-:Y:S01]  /*6afc0*/  PRMT R39, RZ, 0x7610, R39 ;  /* 0x00007610ff277816 */ /* 0x000fe20000000027 */
[----:B------:R-:W-:Y:S01]  /*6afd0*/  @!P2 IMAD.MOV.U32 R4, RZ, RZ, R53 ;  /* 0x000000ffff04a224 */ /* 0x000fe200078e0035 */
[----:B------:R0:W-:Y:S04]  /*6afe0*/  STS.U16 [R40+0x12180], R9 ;  /* 0x0121800928007388 */ /* 0x0001e80000000400 */
[----:B---3--:R-:W-:Y:S01]  /*6aff0*/  STL [R1+0x43b0], R60 ;  /* 0x0043b03c01007387 */ /* 0x008fe20000100800 */
[----:B0-----:R-:W3:Y:S03]  /*6b000*/  LDL.LU R9, [R1+0x16d8] ;  /* 0x0016d80001097983 */ /* 0x001ee60000300800 */
[----:B--2---:R0:W2:Y:S04]  /*6b010*/  @!P2 LDG.E.U16 R39, [R4.64] ;  /* 0x000000040427a981 */ /* 0x0040a8000c1e1500 */
[----:B0-----:R-:W3:Y:S01]  /*6b020*/  LDL.LU R5, [R1+0x16bc] ;  /* 0x0016bc0001057983 */ /* 0x001ee20000300800 */
[----:B------:R-:W-:Y:S01]  /*6b030*/  PRMT R43, RZ, 0x7610, R43 ;  /* 0x00007610ff2b7816 */ /* 0x000fe2000000002b */
[----:B----4-:R-:W-:-:S02]  /*6b040*/  @!P3 IMAD.MOV.U32 R4, RZ, RZ, R49 ;  /* 0x000000ffff04b224 */ /* 0x010fc400078e0031 */
[----:B------:R-:W4:Y:S01]  /*6b050*/  LDL R53, [R1+0x3da4] ;  /* 0x003da40001357983 */ /* 0x000f220000100800 */
[----:B--2---:R0:W-:Y:S04]  /*6b060*/  STL [R1+0x24], R39 ;  /* 0x0000242701007387 */ /* 0x0041e80000100800 */
[----:B---3--:R1:W-:Y:S04]  /*6b070*/  STS.U16 [R40+0x121c0], R5 ;  /* 0x0121c00528007388 */ /* 0x0083e80000000400 */
[----:B0-----:R-:W2:Y:S01]  /*6b080*/  LDL R39, [R1+0x3db0] ;  /* 0x003db00001277983 */ /* 0x001ea20000100800 */
[----:B-1----:R-:W-:-:S05]  /*6b090*/  @!P3 IMAD.MOV.U32 R5, RZ, RZ, R59 ;  /* 0x000000ffff05b224 */ /* 0x002fca00078e003b */
[----:B------:R0:W3:Y:S04]  /*6b0a0*/  @!P3 LDG.E.U16 R43, [R4.64] ;  /* 0x00000004042bb981 */ /* 0x0000e8000c1e1500 */
[----:B0-----:R-:W2:Y:S01]  /*6b0b0*/  LDL.LU R4, [R1+0x16c0] ;  /* 0x0016c00001047983 */ /* 0x001ea20000300800 */
[----:B------:R-:W3:Y:S01]  /*6b0c0*/  LDL R5, [R1+0x3d9c] ;  /* 0x003d9c0001057983 */ /* 0x000ee20000100800 */
[----:B------:R-:W-:Y:S02]  /*6b0d0*/  PRMT R45, RZ, 0x7610, R45 ;  /* 0x00007610ff2d7816 */ /* 0x000fe4000000002d */
[----:B------:R-:W-:Y:S01]  /*6b0e0*/  PRMT R8, RZ, 0x7610, R8 ;  /* 0x00007610ff087816 */ /* 0x000fe20000000008 */
[----:B------:R-:W3:Y:S04]  /*6b0f0*/  LDL R49, [R1+0x3dac] ;  /* 0x003dac0001317983 */ /* 0x000ee80000100800 */
[----:B--2---:R0:W-:Y:S02]  /*6b100*/  STS.U16 [R40+0x123c0], R4 ;  /* 0x0123c00428007388 */ /* 0x0041e40000000400 */
[----:B0-----:R-:W-:-:S05]  /*6b110*/  @!P4 IMAD.MOV.U32 R4, RZ, RZ, R47 ;  /* 0x000000ffff04c224 */ /* 0x001fca00078e002f */
[----:B---3--:R0:W2:Y:S04]  /*6b120*/  @!P4 LDG.E.U16 R45, [R4.64] ;  /* 0x00000004042dc981 */ /* 0x0080a8000c1e1500 */
[----:B------:R1:W-:Y:S01]  /*6b130*/  STL [R1+0x20], R43 ;  /* 0x0000202b01007387 */ /* 0x0003e20000100800 */
[----:B0-----:R-:W-:Y:S02]  /*6b140*/  @!P5 IMAD.MOV.U32 R4, RZ, RZ, R39 ;  /* 0x000000ffff04d224 */ /* 0x001fe400078e0027 */
[----:B----4-:R-:W-:Y:S01]  /*6b150*/  @!P5 IMAD.MOV.U32 R5, RZ, RZ, R53 ;  /* 0x000000ffff05d224 */ /* 0x010fe200078e0035 */
[----:B-1----:R-:W3:Y:S01]  /*6b160*/  LDL R43, [R1+0x3db8] ;  /* 0x003db800012b7983 */ /* 0x002ee20000100800 */
[----:B------:R-:W4:Y:S02]  /*6b170*/  LDL.LU R59, [R1+0x16e0] ;  /* 0x0016e000013b7983 */ /* 0x000f240000300800 */
[----:B------:R-:W4:Y:S01]  /*6b180*/  LDL R47, [R1+0x3db4] ;  /* 0x003db400012f7983 */ /* 0x000f220000100800 */
[----:B------:R0:W4:Y:S04]  /*6b190*/  @!P5 LDG.E.U16 R8, [R4.64] ;  /* 0x000000040408d981 */ /* 0x000128000c1e1500 */
[----:B------:R-:W-:Y:S01]  /*6b1a0*/  STS.U16 [R40+0x12380], R51 ;  /* 0x0123803328007388 */ /* 0x000fe20000000400 */
[----:B------:R-:W-:Y:S01]  /*6b1b0*/  PRMT R42, RZ, 0x7610, R42 ;  /* 0x00007610ff2a7816 */ /* 0x000fe2000000002a */
[----:B0-----:R-:W-:-:S02]  /*6b1c0*/  @!P2 IMAD.MOV.U32 R5, RZ, RZ, R49 ;  /* 0x000000ffff05a224 */ /* 0x001fc400078e0031 */
[----:B--2---:R0:W-:Y:S04]  /*6b1d0*/  STL [R1+0x1c], R45 ;  /* 0x00001c2d01007387 */ /* 0x0041e80000100800 */
[----:B0-----:R-:W2:Y:S01]  /*6b1e0*/  LDL R45, [R1+0x3dc0] ;  /* 0x003dc000012d7983 */ /* 0x001ea20000100800 */
[----:B------:R-:W2:Y:S02]  /*6b1f0*/  LDL.LU R51, [R1+0x16e8] ;  /* 0x0016e80001337983 */ /* 0x000ea40000300800 */
[----:B------:R-:W2:Y:S02]  /*6b200*/  LDL R39, [R1+0x3dbc] ;  /* 0x003dbc0001277983 */ /* 0x000ea40000100800 */
[----:B---3--:R-:W-:Y:S01]  /*6b210*/  @!P2 IMAD.MOV.U32 R4, RZ, RZ, R43 ;  /* 0x000000ffff04a224 */ /* 0x008fe200078e002b */
[----:B----4-:R0:W-:Y:S04]  /*6b220*/  STL [R1+0x18], R8 ;  /* 0x0000180801007387 */ /* 0x0101e80000100800 */
[----:B------:R1:W3:Y:S04]  /*6b230*/  @!P2 LDG.E.U16 R42, [R4.64] ;  /* 0x00000004042aa981 */ /* 0x0002e8000c1e1500 */
[----:B0-----:R-:W4:Y:S01]  /*6b240*/  LDL R8, [R1+0x3dc8] ;  /* 0x003dc80001087983 */ /* 0x001f220000100800 */
[----:B------:R-:W-:Y:S01]  /*6b250*/  PRMT R41, RZ, 0x7610, R41 ;  /* 0x00007610ff297816 */ /* 0x000fe20000000029 */
[----:B-1----:R-:W-:Y:S01]  /*6b260*/  @!P3 IMAD.MOV.U32 R5, RZ, RZ, R47 ;  /* 0x000000ffff05b224 */ /* 0x002fe200078e002f */
[----:B------:R-:W-:Y:S01]  /*6b270*/  PRMT R60, RZ, 0x7610, R60 ;  /* 0x00007610ff3c7816 */ /* 0x000fe2000000003c */
[----:B------:R-:W4:Y:S01]  /*6b280*/  LDL.LU R53, [R1+0x16ec] ;  /* 0x0016ec0001357983 */ /* 0x000f220000300800 */
[----:B------:R-:W4:Y:S02]  /*6b290*/  LDL R43, [R1+0x3dc4] ;  /* 0x003dc400012b7983 */ /* 0x000f240000100800 */
[----:B--2---:R-:W-:-:S05]  /*6b2a0*/  @!P3 IMAD.MOV.U32 R4, RZ, RZ, R45 ;  /* 0x000000ffff04b224 */ /* 0x004fca00078e002d */
[----:B------:R0:W2:Y:S04]  /*6b2b0*/  @!P3 LDG.E.U16 R41, [R4.64] ;  /* 0x000000040429b981 */ /* 0x0000a8000c1e1500 */
[----:B---3--:R1:W-:Y:S01]  /*6b2c0*/  STL [R1+0x14], R42 ;  /* 0x0000142a01007387 */ /* 0x0083e20000100800 */
[----:B0-----:R-:W-:Y:S02]  /*6b2d0*/  @!P4 IMAD.MOV.U32 R5, RZ, RZ, R39 ;  /* 0x000000ffff05c224 */ /* 0x001fe400078e0027 */
[----:B----4-:R-:W-:Y:S01]  /*6b2e0*/  @!P4 IMAD.MOV.U32 R4, RZ, RZ, R8 ;  /* 0x000000ffff04c224 */ /* 0x010fe200078e0008 */
[----:B-1----:R-:W3:Y:S04]  /*6b2f0*/  LDL R42, [R1+0x3dd0] ;  /* 0x003dd000012a7983 */ /* 0x002ee80000100800 */
[----:B------:R0:W4:Y:S04]  /*6b300*/  @!P4 LDG.E.U16 R60, [R4.64] ;  /* 0x00000004043cc981 */ /* 0x000128000c1e1500 */
[----:B------:R1:W-:Y:S01]  /*6b310*/  STS.U16 [R40+0x12580], R55 ;  /* 0x0125803728007388 */ /* 0x0003e20000000400 */
[----:B------:R-:W-:Y:S02]  /*6b320*/  STS.U16 [R40+0x125c0], R57 ;  /* 0x0125c03928007388 */ /* 0x000fe40000000400 */
[----:B------:R0:W-:Y:S01]  /*6b330*/  STS.U16 [R40+0x127c0], R9 ;  /* 0x0127c00928007388 */ /* 0x0001e20000000400 */
[----:B-1----:R-:W4:Y:S01]  /*6b340*/  LDL.LU R55, [R1+0x16f0] ;  /* 0x0016f00001377983 */ /* 0x002f220000300800 */
[----:B------:R-:W-:Y:S01]  /*6b350*/  PRMT R2, RZ, 0x7610, R2 ;  /* 0x00007610ff027816 */ /* 0x000fe20000000002 */
[----:B0-----:R-:W-:-:S02]  /*6b360*/  @!P5 IMAD.MOV.U32 R5, RZ, RZ, R43 ;  /* 0x000000ffff05d224 */ /* 0x001fc400078e002b */
[----:B--2---:R0:W-:Y:S01]  /*6b370*/  STL [R1+0x10], R41 ;  /* 0x0000102901007387 */ /* 0x0041e20000100800 */
[----:B------:R-:W2:Y:S02]  /*6b380*/  LDL R9, [R1+0x3dd8] ;  /* 0x003dd80001097983 */ /* 0x000ea40000100800 */
[----:B------:R-:W2:Y:S01]  /*6b390*/  LDL R8, [R1+0x3de0] ;  /* 0x003de00001087983 */ /* 0x000ea20000100800 */
[----:B0-----:R-:W2:Y:S01]  /*6b3a0*/  LDL R41, [R1+0x3dcc] ;  /* 0x003dcc0001297983 */ /* 0x001ea20000100800 */
[----:B------:R-:W2:Y:S02]  /*6b3b0*/  LDL.LU R57, [R1+0x16f4] ;  /* 0x0016f40001397983 */ /* 0x000ea40000300800 */
[----:B---3--:R-:W-:Y:S01]  /*6b3c0*/  @!P5 IMAD.MOV.U32 R4, RZ, RZ, R42 ;  /* 0x000000ffff04d224 */ /* 0x008fe200078e002a */
[----:B----4-:R-:W-:Y:S01]  /*6b3d0*/  STL [R1+0x43c0], R60 ;  /* 0x0043c03c01007387 */ /* 0x010fe20000100800 */
[----:B------:R-:W3:Y:S03]  /*6b3e0*/  LDL R39, [R1+0x3dd4] ;  /* 0x003dd40001277983 */ /* 0x000ee60000100800 */
[----:B------:R2:W4:Y:S01]  /*6b3f0*/  @!P5 LDG.E.U16 R2, [R4.64] ;  /* 0x000000040402d981 */ /* 0x000522000c1e1500 */
[----:B------:R-:W-:-:S02]  /*6b400*/  PRMT R3, RZ, 0x7610, R3 ;  /* 0x00007610ff037816 */ /* 0x000fc40000000003 */
[----:B------:R-:W-:Y:S01]  /*6b410*/  PRMT R61, RZ, 0x7610, R61 ;  /* 0x00007610ff3d7816 */ /* 0x000fe2000000003d */
[----:B------:R0:W-:Y:S02]  /*6b420*/  STS.U16 [R40+0x12780], R59 ;  /* 0x0127803b28007388 */ /* 0x0001e40000000400 */
[----:B0-----:R-:W3:Y:S01]  /*6b430*/  LDL.LU R59, [R1+0x16f8] ;  /* 0x0016f800013b7983 */ /* 0x001ee20000300800 */
[----:B------:R-:W3:Y:S02]  /*6b440*/  LDL R43, [R1+0x3de8] ;  /* 0x003de800012b7983 */ /* 0x000ee40000100800 */
[----:B--2---:R-:W-:Y:S02]  /*6b450*/  @!P2 IMAD.MOV.U32 R4, RZ, RZ, R9 ;  /* 0x000000ffff04a224 */ /* 0x004fe400078e0009 */
[----:B------:R-:W-:-:S05]  /*6b460*/  @!P2 IMAD.MOV.U32 R5, RZ, RZ, R41 ;  /* 0x000000ffff05a224 */ /* 0x000fca00078e0029 */
[----:B------:R0:W2:Y:S04]  /*6b470*/  @!P2 LDG.E.U16 R3, [R4.64] ;  /* 0x000000040403a981 */ /* 0x0000a8000c1e1500 */
[----:B----4-:R1:W-:Y:S01]  /*6b480*/  STL [R1+0x43c4], R2 ;  /* 0x0043c40201007387 */ /* 0x0103e20000100800 */
[----:B------:R-:W4:Y:S02]  /*6b490*/  LDL R42, [R1+0x3de4] ;  /* 0x003de400012a7983 */ /* 0x000f240000100800 */
[----:B------:R-:W4:Y:S02]  /*6b4a0*/  LDL R41, [R1+0x3df0] ;  /* 0x003df00001297983 */ /* 0x000f240000100800 */
[----:B0-----:R-:W-:Y:S02]  /*6b4b0*/  @!P3 IMAD.MOV.U32 R4, RZ, RZ, R8 ;  /* 0x000000ffff04b224 */ /* 0x001fe400078e0008 */
[----:B---3--:R-:W-:Y:S01]  /*6b4c0*/  @!P3 IMAD.MOV.U32 R5, RZ, RZ, R39 ;  /* 0x000000ffff05b224 */ /* 0x008fe200078e0027 */
[----:B-1----:R-:W3:Y:S01]  /*6b4d0*/  LDL R2, [R1+0x3ddc] ;  /* 0x003ddc0001027983 */ /* 0x002ee20000100800 */
[----:B------:R-:W4:Y:S03]  /*6b4e0*/  LDL.LU R9, [R1+0x16fc] ;  /* 0x0016fc0001097983 */ /* 0x000f260000300800 */
[----:B------:R0:W4:Y:S01]  /*6b4f0*/  @!P3 LDG.E.U16 R61, [R4.64] ;  /* 0x00000004043db981 */ /* 0x000122000c1e1500 */
[----:B------:R-:W-:-:S03]  /*6b500*/  PRMT R58, RZ, 0x7610, R58 ;  /* 0x00007610ff3a7816 */ /* 0x000fc6000000003a */
[----:B------:R1:W-:Y:S01]  /*6b510*/  STS.U16 [R40+0x12980], R51 ;  /* 0x0129803328007388 */ /* 0x0003e20000000400 */
[----:B------:R-:W-:Y:S01]  /*6b520*/  PRMT R56, RZ, 0x7610, R56 ;  /* 0x00007610ff387816 */ /* 0x000fe20000000038 */
[----:B0-----:R-:W-:Y:S02]  /*6b530*/  @!P4 IMAD.MOV.U32 R4, RZ, RZ, R43 ;  /* 0x000000ffff04c224 */ /* 0x001fe400078e002b */
[----:B--2---:R0:W-:Y:S01]  /*6b540*/  STL [R1+0x43b4], R3 ;  /* 0x0043b40301007387 */ /* 0x0041e20000100800 */
[----:B------:R-:W2:Y:S02]  /*6b550*/  LDL R39, [R1+0x3dec] ;  /* 0x003dec0001277983 */ /* 0x000ea40000100800 */
[----:B------:R-:W2:Y:S02]  /*6b560*/  LDL R8, [R1+0x3df8] ;  /* 0x003df80001087983 */ /* 0x000ea40000100800 */
[----:B---3--:R-:W-:Y:S01]  /*6b570*/  @!P4 IMAD.MOV.U32 R5, RZ, RZ, R2 ;  /* 0x000000ffff05c224 */ /* 0x008fe200078e0002 */
[----:B----4-:R-:W-:Y:S01]  /*6b580*/  STL [R1+0x43b8], R61 ;  /* 0x0043b83d01007387 */ /* 0x010fe20000100800 */
[----:B-1----:R-:W3:Y:S02]  /*6b590*/  LDL.LU R51, [R1+0x170c] ;  /* 0x00170c0001337983 */ /* 0x002ee40000300800 */
[----:B0-----:R-:W4:Y:S02]  /*6b5a0*/  LDL R3, [R1+0x3df4] ;  /* 0x003df40001037983 */ /* 0x001f240000100800 */
[----:B------:R-:W3:Y:S01]  /*6b5b0*/  LDL R2, [R1+0x3e00] ;  /* 0x003e000001027983 */ /* 0x000ee20000100800 */
[----:B------:R0:W3:Y:S02]  /*6b5c0*/  @!P4 LDG.E.U16 R58, [R4.64] ;  /* 0x00000004043ac981 */ /* 0x0000e4000c1e1500 */
[----:B0-----:R-:W-:-:S02]  /*6b5d0*/  @!P5 IMAD.MOV.U32 R4, RZ, RZ, R41 ;  /* 0x000000ffff04d224 */ /* 0x001fc400078e0029 */
[----:B------:R-:W-:-:S05]  /*6b5e0*/  @!P5 IMAD.MOV.U32 R5, RZ, RZ, R42 ;  /* 0x000000ffff05d224 */ /* 0x000fca00078e002a */
[----:B------:R2:W3:Y:S01]  /*6b5f0*/  @!P5 LDG.E.U16 R56, [R4.64] ;  /* 0x000000040438d981 */ /* 0x0004e2000c1e1500 */
[----:B------:R-:W-:Y:S02]  /*6b600*/  PRMT R54, RZ, 0x7610, R54 ;  /* 0x00007610ff367816 */ /* 0x000fe40000000036 */
[----:B------:R-:W-:Y:S01]  /*6b610*/  PRMT R52, RZ, 0x7610, R52 ;  /* 0x00007610ff347816 */ /* 0x000fe20000000034 */
[----:B------:R0:W-:Y:S01]  /*6b620*/  STS.U16 [R40+0x129c0], R53 ;  /* 0x0129c03528007388 */ /* 0x0001e20000000400 */
[----:B------:R1:W-:Y:S02]  /*6b630*/  STS.U16 [R40+0x12bc0], R55 ;  /* 0x012bc03728007388 */ /* 0x0003e40000000400 */
[----:B--2---:R-:W-:Y:S02]  /*6b640*/  @!P2 IMAD.MOV.U32 R5, RZ, RZ, R39 ;  /* 0x000000ffff05a224 */ /* 0x004fe400078e0027 */
[----:B------:R-:W-:-:S05]  /*6b650*/  @!P2 IMAD.MOV.U32 R4, RZ, RZ, R8 ;  /* 0x000000ffff04a224 */ /* 0x000fca00078e0008 */
[----:B------:R4:W2:Y:S02]  /*6b660*/  @!P2 LDG.E.U16 R54, [R4.64] ;  /* 0x000000040436a981 */ /* 0x0008a4000c1e1500 */
[----:B----4-:R-:W-:Y:S02]  /*6b670*/  @!P3 IMAD.MOV.U32 R5, RZ, RZ, R3 ;  /* 0x000000ffff05b224 */ /* 0x010fe400078e0003 */
[----:B---3--:R-:W-:Y:S01]  /*6b680*/  @!P3 IMAD.MOV.U32 R4, RZ, RZ, R2 ;  /* 0x000000ffff04b224 */ /* 0x008fe200078e0002 */
[----:B------:R-:W-:Y:S01]  /*6b690*/  STL [R1+0x43bc], R58 ;  /* 0x0043bc3a01007387 */ /* 0x000fe20000100800 */
[----:B0-----:R-:W3:Y:S03]  /*6b6a0*/  LDL.LU R53, [R1+0x1710] ;  /* 0x0017100001357983 */ /* 0x001ee60000300800 */
[----:B------:R-:W4:Y:S04]  /*6b6b0*/  @!P3 LDG.E.U16 R52, [R4.64] ;  /* 0x000000040434b981 */ /* 0x000f28000c1e1500 */
[----:B------:R-:W-:Y:S01]  /*6b6c0*/  STL [R1+0x43c8], R56 ;  /* 0x0043c83801007387 */ /* 0x000fe20000100800 */
[----:B-1----:R-:W3:Y:S02]  /*6b6d0*/  LDL.LU R55, [R1+0x1714] ;  /* 0x0017140001377983 */ /* 0x002ee40000300800 */
[----:B------:R-:W3:Y:S02]  /*6b6e0*/  LDL R39, [R1+0x3dfc] ;  /* 0x003dfc0001277983 */ /* 0x000ee40000100800 */
[----:B------:R-:W3:Y:S01]  /*6b6f0*/  LDL R8, [R1+0x3e08] ;  /* 0x003e080001087983 */ /* 0x000ee20000100800 */
[----:B------:R0:W-:Y:S01]  /*6b700*/  STS.U16 [R40+0x12b80], R57 ;  /* 0x012b803928007388 */ /* 0x0001e20000000400 */
[----:B------:R1:W-:Y:S03]  /*6b710*/  STS.U16 [R40+0x12d80], R59 ;  /* 0x012d803b28007388 */ /* 0x0003e60000000400 */
[----:B0-----:R-:W3:Y:S01]  /*6b720*/  LDL.LU R57, [R1+0x1718] ;  /* 0x0017180001397983 */ /* 0x001ee20000300800 */
[----:B-1----:R-:W3:Y:S02]  /*6b730*/  LDL.LU R59, [R1+0x171c] ;  /* 0x00171c00013b7983 */ /* 0x002ee40000300800 */
[----:B------:R0:W-:Y:S01]  /*6b740*/  STS.U16 [R40+0x12dc0], R9 ;  /* 0x012dc00928007388 */ /* 0x0001e20000000400 */
[----:B--2---:R-:W-:Y:S01]  /*6b750*/  STL [R1+0x43cc], R54 ;  /* 0x0043cc3601007387 */ /* 0x004fe20000100800 */
[----:B------:R-:W2:Y:S02]  /*6b760*/  LDL R3, [R1+0x3e04] ;  /* 0x003e040001037983 */ /* 0x000ea40000100800 */
[----:B------:R-:W2:Y:S02]  /*6b770*/  LDL R2, [R1+0x3e10] ;  /* 0x003e100001027983 */ /* 0x000ea40000100800 */
[----:B------:R-:W2:Y:S01]  /*6b780*/  LDL R45, [R1+0x3e0c] ;  /* 0x003e0c00012d7983 */ /* 0x000ea20000100800 */
[----:B------:R-:W2:Y:S01]  /*6b790*/  LDL R43, [R1+0x3e18] ;  /* 0x003e1800012b7983 */ /* 0x000ea20000100800 */
[----:B0-----:R-:W2:Y:S03]  /*6b7a0*/  LDL.LU R9, [R1+0x1720] ;  /* 0x0017200001097983 */ /* 0x001ea60000300800 */
[----:B----4-:R-:W-:Y:S01]  /*6b7b0*/  STL [R1+0x43d0], R52 ;  /* 0x0043d03401007387 */ /* 0x010fe20000100800 */
[----:B------:R-:W4:Y:S02]  /*6b7c0*/  LDL R42, [R1+0x3e14] ;  /* 0x003e1400012a7983 */ /* 0x000f240000100800 */
[----:B------:R-:W4:Y:S02]  /*6b7d0*/  LDL R41, [R1+0x3e20] ;  /* 0x003e200001297983 */ /* 0x000f240000100800 */
[----:B---3--:R-:W-:-:S02]  /*6b7e0*/  @!P4 IMAD.MOV.U32 R5, RZ, RZ, R39 ;  /* 0x000000ffff05c224 */ /* 0x008fc400078e0027 */
[----:B------:R-:W-:Y:S01]  /*6b7f0*/  @!P4 IMAD.MOV.U32 R4, RZ, RZ, R8 ;  /* 0x000000ffff04c224 */ /* 0x000fe200078e0008 */
[----:B------:R-:W3:Y:S04]  /*6b800*/  LDL R39, [R1+0x3f6c] ;  /* 0x003f6c0001277983 */ /* 0x000ee80000100800 */
[----:B------:R-:W3:Y:S01]  /*6b810*/  LDL R8, [R1+0x3f78] ;  /* 0x003f780001087983 */ /* 0x000ee20000100800 */
[----:B------:R-:W-:Y:S02]  /*6b820*/  PRMT R50, RZ, 0x7610, R50 ;  /* 0x00007610ff327816 */ /* 0x000fe40000000032 */
[----:B------:R-:W-:-:S04]  /*6b830*/  PRMT R48, RZ, 0x7610, R48 ;  /* 0x00007610ff307816 */ /* 0x000fc80000000030 */
[----:B------:R2:W3:Y:S01]  /*6b840*/  @!P4 LDG.E.U16 R50, [R4.64] ;  /* 0x000000040432c981 */ /* 0x0004e2000c1e1500 */
[----:B------:R-:W-:Y:S02]  /*6b850*/  PRMT R46, RZ, 0x7610, R46 ;  /* 0x00007610ff2e7816 */ /* 0x000fe4000000002e */
[----:B------:R-:W-:Y:S02]  /*6b860*/  PRMT R44, RZ, 0x7610, R44 ;  /* 0x00007610ff2c7816 */ /* 0x000fe4000000002c */
[----:B------:R-:W-:Y:S01]  /*6b870*/  PRMT R7, RZ, 0x7610, R7 ;  /* 0x00007610ff077816 */ /* 0x000fe20000000007 */
[----:B--2---:R-:W-:Y:S02]  /*6b880*/  @!P5 IMAD.MOV.U32 R5, RZ, RZ, R3 ;  /* 0x000000ffff05d224 */ /* 0x004fe400078e0003 */
[----:B------:R-:W-:-:S05]  /*6b890*/  @!P5 IMAD.MOV.U32 R4, RZ, RZ, R2 ;  /* 0x000000ffff04d224 */ /* 0x000fca00078e0002 */
[----:B------:R0:W2:Y:S02]  /*6b8a0*/  @!P5 LDG.E.U16 R48, [R4.64] ;  /* 0x000000040430d981 */ /* 0x0000a4000c1e1500 */
[----:B0-----:R-:W-:Y:S02]  /*6b8b0*/  @!P2 IMAD.MOV.U32 R4, RZ, RZ, R43 ;  /* 0x000000ffff04a224 */ /* 0x001fe400078e002b */
[----:B------:R-:W-:-:S05]  /*6b8c0*/  @!P2 IMAD.MOV.U32 R5, RZ, RZ, R45 ;  /* 0x000000ffff05a224 */ /* 0x000fca00078e002d */
[----:B------:R4:W2:Y:S02]  /*6b8d0*/  @!P2 LDG.E.U16 R46, [R4.64] ;  /* 0x00000004042ea981 */ /* 0x0008a4000c1e1500 */
[----:B----4-:R-:W-:Y:S02]  /*6b8e0*/  @!P3 IMAD.MOV.U32 R4, RZ, RZ, R41 ;  /* 0x000000ffff04b224 */ /* 0x010fe400078e0029 */
[----:B------:R-:W-:-:S05]  /*6b8f0*/  @!P3 IMAD.MOV.U32 R5, RZ, RZ, R42 ;  /* 0x000000ffff05b224 */ /* 0x000fca00078e002a */
[----:B------:R3:W4:Y:S02]  /*6b900*/  @!P3 LDG.E.U16 R44, [R4.64] ;  /* 0x00000004042cb981 */ /* 0x000724000c1e1500 */
[----:B---3--:R-:W-:Y:S02]  /*6b910*/  @!P2 IMAD.MOV.U32 R4, RZ, RZ, R8 ;  /* 0x000000ffff04a224 */ /* 0x008fe400078e0008 */
[----:B------:R-:W-:-:S05]  /*6b920*/  @!P2 IMAD.MOV.U32 R5, RZ, RZ, R39 ;  /* 0x000000ffff05a224 */ /* 0x000fca00078e0027 */
[----:B------:R-:W3:Y:S04]  /*6b930*/  @!P2 LDG.E.U16 R7, [R4.64] ;  /* 0x000000040407a981 */ /* 0x000ee8000c1e1500 */
[----:B------:R-:W-:Y:S01]  /*6b940*/  STL [R1+0x43d4], R50 ;  /* 0x0043d43201007387 */ /* 0x000fe20000100800 */
[----:B------:R-:W3:Y:S02]  /*6b950*/  LDL R3, [R1+0x3f74] ;  /* 0x003f740001037983 */ /* 0x000ee40000100800 */
[----:B------:R-:W3:Y:S01]  /*6b960*/  LDL R2, [R1+0x3f80] ;  /* 0x003f800001027983 */ /* 0x000ee20000100800 */
[----:B------:R-:W-:Y:S01]  /*6b970*/  STS.U16 [R40+0x12fc0], R51 ;  /* 0x012fc03328007388 */ /* 0x000fe20000000400 */
[----:B------:R-:W-:Y:S02]  /*6b980*/  STS.U16 [R40+0x12f80], R53 ;  /* 0x012f803528007388 */ /* 0x000fe40000000400 */
[----:B------:R-:W-:Y:S02]  /*6b990*/  STS.U16 [R40+0x13180], R55 ;  /* 0x0131803728007388 */ /* 0x000fe40000000400 */
[----:B------:R-:W-:Y:S01]  /*6b9a0*/  STS.U16 [R40+0x131c0], R57 ;  /* 0x0131c03928007388 */ /* 0x000fe20000000400 */
[----:B------:R-:W-:Y:S01]  /*6b9b0*/  STS.U16 [R40+0x133c0], R59 ;  /* 0x0133c03b28007388 */ /* 0x000fe20000000400 */
[----:B------:R-:W-:Y:S03]  /*6b9c0*/  STS.U16 [R40+0x13380], R9 ;  /* 0x0133800928007388 */ /* 0x000fe60000000400 */
[----:B--2---:R0:W-:Y:S04]  /*6b9d0*/  STL [R1+0x43d8], R48 ;  /* 0x0043d83001007387 */ /* 0x0041e80000100800 */
[----:B------:R-:W-:Y:S04]  /*6b9e0*/  STL [R1+0x43f8], R46 ;  /* 0x0043f82e01007387 */ /* 0x000fe80000100800 */
[----:B----4-:R1:W-:Y:S01]  /*6b9f0*/  STL [R1+0x43fc], R44 ;  /* 0x0043fc2c01007387 */ /* 0x0103e20000100800 */
[----:B0-----:R-:W2:Y:S03]  /*6ba00*/  LDL.LU R48, [R1+0x1730] ;  /* 0x0017300001307983 */ /* 0x001ea60000300800 */
[----:B---3--:R0:W-:Y:S01]  /*6ba10*/  STL [R1+0x43dc], R7 ;  /* 0x0043dc0701007387 */ /* 0x0081e20000100800 */
[----:B------:R-:W3:Y:S02]  /*6ba20*/  LDL.LU R50, [R1+0x1734] ;  /* 0x0017340001327983 */ /* 0x000ee40000300800 */
[----:B------:R-:W4:Y:S02]  /*6ba30*/  LDL R9, [R1+0x3f7c] ;  /* 0x003f7c0001097983 */ /* 0x000f240000100800 */
[----:B------:R-:W4:Y:S01]  /*6ba40*/  LDL R8, [R1+0x3f88] ;  /* 0x003f880001087983 */ /* 0x000f220000100800 */
[----:B-1----:R-:W2:Y:S04]  /*6ba50*/  LDL R44, [R1+0x3f84] ;  /* 0x003f8400012c7983 */ /* 0x002ea80000100800 */
[----:B0-----:R-:W2:Y:S01]  /*6ba60*/  LDL R7, [R1+0x3f8c] ;  /* 0x003f8c0001077983 */ /* 0x001ea20000100800 */
[----:B------:R-:W-:Y:S01]  /*6ba70*/  PRMT R6, RZ, 0x7610, R6 ;  /* 0x00007610ff067816 */ /* 0x000fe20000000006 */
[----:B------:R-:W-:-:S02]  /*6ba80*/  @!P3 IMAD.MOV.U32 R4, RZ, RZ, R2 ;  /* 0x000000ffff04b224 */ /* 0x000fc400078e0002 */
[----:B------:R-:W-:Y:S01]  /*6ba90*/  @!P3 IMAD.MOV.U32 R5, RZ, RZ, R3 ;  /* 0x000000ffff05b224 */ /* 0x000fe200078e0003 */
[----:B------:R-:W3:Y:S01]  /*6baa0*/  LDL.LU R52, [R1+0x172c] ;  /* 0x00172c0001347983 */ /* 0x000ee20000300800 */
[----:B------:R-:W3:Y:S02]  /*6bab0*/  LDL.LU R54, [R1+0x1728] ;  /* 0x0017280001367983 */ /* 0x000ee40000300800 */
[----:B------:R-:W3:Y:S02]  /*6bac0*/  LDL.LU R56, [R1+0x1724] ;  /* 0x0017240001387983 */ /* 0x000ee40000300800 */
[----:B------:R-:W3:Y:S01]  /*6bad0*/  LDL.LU R58, [R1+0x1708] ;  /* 0x00170800013a7983 */ /* 0x000ee20000300800 */
[----:B------:R0:W3:Y:S04]  /*6bae0*/  @!P3 LDG.E.U16 R6, [R4.64] ;  /* 0x000000040406b981 */ /* 0x0000e8000c1e1500 */
        /* <DEDUP_REMOVED lines=9> */
[----:B0-----:R-:W-:-:S02]  /*6bb80*/  PRMT R5, RZ, 0x7610, R5 ;  /* 0x00007610ff057816 */ /* 0x001fc40000000005 */
[----:B------:R-:W-:Y:S01]  /*6bb90*/  PRMT R4, RZ, 0x7610, R4 ;  /* 0x00007610ff047816 */ /* 0x000fe20000000004 */
[----:B------:R-:W3:Y:S01]  /*6bba0*/  LDL.LU R47, [R1+0x15ec] ;  /* 0x0015ec00012f7983 */ /* 0x000ee20000300800 */
[----:B------:R-:W3:Y:S01]  /*6bbb0*/  LDL.LU R49, [R1+0x15bc] ;  /* 0x0015bc0001317983 */ /* 0x000ee20000300800 */
[----:B------:R-:W3:Y:S02]  /*6bbc0*/  LDL.LU R51, [R1+0x15b4] ;  /* 0x0015b40001337983 */ /* 0x000ee40000300800 */
[----:B------:R-:W3:Y:S02]  /*6bbd0*/  LDL.LU R53, [R1+0x15b0] ;  /* 0x0015b00001357983 */ /* 0x000ee40000300800 */
[----:B------:R-:W3:Y:S01]  /*6bbe0*/  LDL.LU R55, [R1+0x15ac] ;  /* 0x0015ac0001377983 */ /* 0x000ee20000300800 */
[----:B------:R-:W3:Y:S01]  /*6bbf0*/  LDL.LU R57, [R1+0x157c] ;  /* 0x00157c0001397983 */ /* 0x000ee20000300800 */
[----:B------:R-:W3:Y:S03]  /*6bc00*/  LDL.LU R59, [R1+0x1574] ;  /* 0x00157400013b7983 */ /* 0x000ee60000300800 */
[----:B----4-:R2:W4:Y:S02]  /*6bc10*/  @!P4 LDG.E.U16 R5, [R8.64] ;  /* 0x000000040805c981 */ /* 0x010524000c1e1500 */
[----:B--2---:R-:W-:-:S02]  /*6bc20*/  @!P5 IMAD.MOV.U32 R8, RZ, RZ, R7 ;  /* 0x000000ffff08d224 */ /* 0x004fc400078e0007 */
[----:B------:R-:W-:-:S05]  /*6bc30*/  @!P5 IMAD.MOV.U32 R9, RZ, RZ, R44 ;  /* 0x000000ffff09d224 */ /* 0x000fca00078e002c */
[----:B------:R-:W2:Y:S04]  /*6bc40*/  @!P5 LDG.E.U16 R4, [R8.64] ;  /* 0x000000040804d981 */ /* 0x000ea8000c1e1500 */
[----:B------:R-:W0:Y:S04]  /*6bc50*/  S2R R0, SR_TID.X ;  /* 0x0000000000007919 */ /* 0x000e280000002100 */
[----:B---3--:R-:W-:Y:S04]  /*6bc60*/  STL [R1+0x43e0], R6 ;  /* 0x0043e00601007387 */ /* 0x008fe80000100800 */
        /* <DEDUP_REMOVED lines=12> */
[----:B0-----:R-:W-:-:S05]  /*6bd30*/  LOP3.LUT R0, R0, 0x1f, RZ, 0xc0, !PT ;  /* 0x0000001f00007812 */ /* 0x001fca00078ec0ff */
[----:B------:R-:W-:-:S05]  /*6bd40*/  IMAD.SHL.U32 R0, R0, 0x2, RZ ;  /* 0x0000000200007824 */ /* 0x000fca00078e00ff */
[----:B------:R-:W-:Y:S04]  /*6bd50*/  STS.U16 [R0], R42 ;  /* 0x0000002a00007388 */ /* 0x000fe80000000400 */
        /* <DEDUP_REMOVED lines=9> */
[----:B----4-:R-:W-:Y:S04]  /*6bdf0*/  STL [R1+0x43e4], R5 ;  /* 0x0043e40501007387 */ /* 0x010fe80000100800 */
[----:B--2---:R0:W-:Y:S04]  /*6be00*/  STL [R1+0x43e8], R4 ;  /* 0x0043e80401007387 */ /* 0x0041e80000100800 */
[----:B0-----:R-:W2:Y:S01]  /*6be10*/  LDL.LU R4, [R1+0x1570] ;  /* 0x0015700001047983 */ /* 0x001ea20000300800 */
[----:B------:R-:W3:Y:S02]  /*6be20*/  LDL.LU R8, [R1+0x156c] ;  /* 0x00156c0001087983 */ /* 0x000ee40000300800 */
        /* <DEDUP_REMOVED lines=28> */
[----:B------:R-:W4:Y:S01]  /*6bff0*/  LDL.LU R59, [R1+0x136c] ;  /* 0x00136c00013b7983 */ /* 0x000f220000300800 */
[----:B--2---:R0:W-:Y:S04]  /*6c000*/  STS.U16 [R0+0x880], R4 ;  /* 0x0008800400007388 */ /* 0x0041e80000000400 */
[----:B---3--:R1:W-:Y:S04]  /*6c010*/  STS.U16 [R0+0x8c0], R8 ;  /* 0x0008c00800007388 */ /* 0x0083e80000000400 */
[----:B----4-:R2:W-:Y:S04]  /*6c020*/  STS.U16 [R0+0xc40], R9 ;  /* 0x000c400900007388 */ /* 0x0105e80000000400 */
[----:B------:R3:W-:Y:S04]  /*6c030*/  STS.U16 [R0+0xc00], R5 ;  /* 0x000c000500007388 */ /* 0x0007e80000000400 */
[----:B------:R3:W-:Y:S04]  /*6c040*/  STS.U16 [R0+0xcc0], R6 ;  /* 0x000cc00600007388 */ /* 0x0007e80000000400 */
[----:B------:R3:W-:Y:S04]  /*6c050*/  STS.U16 [R0+0xc80], R7 ;  /* 0x000c800700007388 */ /* 0x0007e80000000400 */
[----:B0-----:R-:W4:Y:S01]  /*6c060*/  LDL.LU R4, [R1+0x1364] ;  /* 0x0013640001047983 */ /* 0x001f220000300800 */
[----:B-1----:R-:W4:Y:S03]  /*6c070*/  LDL.LU R8, [R1+0x1360] ;  /* 0x0013600001087983 */ /* 0x002f260000300800 */
[----:B--2---:R-:W2:Y:S01]  /*6c080*/  LDL.LU R9, [R1+0x135c] ;  /* 0x00135c0001097983 */ /* 0x004ea20000300800 */
[----:B---3--:R-:W3:Y:S03]  /*6c090*/  LDL.LU R5, [R1+0x132c] ;  /* 0x00132c0001057983 */ /* 0x008ee60000300800 */
[----:B------:R-:W3:Y:S04]  /*6c0a0*/  LDL.LU R6, [R1+0x1324] ;  /* 0x0013240001067983 */ /* 0x000ee80000300800 */
[----:B------:R0:W-:Y:S01]  /*6c0b0*/  STS.U16 [R0+0x1000], R44 ;  /* 0x0010002c00007388 */ /* 0x0001e20000000400 */
[----:B------:R-:W3:Y:S03]  /*6c0c0*/  LDL.LU R7, [R1+0x1320] ;  /* 0x0013200001077983 */ /* 0x000ee60000300800 */
[----:B------:R1:W-:Y:S04]  /*6c0d0*/  STS.U16 [R0+0x1040], R46 ;  /* 0x0010402e00007388 */ /* 0x0003e80000000400 */
        /* <DEDUP_REMOVED lines=47> */
[----:B0-----:R-:W3:Y:S04]  /*6c3d0*/  LDL.LU R59, [R1+0x119c] ;  /* 0x00119c00013b7983 */ /* 0x001ee80000300800 */
[----:B----4-:R-:W-:Y:S04]  /*6c3e0*/  STS.U16 [R0+0x2840], R4 ;  /* 0x0028400400007388 */ /* 0x010fe80000000400 */
[----:B------:R-:W-:Y:S04]  /*6c3f0*/  STS.U16 [R0+0x2880], R8 ;  /* 0x0028800800007388 */ /* 0x000fe80000000400 */
[----:B--2---:R-:W-:Y:S04]  /*6c400*/  STS.U16 [R0+0x28c0], R9 ;  /* 0x0028c00900007388 */ /* 0x004fe80000000400 */
[----:B---3--:R0:W-:Y:S04]  /*6c410*/  STS.U16 [R0+0x38c0], R39 ;  /* 0x0038c02700007388 */ /* 0x0081e80000000400 */
[----:B------:R1:W-:Y:S04]  /*6c420*/  STS.U16 [R0+0x3c40], R40 ;  /* 0x003c402800007388 */ /* 0x0003e80000000400 */
[----:B------:R2:W-:Y:S04]  /*6c430*/  STS.U16 [R0+0x3c00], R41 ;  /* 0x003c002900007388 */ /* 0x0005e80000000400 */
[----:B------:R4:W-:Y:S04]  /*6c440*/  STS.U16 [R0+0x3cc0], R42 ;  /* 0x003cc02a00007388 */ /* 0x0009e80000000400 */
[----:B------:R4:W-:Y:S04]  /*6c450*/  STS.U16 [R0+0x3c80], R43 ;  /* 0x003c802b00007388 */ /* 0x0009e80000000400 */
[----:B------:R4:W-:Y:S04]  /*6c460*/  STS.U16 [R0+0x4000], R45 ;  /* 0x0040002d00007388 */ /* 0x0009e80000000400 */
[----:B0-----:R-:W3:Y:S01]  /*6c470*/  LDL.LU R39, [R1+0x116c] ;  /* 0x00116c0001277983 */ /* 0x001ee20000300800 */
[----:B-1----:R-:W3:Y:S02]  /*6c480*/  LDL.LU R40, [R1+0x1164] ;  /* 0x0011640001287983 */ /* 0x002ee40000300800 */
[----:B--2---:R-:W2:Y:S02]  /*6c490*/  LDL.LU R41, [R1+0x1160] ;  /* 0x0011600001297983 */ /* 0x004ea40000300800 */
[----:B----4-:R-:W4:Y:S01]  /*6c4a0*/  LDL.LU R42, [R1+0x115c] ;  /* 0x00115c00012a7983 */ /* 0x010f220000300800 */
[----:B------:R-:W4:Y:S04]  /*6c4b0*/  LDL.LU R43, [R1+0x112c] ;  /* 0x00112c00012b7983 */ /* 0x000f280000300800 */
[----:B------:R0:W-:Y:S01]  /*6c4c0*/  STS.U16 [R0+0x4040], R47 ;  /* 0x0040402f00007388 */ /* 0x0001e20000000400 */
[----:B------:R-:W4:Y:S03]  /*6c4d0*/  LDL.LU R45, [R1+0x1124] ;  /* 0x00112400012d7983 */ /* 0x000f260000300800 */
[----:B------:R1:W-:Y:S04]  /*6c4e0*/  STS.U16 [R0+0x4080], R49 ;  /* 0x0040803100007388 */ /* 0x0003e80000000400 */
[----:B------:R1:W-:Y:S04]  /*6c4f0*/  STS.U16 [R0+0x40c0], R51 ;  /* 0x0040c03300007388 */ /* 0x0003e80000000400 */
[----:B------:R1:W-:Y:S04]  /*6c500*/  STS.U16 [R0+0x4440], R53 ;  /* 0x0044403500007388 */ /* 0x0003e80000000400 */
[----:B------:R1:W-:Y:S04]  /*6c510*/  STS.U16 [R0+0x4400], R55 ;  /* 0x0044003700007388 */ /* 0x0003e80000000400 */
[----:B------:R1:W-:Y:S04]  /*6c520*/  STS.U16 [R0+0x44c0], R57 ;  /* 0x0044c03900007388 */ /* 0x0003e80000000400 */
[----:B0-----:R-:W4:Y:S01]  /*6c530*/  LDL.LU R47, [R1+0x1120] ;  /* 0x00112000012f7983 */ /* 0x001f220000300800 */
[----:B-1----:R-:W4:Y:S02]  /*6c540*/  LDL.LU R49, [R1+0x111c] ;  /* 0x00111c0001317983 */ /* 0x002f240000300800 */
[----:B------:R-:W4:Y:S01]  /*6c550*/  LDL.LU R51, [R1+0x10ec] ;  /* 0x0010ec0001337983 */ /* 0x000f220000300800 */
[----:B------:R-:W4:Y:S01]  /*6c560*/  LDL.LU R53, [R1+0x10e4] ;  /* 0x0010e40001357983 */ /* 0x000f220000300800 */
[----:B------:R-:W4:Y:S03]  /*6c570*/  LDL.LU R55, [R1+0x10e0] ;  /* 0x0010e00001377983 */ /* 0x000f260000300800 */
[----:B------:R0:W-:Y:S01]  /*6c580*/  STS.U16 [R0+0x4480], R59 ;  /* 0x0044803b00007388 */ /* 0x0001e20000000400 */
[----:B------:R-:W4:Y:S03]  /*6c590*/  LDL.LU R57, [R1+0x10dc] ;  /* 0x0010dc0001397983 */ /* 0x000f260000300800 */
[----:B0-----:R-:W4:Y:S01]  /*6c5a0*/  LDL.LU R59, [R1+0x10ac] ;  /* 0x0010ac00013b7983 */ /* 0x001f220000300800 */
[----:B------:R-:W4:Y:S02]  /*6c5b0*/  LDL.LU R4, [R1+0x10a4] ;  /* 0x0010a40001047983 */ /* 0x000f240000300800 */
[----:B------:R-:W4:Y:S02]  /*6c5c0*/  LDL.LU R8, [R1+0x10a0] ;  /* 0x0010a00001087983 */ /* 0x000f240000300800 */
[----:B------:R-:W4:Y:S01]  /*6c5d0*/  LDL.LU R9, [R1+0x109c] ;  /* 0x00109c0001097983 */ /* 0x000f220000300800 */
[----:B------:R0:W-:Y:S04]  /*6c5e0*/  STS.U16 [R0+0x2c40], R5 ;  /* 0x002c400500007388 */ /* 0x0001e80000000400 */
[----:B------:R1:W-:Y:S04]  /*6c5f0*/  STS.U16 [R0+0x2c00], R6 ;  /* 0x002c000600007388 */ /* 0x0003e80000000400 */
[----:B------:R1:W-:Y:S04]  /*6c600*/  STS.U16 [R0+0x2cc0], R7 ;  /* 0x002cc00700007388 */ /* 0x0003e80000000400 */
[----:B------:R1:W-:Y:S04]  /*6c610*/  STS.U16 [R0+0x2c80], R44 ;  /* 0x002c802c00007388 */ /* 0x0003e80000000400 */
[----:B------:R1:W-:Y:S04]  /*6c620*/  STS.U16 [R0+0x3000], R46 ;  /* 0x0030002e00007388 */ /* 0x0003e80000000400 */
[----:B------:R1:W-:Y:S04]  /*6c630*/  STS.U16 [R0+0x3040], R48 ;  /* 0x0030403000007388 */ /* 0x0003e80000000400 */
[----:B0-----:R-:W4:Y:S01]  /*6c640*/  LDL.LU R5, [R1+0x106c] ;  /* 0x00106c0001057983 */ /* 0x001f220000300800 */
[----:B-1----:R-:W4:Y:S02]  /*6c650*/  LDL.LU R6, [R1+0x1064] ;  /* 0x0010640001067983 */ /* 0x002f240000300800 */
[----:B------:R-:W4:Y:S02]  /*6c660*/  LDL.LU R7, [R1+0x1060] ;  /* 0x0010600001077983 */ /* 0x000f240000300800 */
[----:B------:R-:W4:Y:S01]  /*6c670*/  LDL.LU R44, [R1+0x105c] ;  /* 0x00105c00012c7983 */ /* 0x000f220000300800 */
[----:B------:R-:W4:Y:S04]  /*6c680*/  LDL.LU R46, [R1+0x102c] ;  /* 0x00102c00012e7983 */ /* 0x000f280000300800 */
[----:B------:R0:W-:Y:S01]  /*6c690*/  STS.U16 [R0+0x3080], R50 ;  /* 0x0030803200007388 */ /* 0x0001e20000000400 */
[----:B------:R-:W4:Y:S03]  /*6c6a0*/  LDL.LU R48, [R1+0x1024] ;  /* 0x0010240001307983 */ /* 0x000f260000300800 */
[----:B0-----:R-:W4:Y:S04]  /*6c6b0*/  LDL.LU R50, [R1+0x1020] ;  /* 0x0010200001327983 */ /* 0x001f280000300800 */
        /* <DEDUP_REMOVED lines=13> */
[----:B------:R1:W-:Y:S04]  /*6c790*/  STS.U16 [R0+0x3880], R60 ;  /* 0x0038803c00007388 */ /* 0x0003e80000000400 */
[----:B0-----:R-:W4:Y:S01]  /*6c7a0*/  LDL.LU R2, [R1+0xf98] ;  /* 0x000f980001027983 */ /* 0x001f220000300800 */
[----:B-1----:R-:W4:Y:S03]  /*6c7b0*/  LDL.LU R60, [R1+0xf94] ;  /* 0x000f9400013c7983 */ /* 0x002f260000300800 */
[----:B---3--:R0:W-:Y:S04]  /*6c7c0*/  STS.U16 [R0+0x4800], R39 ;  /* 0x0048002700007388 */ /* 0x0081e80000000400 */
[----:B------:R1:W-:Y:S04]  /*6c7d0*/  STS.U16 [R0+0x4840], R40 ;  /* 0x0048402800007388 */ /* 0x0003e80000000400 */
[----:B--2---:R2:W-:Y:S04]  /*6c7e0*/  STS.U16 [R0+0x4880], R41 ;  /* 0x0048802900007388 */ /* 0x0045e80000000400 */
[----:B----4-:R3:W-:Y:S04]  /*6c7f0*/  STS.U16 [R0+0x48c0], R42 ;  /* 0x0048c02a00007388 */ /* 0x0107e80000000400 */
[----:B------:R3:W-:Y:S04]  /*6c800*/  STS.U16 [R0+0x4c40], R43 ;  /* 0x004c402b00007388 */ /* 0x0007e80000000400 */
[----:B------:R3:W-:Y:S04]  /*6c810*/  STS.U16 [R0+0x4c00], R45 ;  /* 0x004c002d00007388 */ /* 0x0007e80000000400 */
[----:B0-----:R-:W4:Y:S01]  /*6c820*/  LDL.LU R39, [R1+0x4458] ;  /* 0x0044580001277983 */ /* 0x001f220000300800 */
[----:B-1----:R-:W4:Y:S02]  /*6c830*/  LDL.LU R40, [R1+0x4454] ;  /* 0x0044540001287983 */ /* 0x002f240000300800 */
[----:B--2---:R-:W2:Y:S01]  /*6c840*/  LDL.LU R41, [R1+0x4450] ;  /* 0x0044500001297983 */ /* 0x004ea20000300800 */
[----:B---3--:R-:W3:Y:S04]  /*6c850*/  LDL.LU R42, [R1+0x444c] ;  /* 0x00444c00012a7983 */ /* 0x008ee80000300800 */
[----:B------:R-:W2:Y:S01]  /*6c860*/  LDL.LU R43, [R1+0x4448] ;  /* 0x00444800012b7983 */ /* 0x000ea20000300800 */
[----:B------:R-:W2:Y:S03]  /*6c870*/  LDL.LU R45, [R1+0x4444] ;  /* 0x00444400012d7983 */ /* 0x000ea60000300800 */
[----:B------:R0:W-:Y:S04]  /*6c880*/  STS.U16 [R0+0x4cc0], R47 ;  /* 0x004cc02f00007388 */ /* 0x0001e80000000400 */
[----:B------:R1:W-:Y:S04]  /*6c890*/  STS.U16 [R0+0x4c80], R49 ;  /* 0x004c803100007388 */ /* 0x0003e80000000400 */
[----:B------:R1:W-:Y:S04]  /*6c8a0*/  STS.U16 [R0+0x5000], R51 ;  /* 0x0050003300007388 */ /* 0x0003e80000000400 */
[----:B------:R1:W-:Y:S04]  /*6c8b0*/  STS.U16 [R0+0x5040], R53 ;  /* 0x0050403500007388 */ /* 0x0003e80000000400 */
[----:B------:R1:W-:Y:S04]  /*6c8c0*/  STS.U16 [R0+0x5080], R55 ;  /* 0x0050803700007388 */ /* 0x0003e80000000400 */
[----:B------:R1:W-:Y:S04]  /*6c8d0*/  STS.U16 [R0+0x50c0], R57 ;  /* 0x0050c03900007388 */ /* 0x0003e80000000400 */
[----:B0-----:R-:W2:Y:S01]  /*6c8e0*/  LDL.LU R47, [R1+0x4440] ;  /* 0x00444000012f7983 */ /* 0x001ea20000300800 */
[----:B-1----:R-:W2:Y:S02]  /*6c8f0*/  LDL.LU R49, [R1+0x443c] ;  /* 0x00443c0001317983 */ /* 0x002ea40000300800 */
[----:B------:R-:W2:Y:S02]  /*6c900*/  LDL.LU R51, [R1+0x4438] ;  /* 0x0044380001337983 */ /* 0x000ea40000300800 */
[----:B------:R-:W2:Y:S01]  /*6c910*/  LDL.LU R53, [R1+0x4434] ;  /* 0x0044340001357983 */ /* 0x000ea20000300800 */
[----:B------:R-:W2:Y:S01]  /*6c920*/  LDL.LU R55, [R1+0x4430] ;  /* 0x0044300001377983 */ /* 0x000ea20000300800 */
[----:B------:R-:W2:Y:S03]  /*6c930*/  LDL.LU R57, [R1+0x442c] ;  /* 0x00442c0001397983 */ /* 0x000ea60000300800 */
[----:B------:R0:W-:Y:S04]  /*6c940*/  STS.U16 [R0+0x5440], R59 ;  /* 0x0054403b00007388 */ /* 0x0001e80000000400 */
[----:B------:R-:W-:Y:S04]  /*6c950*/  STS.U16 [R0+0x54c0], R8 ;  /* 0x0054c00800007388 */ /* 0x000fe80000000400 */
[----:B------:R1:W-:Y:S04]  /*6c960*/  STS.U16 [R0+0x5480], R9 ;  /* 0x0054800900007388 */ /* 0x0003e80000000400 */
[----:B0-----:R-:W2:Y:S01]  /*6c970*/  LDL.LU R59, [R1+0x4428] ;  /* 0x00442800013b7983 */ /* 0x001ea20000300800 */
[----:B-1----:R-:W2:Y:S02]  /*6c980*/  LDL R9, [R1+0x3e24] ;  /* 0x003e240001097983 */ /* 0x002ea40000100800 */
[----:B------:R-:W2:Y:S01]  /*6c990*/  LDL R8, [R1+0x3e30] ;  /* 0x003e300001087983 */ /* 0x000ea20000100800 */
[----:B------:R0:W-:Y:S04]  /*6c9a0*/  STS.U16 [R0+0x5400], R4 ;  /* 0x0054000400007388 */ /* 0x0001e80000000400 */
[----:B0-----:R-:W3:Y:S04]  /*6c9b0*/  LDL R4, [R1+0x3e98] ;  /* 0x003e980001047983 */ /* 0x001ee80000100800 */
[----:B------:R0:W-:Y:S04]  /*6c9c0*/  STS.U16 [R0+0x5cc0], R50 ;  /* 0x005cc03200007388 */ /* 0x0001e80000000400 */
[----:B0-----:R-:W3:Y:S04]  /*6c9d0*/  LDL R50, [R1+0x3e8c] ;  /* 0x003e8c0001327983 */ /* 0x001ee80000100800 */
[----:B------:R0:W-:Y:S04]  /*6c9e0*/  STS.U16 [R0+0x5800], R5 ;  /* 0x0058000500007388 */ /* 0x0001e80000000400 */
[----:B------:R1:W-:Y:S04]  /*6c9f0*/  STS.U16 [R0+0x5c00], R48 ;  /* 0x005c003000007388 */ /* 0x0003e80000000400 */
[----:B------:R1:W-:Y:S04]  /*6ca00*/  STS.U16 [R0+0x5c40], R46 ;  /* 0x005c402e00007388 */ /* 0x0003e80000000400 */
[----:B0-----:R-:W3:Y:S04]  /*6ca10*/  LDL R5, [R1+0x3ea0] ;  /* 0x003ea00001057983 */ /* 0x001ee80000100800 */
[----:B-1----:R-:W3:Y:S04]  /*6ca20*/  LDL R48, [R1+0x3e94] ;  /* 0x003e940001307983 */ /* 0x002ee80000100800 */
[----:B------:R-:W3:Y:S04]  /*6ca30*/  LDL R46, [R1+0x3e9c] ;  /* 0x003e9c00012e7983 */ /* 0x000ee80000100800 */
        /* <DEDUP_REMOVED lines=9> */
[----:B------:R1:W-:Y:S04]  /*6cad0*/  STS.U16 [R0+0x8840], R17 ;  /* 0x0088401100007388 */ /* 0x0003e80000000400 */
[----:B0-----:R-:W3:Y:S04]  /*6cae0*/  LDL R6, [R1+0x3f18] ;  /* 0x003f180001067983 */ /* 0x001ee80000100800 */
[----:B-1----:R-:W3:Y:S04]  /*6caf0*/  LDL R7, [R1+0x3f0c] ;  /* 0x003f0c0001077983 */ /* 0x002ee80000100800 */
[----:B------:R-:W3:Y:S04]  /*6cb00*/  LDL R19, [R1+0x3f14] ;  /* 0x003f140001137983 */ /* 0x000ee80000100800 */
[----:B------:R-:W3:Y:S04]  /*6cb10*/  LDL R17, [R1+0x3f20] ;  /* 0x003f200001117983 */ /* 0x000ee80000100800 */
[----:B----4-:R0:W-:Y:S02]  /*6cb20*/  STS.U16 [R0+0x7080], R40 ;  /* 0x0070802800007388 */ /* 0x0101e40000000400 */
[----:B0-----:R-:W-:-:S06]  /*6cb30*/  PRMT R40, RZ, 0x7610, R40 ;  /* 0x00007610ff287816 */ /* 0x001fcc0000000028 */
[----:B--2---:R3:W2:Y:S04]  /*6cb40*/  @!P5 LDG.E.U16 R40, [R8.64] ;  /* 0x000000040828d981 */ /* 0x0046a8000c1e1500 */
[----:B------:R0:W-:Y:S02]  /*6cb50*/  STS.U16 [R0+0x88c0], R15 ;  /* 0x0088c00f00007388 */ /* 0x0001e40000000400 */
[----:B0-----:R-:W-:Y:S01]  /*6cb60*/  PRMT R15, RZ, 0x7610, R15 ;  /* 0x00007610ff0f7816 */ /* 0x001fe2000000000f */
[----:B---3--:R-:W-:Y:S01]  /*6cb70*/  @!P2 IMAD.MOV.U32 R8, RZ, RZ, R4 ;  /* 0x000000ffff08a224 */ /* 0x008fe200078e0004 */
[----:B------:R0:W-:Y:S01]  /*6cb80*/  STS.U16 [R0+0x8c40], R14 ;  /* 0x008c400e00007388 */ /* 0x0001e20000000400 */
[----:B------:R-:W-:-:S05]  /*6cb90*/  @!P2 IMAD.MOV.U32 R9, RZ, RZ, R50 ;  /* 0x000000ffff09a224 */ /* 0x000fca00078e0032 */
[----:B------:R1:W3:Y:S01]  /*6cba0*/  @!P2 LDG.E.U16 R15, [R8.64] ;  /* 0x00000004080fa981 */ /* 0x0002e2000c1e1500 */
[----:B0-----:R-:W-:-:S03]  /*6cbb0*/  PRMT R14, RZ, 0x7610, R14 ;  /* 0x00007610ff0e7816 */ /* 0x001fc6000000000e */
[----:B------:R0:W-:Y:S01]  /*6cbc0*/  STS.U16 [R0+0x8c00], R13 ;  /* 0x008c000d00007388 */ /* 0x0001e20000000400 */
[----:B-1----:R-:W-:Y:S02]  /*6cbd0*/  @!P3 IMAD.MOV.U32 R8, RZ, RZ, R5 ;  /* 0x000000ffff08b224 */ /* 0x002fe400078e0005 */
[----:B------:R-:W-:Y:S01]  /*6cbe0*/  @!P3 IMAD.MOV.U32 R9, RZ, RZ, R48 ;  /* 0x000000ffff09b224 */ /* 0x000fe200078e0030 */
[----:B0-----:R-:W-:-:S04]  /*6cbf0*/  PRMT R13, RZ, 0x7610, R13 ;  /* 0x00007610ff0d7816 */ /* 0x001fc8000000000d */
[----:B------:R0:W4:Y:S04]  /*6cc00*/  @!P3 LDG.E.U16 R14, [R8.64] ;  /* 0x00000004080eb981 */ /* 0x000128000c1e1500 */
[----:B------:R1:W-:Y:S01]  /*6cc10*/  STS.U16 [R0+0x8cc0], R12 ;  /* 0x008cc00c00007388 */ /* 0x0003e20000000400 */
[----:B0-----:R-:W-:Y:S02]  /*6cc20*/  @!P4 IMAD.MOV.U32 R8, RZ, RZ, R2 ;  /* 0x000000ffff08c224 */ /* 0x001fe400078e0002 */
[----:B------:R-:W-:Y:S01]  /*6cc30*/  @!P4 IMAD.MOV.U32 R9, RZ, RZ, R46 ;  /* 0x000000ffff09c224 */ /* 0x000fe200078e002e */
[----:B-1----:R-:W-:-:S04]  /*6cc40*/  PRMT R12, RZ, 0x7610, R12 ;  /* 0x00007610ff0c7816 */ /* 0x002fc8000000000c */
        /* <DEDUP_REMOVED lines=13> */
[----:B------:R-:W-:-:S05]  /*6cd20*/  @!P3 IMAD.MOV.U32 R9, RZ, RZ, R19 ;  /* 0x000000ffff09b224 */ /* 0x000fca00078e0013 */
[----:B------:R0:W4:Y:S04]  /*6cd30*/  @!P3 LDG.E.U16 R10, [R8.64] ;  /* 0x00000004080ab981 */ /* 0x000128000c1e1500 */
[----:B--2---:R-:W-:Y:S01]  /*6cd40*/  STL [R1+0x4400], R40 ;  /* 0x0044002801007387 */ /* 0x004fe20000100800 */
[----:B-1----:R-:W2:Y:S02]  /*6cd50*/  LDL R16, [R1+0x3f1c] ;  /* 0x003f1c0001107983 */ /* 0x002ea40000100800 */
[----:B------:R-:W2:Y:S01]  /*6cd60*/  LDL R4, [R1+0x3f28] ;  /* 0x003f280001047983 */ /* 0x000ea20000100800 */
[----:B------:R1:W-:Y:S04]  /*6cd70*/  STS.U16 [R0+0x8800], R18 ;  /* 0x0088001200007388 */ /* 0x0003e80000000400 */
[----:B---3--:R3:W-:Y:S01]  /*6cd80*/  STL [R1+0x4404], R15 ;  /* 0x0044040f01007387 */ /* 0x0087e20000100800 */
[----:B-1----:R-:W2:Y:S02]  /*6cd90*/  LDL R18, [R1+0x3f24] ;  /* 0x003f240001127983 */ /* 0x002ea40000100800 */
[----:B------:R-:W2:Y:S01]  /*6cda0*/  LDL R5, [R1+0x3f30] ;  /* 0x003f300001057983 */ /* 0x000ea20000100800 */
[----:B----4-:R1:W-:Y:S01]  /*6cdb0*/  STL [R1+0x4408], R14 ;  /* 0x0044080e01007387 */ /* 0x0103e20000100800 */
[----:B---3--:R-:W3:Y:S02]  /*6cdc0*/  LDL R15, [R1+0x3e1c] ;  /* 0x003e1c00010f7983 */ /* 0x008ee40000100800 */
[----:B------:R-:W4:Y:S01]  /*6cdd0*/  LDL R2, [R1+0x3e28] ;  /* 0x003e280001027983 */ /* 0x000f220000100800 */
[----:B------:R0:W-:Y:S04]  /*6cde0*/  STL [R1+0x440c], R13 ;  /* 0x00440c0d01007387 */ /* 0x0001e80000100800 */
[----:B-1----:R-:W4:Y:S01]  /*6cdf0*/  LDL R14, [R1+0x3e2c] ;  /* 0x003e2c00010e7983 */ /* 0x002f220000100800 */
[----:B------:R-:W4:Y:S01]  /*6ce00*/  LDL R3, [R1+0x3e38] ;  /* 0x003e380001037983 */ /* 0x000f220000100800 */
[----:B0-----:R-:W-:-:S02]  /*6ce10*/  PRMT R9, RZ, 0x7610, R9 ;  /* 0x00007610ff097816 */ /* 0x001fc40000000009 */
[----:B------:R-:W-:Y:S01]  /*6ce20*/  STL [R1+0x4410], R12 ;  /* 0x0044100c01007387 */ /* 0x000fe20000100800 */
[----:B------:R-:W4:Y:S02]  /*6ce30*/  LDL R7, [R1+0x3e34] ;  /* 0x003e340001077983 */ /* 0x000f240000100800 */
[----:B------:R-:W4:Y:S01]  /*6ce40*/  LDL R6, [R1+0x3e40] ;  /* 0x003e400001067983 */ /* 0x000f220000100800 */
[----:B------:R-:W-:Y:S04]  /*6ce50*/  STL [R1+0x4414], R11 ;  /* 0x0044140b01007387 */ /* 0x000fe80000100800 */
[----:B------:R-:W-:Y:S01]  /*6ce60*/  STL [R1+0x4418], R10 ;  /* 0x0044180a01007387 */ /* 0x000fe20000100800 */
[----:B------:R-:W4:Y:S02]  /*6ce70*/  LDL R13, [R1+0x3e3c] ;  /* 0x003e3c00010d7983 */ /* 0x000f240000100800 */
[----:B--2---:R-:W-:-:S02]  /*6ce80*/  @!P4 IMAD.MOV.U32 R17, RZ, RZ, R16 ;  /* 0x000000ffff11c224 */ /* 0x004fc400078e0010 */
[----:B------:R-:W-:Y:S02]  /*6ce90*/  @!P4 IMAD.MOV.U32 R16, RZ, RZ, R4 ;  /* 0x000000ffff10c224 */ /* 0x000fe400078e0004 */
[----:B------:R-:W2:Y:S04]  /*6cea0*/  LDL R4, [R1+0x3e48] ;  /* 0x003e480001047983 */ /* 0x000ea80000100800 */
[----:B------:R0:W2:Y:S01]  /*6ceb0*/  @!P4 LDG.E.U16 R9, [R16.64] ;  /* 0x000000041009c981 */ /* 0x0000a2000c1e1500 */
[----:B------:R-:W-:-:S03]  /*6cec0*/  PRMT R8, RZ, 0x7610, R8 ;  /* 0x00007610ff087816 */ /* 0x000fc60000000008 */
[----:B------:R1:W-:Y:S04]  /*6ced0*/  STS.U16 [R0+0x7000], R42 ;  /* 0x0070002a00007388 */ /* 0x0003e80000000400 */
[----:B------:R0:W-:Y:S01]  /*6cee0*/  STS.U16 [R0+0x7440], R38 ;  /* 0x0074402600007388 */ /* 0x0001e20000000400 */
[----:B-1----:R-:W-:Y:S01]  /*6cef0*/  PRMT R42, RZ, 0x7610, R42 ;  /* 0x00007610ff2a7816 */ /* 0x002fe2000000002a */
[----:B0-----:R-:W-:Y:S02]  /*6cf00*/  @!P5 IMAD.MOV.U32 R17, RZ, RZ, R18 ;  /* 0x000000ffff11d224 */ /* 0x001fe400078e0012 */
[----:B------:R-:W-:-:S05]  /*6cf10*/  @!P5 IMAD.MOV.U32 R16, RZ, RZ, R5 ;  /* 0x000000ffff10d224 */ /* 0x000fca00078e0005 */
[----:B------:R3:W2:Y:S01]  /*6cf20*/  @!P5 LDG.E.U16 R8, [R16.64] ;  /* 0x000000041008d981 */ /* 0x0006a2000c1e1500 */
[----:B------:R-:W-:Y:S01]  /*6cf30*/  PRMT R38, RZ, 0x7610, R38 ;  /* 0x00007610ff267816 */ /* 0x000fe20000000026 */
[----:B---3--:R-:W-:Y:S02]  /*6cf40*/  @!P4 IMAD.MOV.U32 R17, RZ, RZ, R15 ;  /* 0x000000ffff11c224 */ /* 0x008fe400078e000f */
[----:B----4-:R-:W-:-:S05]  /*6cf50*/  @!P4 IMAD.MOV.U32 R16, RZ, RZ, R2 ;  /* 0x000000ffff10c224 */ /* 0x010fca00078e0002 */
[----:B------:R0:W3:Y:S02]  /*6cf60*/  @!P4 LDG.E.U16 R42, [R16.64] ;  /* 0x00000004102ac981 */ /* 0x0000e4000c1e1500 */
[----:B0-----:R-:W-:Y:S02]  /*6cf70*/  @!P2 IMAD.MOV.U32 R17, RZ, RZ, R14 ;  /* 0x000000ffff11a224 */ /* 0x001fe400078e000e */
[----:B------:R-:W-:-:S05]  /*6cf80*/  @!P2 IMAD.MOV.U32 R16, RZ, RZ, R3 ;  /* 0x000000ffff10a224 */ /* 0x000fca00078e0003 */
[----:B------:R0:W4:Y:S04]  /*6cf90*/  @!P2 LDG.E.U16 R38, [R16.64] ;  /* 0x000000041026a981 */ /* 0x000128000c1e1500 */
[----:B------:R1:W-:Y:S04]  /*6cfa0*/  STS.U16 [R0+0x74c0], R36 ;  /* 0x0074c02400007388 */ /* 0x0003e80000000400 */
[----:B------:R1:W-:Y:S01]  /*6cfb0*/  STS.U16 [R0+0x7800], R34 ;  /* 0x0078002200007388 */ /* 0x0003e20000000400 */
[----:B0-----:R-:W-:Y:S01]  /*6cfc0*/  @!P3 IMAD.MOV.U32 R17, RZ, RZ, R7 ;  /* 0x000000ffff11b224 */ /* 0x001fe200078e0007 */
[----:B-1----:R-:W-:Y:S01]  /*6cfd0*/  PRMT R36, RZ, 0x7610, R36 ;  /* 0x00007610ff247816 */ /* 0x002fe20000000024 */
[----:B------:R-:W-:Y:S01]  /*6cfe0*/  @!P3 IMAD.MOV.U32 R16, RZ, RZ, R6 ;  /* 0x000000ffff10b224 */ /* 0x000fe200078e0006 */
[----:B------:R-:W-:-:S04]  /*6cff0*/  PRMT R34, RZ, 0x7610, R34 ;  /* 0x00007610ff227816 */ /* 0x000fc80000000022 */
[----:B------:R0:W4:Y:S02]  /*6d000*/  @!P3 LDG.E.U16 R36, [R16.64] ;  /* 0x000000041024b981 */ /* 0x000124000c1e1500 */
[----:B0-----:R-:W-:Y:S02]  /*6d010*/  @!P4 IMAD.MOV.U32 R17, RZ, RZ, R13 ;  /* 0x000000ffff11c224 */ /* 0x001fe400078e000d */
[----:B--2---:R-:W-:Y:S01]  /*6d020*/  @!P4 IMAD.MOV.U32 R16, RZ, RZ, R4 ;  /* 0x000000ffff10c224 */ /* 0x004fe200078e0004 */
[----:B------:R0:W-:Y:S01]  /*6d030*/  STL [R1+0x441c], R9 ;  /* 0x00441c0901007387 */ /* 0x0001e20000100800 */
[----:B------:R-:W2:Y:S02]  /*6d040*/  LDL R5, [R1+0x3e50] ;  /* 0x003e500001057983 */ /* 0x000ea40000100800 */
[----:B------:R-:W2:Y:S01]  /*6d050*/  LDL R12, [R1+0x3e44] ;  /* 0x003e4400010c7983 */ /* 0x000ea20000100800 */
[----:B------:R2:W2:Y:S04]  /*6d060*/  @!P4 LDG.E.U16 R34, [R16.64] ;  /* 0x000000041022c981 */ /* 0x0004a8000c1e1500 */
[----:B------:R1:W-:Y:S04]  /*6d070*/  STL [R1+0x4420], R8 ;  /* 0x0044200801007387 */ /* 0x0003e80000100800 */
[----:B0-----:R-:W2:Y:S01]  /*6d080*/  LDL R9, [R1+0x3e4c] ;  /* 0x003e4c0001097983 */ /* 0x001ea20000100800 */
[----:B------:R-:W2:Y:S02]  /*6d090*/  LDL R15, [R1+0x3e54] ;  /* 0x003e5400010f7983 */ /* 0x000ea40000100800 */
[----:B------:R-:W2:Y:S01]  /*6d0a0*/  LDL R2, [R1+0x3e60] ;  /* 0x003e600001027983 */ /* 0x000ea20000100800 */
[----:B-1----:R-:W2:Y:S04]  /*6d0b0*/  LDL R8, [R1+0x3e58] ;  /* 0x003e580001087983 */ /* 0x002ea80000100800 */
[----:B---3--:R-:W-:Y:S01]  /*6d0c0*/  STL [R1+0x4424], R42 ;  /* 0x0044242a01007387 */ /* 0x008fe20000100800 */
[----:B------:R-:W3:Y:S02]  /*6d0d0*/  LDL R10, [R1+0x3e5c] ;  /* 0x003e5c00010a7983 */ /* 0x000ee40000100800 */
[----:B------:R-:W3:Y:S01]  /*6d0e0*/  LDL R3, [R1+0x3e68] ;  /* 0x003e680001037983 */ /* 0x000ee20000100800 */
[----:B----4-:R-:W-:Y:S01]  /*6d0f0*/  STL [R1+0x43ec], R38 ;  /* 0x0043ec2601007387 */ /* 0x010fe20000100800 */
[----:B------:R-:W4:Y:S02]  /*6d100*/  LDL R14, [R1+0x3e64] ;  /* 0x003e6400010e7983 */ /* 0x000f240000100800 */
[----:B------:R-:W3:Y:S02]  /*6d110*/  LDL R11, [R1+0x3e70] ;  /* 0x003e7000010b7983 */ /* 0x000ee40000100800 */
[----:B------:R-:W3:Y:S01]  /*6d120*/  LDL R7, [R1+0x3e6c] ;  /* 0x003e6c0001077983 */ /* 0x000ee20000100800 */
[----:B------:R-:W3:Y:S04]  /*6d130*/  LDL R6, [R1+0x3e78] ;  /* 0x003e780001067983 */ /* 0x000ee80000100800 */
[----:B------:R-:W-:Y:S01]  /*6d140*/  STL [R1+0x43f0], R36 ;  /* 0x0043f02401007387 */ /* 0x000fe20000100800 */
[----:B------:R-:W4:Y:S02]  /*6d150*/  LDL R13, [R1+0x3e74] ;  /* 0x003e7400010d7983 */ /* 0x000f240000100800 */
[----:B------:R-:W4:Y:S02]  /*6d160*/  LDL R4, [R1+0x3e80] ;  /* 0x003e800001047983 */ /* 0x000f240000100800 */
[----:B--2---:R-:W-:Y:S01]  /*6d170*/  @!P5 IMAD.MOV.U32 R16, RZ, RZ, R5 ;  /* 0x000000ffff10d224 */ /* 0x004fe200078e0005 */
[----:B------:R-:W-:Y:S01]  /*6d180*/  STL [R1+0x43f4], R34 ;  /* 0x0043f42201007387 */ /* 0x000fe20000100800 */
[----:B------:R-:W2:Y:S03]  /*6d190*/  LDL R5, [R1+0x3e88] ;  /* 0x003e880001057983 */ /* 0x000ea60000100800 */
[----:B------:R0:W-:Y:S01]  /*6d1a0*/  STS.U16 [R0+0x7880], R32 ;  /* 0x0078802000007388 */ /* 0x0001e20000000400 */
[----:B------:R-:W-:-:S03]  /*6d1b0*/  @!P5 IMAD.MOV.U32 R17, RZ, RZ, R12 ;  /* 0x000000ffff11d224 */ /* 0x000fc600078e000c */
[----:B------:R1:W-:Y:S01]  /*6d1c0*/  STS.U16 [R0+0x7c40], R30 ;  /* 0x007c401e00007388 */ /* 0x0003e20000000400 */
[----:B------:R-:W2:Y:S01]  /*6d1d0*/  LDL R12, [R1+0x3e7c] ;  /* 0x003e7c00010c7983 */ /* 0x000ea20000100800 */
[----:B0-----:R-:W-:Y:S02]  /*6d1e0*/  PRMT R32, RZ, 0x7610, R32 ;  /* 0x00007610ff207816 */ /* 0x001fe40000000020 */
[----:B-1----:R-:W-:-:S04]  /*6d1f0*/  PRMT R30, RZ, 0x7610, R30 ;  /* 0x00007610ff1e7816 */ /* 0x002fc8000000001e */
[----:B------:R0:W2:Y:S02]  /*6d200*/  @!P5 LDG.E.U16 R32, [R16.64] ;  /* 0x000000041020d981 */ /* 0x0000a4000c1e1500 */
[----:B0-----:R-:W-:Y:S02]  /*6d210*/  @!P2 IMAD.MOV.U32 R17, RZ, RZ, R9 ;  /* 0x000000ffff11a224 */ /* 0x001fe400078e0009 */
[----:B------:R-:W-:Y:S02]  /*6d220*/  @!P3 IMAD.MOV.U32 R19, RZ, RZ, R15 ;  /* 0x000000ffff13b224 */ /* 0x000fe400078e000f */
[----:B------:R-:W-:Y:S01]  /*6d230*/  @!P3 IMAD.MOV.U32 R18, RZ, RZ, R2 ;  /* 0x000000ffff12b224 */ /* 0x000fe200078e0002 */
[----:B------:R-:W2:Y:S04]  /*6d240*/  LDL R9, [R1+0x3e84] ;  /* 0x003e840001097983 */ /* 0x000ea80000100800 */
[----:B------:R-:W2:Y:S04]  /*6d250*/  LDL R2, [R1+0x3eb8] ;  /* 0x003eb80001027983 */ /* 0x000ea80000100800 */
[----:B------:R-:W-:Y:S04]  /*6d260*/  STS.U16 [R0+0x8400], R21 ;  /* 0x0084001500007388 */ /* 0x000fe80000000400 */
[----:B------:R0:W-:Y:S04]  /*6d270*/  STS.U16 [R0+0x84c0], R20 ;  /* 0x0084c01400007388 */ /* 0x0001e80000000400 */
[----:B------:R1:W-:Y:S04]  /*6d280*/  STS.U16 [R0+0x80c0], R23 ;  /* 0x0080c01700007388 */ /* 0x0003e80000000400 */
[----:B------:R0:W-:Y:S01]  /*6d290*/  STS.U16 [R0+0x8440], R22 ;  /* 0x0084401600007388 */ /* 0x0001e20000000400 */
[----:B------:R-:W-:-:S02]  /*6d2a0*/  @!P2 IMAD.MOV.U32 R16, RZ, RZ, R8 ;  /* 0x000000ffff10a224 */ /* 0x000fc400078e0008 */
[----:B------:R-:W2:Y:S01]  /*6d2b0*/  LDL R8, [R1+0x3e90] ;  /* 0x003e900001087983 */ /* 0x000ea20000100800 */
[----:B------:R2:W-:Y:S04]  /*6d2c0*/  STS.U16 [R0+0x8040], R25 ;  /* 0x0080401900007388 */ /* 0x0005e80000000400 */
[----:B------:R0:W2:Y:S04]  /*6d2d0*/  @!P2 LDG.E.U16 R30, [R16.64] ;  /* 0x00000004101ea981 */ /* 0x0000a8000c1e1500 */
[----:B------:R1:W-:Y:S04]  /*6d2e0*/  STS.U16 [R0+0x8080], R24 ;  /* 0x0080801800007388 */ /* 0x0003e80000000400 */
[----:B------:R-:W-:Y:S04]  /*6d2f0*/  STS.U16 [R0+0x7c80], R27 ;  /* 0x007c801b00007388 */ /* 0x000fe80000000400 */
[----:B------:R-:W-:Y:S04]  /*6d300*/  STS.U16 [R0+0x8000], R26 ;  /* 0x0080001a00007388 */ /* 0x000fe80000000400 */
[----:B------:R-:W-:Y:S04]  /*6d310*/  STS.U16 [R0+0x7c00], R29 ;  /* 0x007c001d00007388 */ /* 0x000fe80000000400 */
[----:B------:R-:W-:Y:S04]  /*6d320*/  STS.U16 [R0+0x7cc0], R28 ;  /* 0x007cc01c00007388 */ /* 0x000fe80000000400 */
[----:B------:R1:W-:Y:S04]  /*6d330*/  STS.U16 [R0+0x78c0], R31 ;  /* 0x0078c01f00007388 */ /* 0x0003e80000000400 */
[----:B------:R1:W-:Y:S04]  /*6d340*/  STS.U16 [R0+0x7840], R33 ;  /* 0x0078402100007388 */ /* 0x0003e80000000400 */
[----:B------:R1:W-:Y:S04]  /*6d350*/  STS.U16 [R0+0x7480], R35 ;  /* 0x0074802300007388 */ /* 0x0003e80000000400 */
[----:B------:R1:W-:Y:S01]  /*6d360*/  STS.U16 [R0+0x7400], R37 ;  /* 0x0074002500007388 */ /* 0x0003e20000000400 */
[----:B0-----:R-:W-:-:S02]  /*6d370*/  PRMT R16, RZ, 0x7610, R16 ;  /* 0x00007610ff107816 */ /* 0x001fc40000000010 */
[----:B------:R-:W-:Y:S01]  /*6d380*/  PRMT R17, RZ, 0x7610, R17 ;  /* 0x00007610ff117816 */ /* 0x000fe20000000011 */
[----:B------:R0:W-:Y:S04]  /*6d390*/  STS.U16 [R0+0x70c0], R39 ;  /* 0x0070c02700007388 */ /* 0x0001e80000000400 */
[----:B------:R0:W-:Y:S04]  /*6d3a0*/  STS.U16 [R0+0x7040], R41 ;  /* 0x0070402900007388 */ /* 0x0001e80000000400 */
[----:B------:R3:W2:Y:S04]  /*6d3b0*/  @!P3 LDG.E.U16 R16, [R18.64] ;  /* 0x000000041210b981 */ /* 0x0006a8000c1e1500 */
[----:B------:R-:W2:Y:S01]  /*6d3c0*/  LDL R15, [R1+0x3f3c] ;  /* 0x003f3c00010f7983 */ /* 0x000ea20000100800 */
[----:B---3--:R-:W-:-:S02]  /*6d3d0*/  @!P4 IMAD.MOV.U32 R18, RZ, RZ, R3 ;  /* 0x000000ffff12c224 */ /* 0x008fc400078e0003 */
[----:B------:R-:W-:Y:S01]  /*6d3e0*/  @!P4 IMAD.MOV.U32 R19, RZ, RZ, R10 ;  /* 0x000000ffff13c224 */ /* 0x000fe200078e000a */
[----:B------:R-:W3:Y:S01]  /*6d3f0*/  LDL R3, [R1+0x3eac] ;  /* 0x003eac0001037983 */ /* 0x000ee20000100800 */
[----:B------:R-:W-:Y:S02]  /*6d400*/  @!P5 IMAD.MOV.U32 R20, RZ, RZ, R11 ;  /* 0x000000ffff14d224 */ /* 0x000fe400078e000b */
[----:B----4-:R-:W-:Y:S01]  /*6d410*/  @!P5 IMAD.MOV.U32 R21, RZ, RZ, R14 ;  /* 0x000000ffff15d224 */ /* 0x010fe200078e000e */
[----:B------:R-:W4:Y:S04]  /*6d420*/  LDL R10, [R1+0x3ec0] ;  /* 0x003ec000010a7983 */ /* 0x000f280000100800 */
[----:B------:R0:W3:Y:S01]  /*6d430*/  @!P4 LDG.E.U16 R17, [R18.64] ;  /* 0x000000041211c981 */ /* 0x0000e2000c1e1500 */
[----:B------:R-:W3:Y:S02]  /*6d440*/  LDL R11, [R1+0x3eb4] ;  /* 0x003eb400010b7983 */ /* 0x000ee40000100800 */
[----:B-1----:R-:W-:-:S02]  /*6d450*/  @!P3 IMAD.MOV.U32 R23, RZ, RZ, R13 ;  /* 0x000000ffff17b224 */ /* 0x002fc400078e000d */
[----:B------:R-:W-:Y:S01]  /*6d460*/  @!P3 IMAD.MOV.U32 R22, RZ, RZ, R4 ;  /* 0x000000ffff16b224 */ /* 0x000fe200078e0004 */
[----:B------:R-:W3:Y:S01]  /*6d470*/  LDL R13, [R1+0x3edc] ;  /* 0x003edc00010d7983 */ /* 0x000ee20000100800 */
[----:B0-----:R-:W-:Y:S02]  /*6d480*/  PRMT R18, RZ, 0x7610, R18 ;  /* 0x00007610ff127816 */ /* 0x001fe40000000012 */
[----:B------:R-:W-:Y:S01]  /*6d490*/  PRMT R19, RZ, 0x7610, R19 ;  /* 0x00007610ff137816 */ /* 0x000fe20000000013 */
[----:B------:R-:W3:Y:S01]  /*6d4a0*/  LDL R4, [R1+0x3ed0] ;  /* 0x003ed00001047983 */ /* 0x000ee20000100800 */
[----:B--2---:R-:W-:-:S03]  /*6d4b0*/  @!P5 IMAD.MOV.U32 R25, RZ, RZ, R9 ;  /* 0x000000ffff19d224 */ /* 0x004fc600078e0009 */
[----:B------:R0:W2:Y:S04]  /*6d4c0*/  @!P5 LDG.E.U16 R18, [R20.64] ;  /* 0x000000041412d981 */ /* 0x0000a8000c1e1500 */
[----:B------:R-:W2:Y:S01]  /*6d4d0*/  LDL R9, [R1+0x3ecc] ;  /* 0x003ecc0001097983 */ /* 0x000ea20000100800 */
[----:B------:R-:W-:Y:S01]  /*6d4e0*/  @!P5 IMAD.MOV.U32 R24, RZ, RZ, R8 ;  /* 0x000000ffff18d224 */ /* 0x000fe200078e0008 */
[----:B------:R-:W-:Y:S02]  /*6d4f0*/  PRMT R31, RZ, 0x7610, R31 ;  /* 0x00007610ff1f7816 */ /* 0x000fe4000000001f */
[----:B------:R-:W2:Y:S01]  /*6d500*/  LDL R8, [R1+0x3ed8] ;  /* 0x003ed80001087983 */ /* 0x000ea20000100800 */
[----:B------:R-:W-:Y:S01]  /*6d510*/  PRMT R33, RZ, 0x7610, R33 ;  /* 0x00007610ff217816 */ /* 0x000fe20000000021 */
[----:B0-----:R-:W-:-:S02]  /*6d520*/  @!P2 IMAD.MOV.U32 R20, RZ, RZ, R6 ;  /* 0x000000ffff14a224 */ /* 0x001fc400078e0006 */
[----:B------:R-:W-:Y:S01]  /*6d530*/  @!P2 IMAD.MOV.U32 R21, RZ, RZ, R7 ;  /* 0x000000ffff15a224 */ /* 0x000fe200078e0007 */
[----:B------:R-:W2:Y:S04]  /*6d540*/  LDL R6, [R1+0x3ec8] ;  /* 0x003ec80001067983 */ /* 0x000ea80000100800 */
[----:B------:R-:W2:Y:S04]  /*6d550*/  LDL R7, [R1+0x3ebc] ;  /* 0x003ebc0001077983 */ /* 0x000ea80000100800 */
[----:B------:R0:W2:Y:S01]  /*6d560*/  @!P2 LDG.E.U16 R19, [R20.64] ;  /* 0x000000041413a981 */ /* 0x0000a2000c1e1500 */
[----:B------:R-:W-:-:S02]  /*6d570*/  PRMT R35, RZ, 0x7610, R35 ;  /* 0x00007610ff237816 */ /* 0x000fc40000000023 */
[----:B------:R-:W-:Y:S02]  /*6d580*/  PRMT R37, RZ, 0x7610, R37 ;  /* 0x00007610ff257816 */ /* 0x000fe40000000025 */
[----:B------:R-:W-:Y:S01]  /*6d590*/  PRMT R39, RZ, 0x7610, R39 ;  /* 0x00007610ff277816 */ /* 0x000fe20000000027 */
[----:B------:R-:W2:Y:S01]  /*6d5a0*/  LDL R14, [R1+0x3f48] ;  /* 0x003f4800010e7983 */ /* 0x000ea20000100800 */
[----:B0-----:R-:W-:-:S06]  /*6d5b0*/  PRMT R20, RZ, 0x7610, R20 ;  /* 0x00007610ff147816 */ /* 0x001fcc0000000014 */
[----:B------:R0:W2:Y:S02]  /*6d5c0*/  @!P3 LDG.E.U16 R20, [R22.64] ;  /* 0x000000041614b981 */ /* 0x0000a4000c1e1500 */
[----:B0-----:R-:W-:Y:S02]  /*6d5d0*/  @!P4 IMAD.MOV.U32 R22, RZ, RZ, R5 ;  /* 0x000000ffff16c224 */ /* 0x001fe400078e0005 */
[----:B------:R-:W2:Y:S01]  /*6d5e0*/  LDL R5, [R1+0x3ec4] ;  /* 0x003ec40001057983 */ /* 0x000ea20000100800 */
[----:B------:R-:W-:Y:S01]  /*6d5f0*/  PRMT R21, RZ, 0x7610, R21 ;  /* 0x00007610ff157816 */ /* 0x000fe20000000015 */
[----:B------:R-:W-:Y:S02]  /*6d600*/  @!P4 IMAD.MOV.U32 R23, RZ, RZ, R12 ;  /* 0x000000ffff17c224 */ /* 0x000fe400078e000c */
[----:B------:R-:W2:Y:S04]  /*6d610*/  LDL R12, [R1+0x3ee8] ;  /* 0x003ee800010c7983 */ /* 0x000ea80000100800 */
[----:B------:R0:W2:Y:S02]  /*6d620*/  @!P4 LDG.E.U16 R21, [R22.64] ;  /* 0x000000041615c981 */ /* 0x0000a4000c1e1500 */
[----:B0-----:R-:W-:-:S02]  /*6d630*/  PRMT R22, RZ, 0x7610, R22 ;  /* 0x00007610ff167816 */ /* 0x001fc40000000016 */
[----:B------:R-:W-:-:S04]  /*6d640*/  PRMT R23, RZ, 0x7610, R23 ;  /* 0x00007610ff177816 */ /* 0x000fc80000000017 */
[----:B------:R0:W2:Y:S02]  /*6d650*/  @!P5 LDG.E.U16 R22, [R24.64] ;  /* 0x000000041816d981 */ /* 0x0000a4000c1e1500 */
[----:B0-----:R-:W-:Y:S02]  /*6d660*/  @!P2 IMAD.MOV.U32 R24, RZ, RZ, R2 ;  /* 0x000000ffff18a224 */ /* 0x001fe400078e0002 */
[----:B---3--:R-:W-:Y:S01]  /*6d670*/  @!P2 IMAD.MOV.U32 R25, RZ, RZ, R3 ;  /* 0x000000ffff19a224 */ /* 0x008fe200078e0003 */
[----:B------:R-:W3:Y:S04]  /*6d680*/  LDL R2, [R1+0x3ee0] ;  /* 0x003ee00001027983 */ /* 0x000ee80000100800 */
[----:B------:R-:W3:Y:S04]  /*6d690*/  LDL R3, [R1+0x3ed4] ;  /* 0x003ed40001037983 */ /* 0x000ee80000100800 */
[----:B------:R0:W3:Y:S01]  /*6d6a0*/  @!P2 LDG.E.U16 R23, [R24.64] ;  /* 0x000000041817a981 */ /* 0x0000e2000c1e1500 */
[----:B----4-:R-:W-:-:S02]  /*6d6b0*/  @!P3 IMAD.MOV.U32 R26, RZ, RZ, R10 ;  /* 0x000000ffff1ab224 */ /* 0x010fc400078e000a */
[----:B------:R-:W-:Y:S02]  /*6d6c0*/  @!P3 IMAD.MOV.U32 R27, RZ, RZ, R11 ;  /* 0x000000ffff1bb224 */ /* 0x000fe400078e000b */
[----:B------:R-:W4:Y:S01]  /*6d6d0*/  LDL R10, [R1+0x3ef0] ;  /* 0x003ef000010a7983 */ /* 0x000f220000100800 */
[----:B------:R-:W3:Y:S01]  /*6d6e0*/  LDL R11, [R1+0x3ee4] ;  /* 0x003ee400010b7983 */ /* 0x000ee20000100800 */
[----:B0-----:R-:W-:-:S06]  /*6d6f0*/  PRMT R24, RZ, 0x7610, R24 ;  /* 0x00007610ff187816 */ /* 0x001fcc0000000018 */
[----:B------:R2:W4:Y:S01]  /*6d700*/  @!P3 LDG.E.U16 R24, [R26.64] ;  /* 0x000000041a18b981 */ /* 0x000522000c1e1500 */
[----:B------:R-:W-:Y:S02]  /*6d710*/  @!P5 IMAD.MOV.U32 R28, RZ, RZ, R4 ;  /* 0x000000ffff1cd224 */ /* 0x000fe400078e0004 */
[----:B------:R-:W4:Y:S02]  /*6d720*/  LDL R4, [R1+0x3f00] ;  /* 0x003f000001047983 */ /* 0x000f240000100800 */
[----:B--2---:R-:W-:Y:S02]  /*6d730*/  @!P4 IMAD.MOV.U32 R26, RZ, RZ, R6 ;  /* 0x000000ffff1ac224 */ /* 0x004fe400078e0006 */
[----:B------:R-:W-:Y:S01]  /*6d740*/  @!P4 IMAD.MOV.U32 R27, RZ, RZ, R7 ;  /* 0x000000ffff1bc224 */ /* 0x000fe200078e0007 */
[----:B------:R-:W2:Y:S04]  /*6d750*/  LDL R6, [R1+0x3ef8] ;  /* 0x003ef80001067983 */ /* 0x000ea80000100800 */
[----:B------:R-:W2:Y:S01]  /*6d760*/  LDL R7, [R1+0x3eec] ;  /* 0x003eec0001077983 */ /* 0x000ea20000100800 */
[----:B------:R-:W-:-:S03]  /*6d770*/  @!P5 IMAD.MOV.U32 R29, RZ, RZ, R5 ;  /* 0x000000ffff1dd224 */ /* 0x000fc600078e0005 */
[----:B------:R-:W2:Y:S01]  /*6d780*/  LDL R5, [R1+0x3ef4] ;  /* 0x003ef40001057983 */ /* 0x000ea20000100800 */
[----:B------:R-:W-:-:S06]  /*6d790*/  PRMT R25, RZ, 0x7610, R25 ;  /* 0x00007610ff197816 */ /* 0x000fcc0000000019 */
[----:B------:R0:W2:Y:S02]  /*6d7a0*/  @!P4 LDG.E.U16 R25, [R26.64] ;  /* 0x000000041a19c981 */ /* 0x0000a4000c1e1500 */
[----:B0-----:R-:W-:Y:S02]  /*6d7b0*/  PRMT R26, RZ, 0x7610, R26 ;  /* 0x00007610ff1a7816 */ /* 0x001fe4000000001a */
[----:B------:R-:W-:-:S04]  /*6d7c0*/  PRMT R27, RZ, 0x7610, R27 ;  /* 0x00007610ff1b7816 */ /* 0x000fc8000000001b */
[----:B------:R0:W2:Y:S02]  /*6d7d0*/  @!P5 LDG.E.U16 R26, [R28.64] ;  /* 0x000000041c1ad981 */ /* 0x0000a4000c1e1500 */
[----:B0-----:R-:W-:Y:S02]  /*6d7e0*/  @!P2 IMAD.MOV.U32 R28, RZ, RZ, R8 ;  /* 0x000000ffff1ca224 */ /* 0x001fe400078e0008 */
[----:B------:R-:W-:Y:S01]  /*6d7f0*/  @!P2 IMAD.MOV.U32 R29, RZ, RZ, R9 ;  /* 0x000000ffff1da224 */ /* 0x000fe200078e0009 */
[----:B------:R-:W2:Y:S04]  /*6d800*/  LDL R8, [R1+0x3f08] ;  /* 0x003f080001087983 */ /* 0x000ea80000100800 */
[----:B------:R-:W2:Y:S04]  /*6d810*/  LDL R9, [R1+0x3efc] ;  /* 0x003efc0001097983 */ /* 0x000ea80000100800 */
[----:B------:R3:W2:Y:S02]  /*6d820*/  @!P2 LDG.E.U16 R27, [R28.64] ;  /* 0x000000041c1ba981 */ /* 0x0006a4000c1e1500 */
[----:B---3--:R-:W-:-:S02]  /*6d830*/  @!P3 IMAD.MOV.U32 R28, RZ, RZ, R2 ;  /* 0x000000ffff1cb224 */ /* 0x008fc400078e0002 */
[----:B------:R-:W-:Y:S01]  /*6d840*/  @!P3 IMAD.MOV.U32 R29, RZ, RZ, R3 ;  /* 0x000000ffff1db224 */ /* 0x000fe200078e0003 */
[----:B------:R-:W3:Y:S04]  /*6d850*/  LDL R2, [R1+0x3f10] ;  /* 0x003f100001027983 */ /* 0x000ee80000100800 */
[----:B------:R-:W3:Y:S04]  /*6d860*/  LDL R3, [R1+0x3f04] ;  /* 0x003f040001037983 */ /* 0x000ee80000100800 */
[----:B------:R0:W3:Y:S02]  /*6d870*/  @!P3 LDG.E.U16 R31, [R28.64] ;  /* 0x000000041c1fb981 */ /* 0x0000e4000c1e1500 */
[----:B0-----:R-:W-:-:S02]  /*6d880*/  @!P4 IMAD.MOV.U32 R28, RZ, RZ, R12 ;  /* 0x000000ffff1cc224 */ /* 0x001fc400078e000c */
[----:B------:R-:W-:Y:S01]  /*6d890*/  @!P4 IMAD.MOV.U32 R29, RZ, RZ, R13 ;  /* 0x000000ffff1dc224 */ /* 0x000fe200078e000d */
[----:B------:R-:W-:Y:S01]  /*6d8a0*/  PRMT R41, RZ, 0x7610, R41 ;  /* 0x00007610ff297816 */ /* 0x000fe20000000029 */
[----:B------:R0:W-:Y:S04]  /*6d8b0*/  STS.U16 [R0+0x6040], R56 ;  /* 0x0060403800007388 */ /* 0x0001e80000000400 */
[----:B------:R4:W3:Y:S04]  /*6d8c0*/  @!P4 LDG.E.U16 R33, [R28.64] ;  /* 0x000000041c21c981 */ /* 0x0008e8000c1e1500 */
[----:B------:R-:W3:Y:S04]  /*6d8d0*/  LDL R13, [R1+0x3f44] ;  /* 0x003f4400010d7983 */ /* 0x000ee80000100800 */
[----:B------:R-:W3:Y:S01]  /*6d8e0*/  LDL R12, [R1+0x3f50] ;  /* 0x003f5000010c7983 */ /* 0x000ee20000100800 */
[----:B----4-:R-:W-:-:S02]  /*6d8f0*/  @!P5 IMAD.MOV.U32 R28, RZ, RZ, R10 ;  /* 0x000000ffff1cd224 */ /* 0x010fc400078e000a */
[----:B------:R-:W-:Y:S01]  /*6d900*/  @!P5 IMAD.MOV.U32 R29, RZ, RZ, R11 ;  /* 0x000000ffff1dd224 */ /* 0x000fe200078e000b */
[----:B------:R-:W4:Y:S04]  /*6d910*/  LDL R10, [R1+0x3f58] ;  /* 0x003f5800010a7983 */ /* 0x000f280000100800 */
[----:B------:R2:W4:Y:S02]  /*6d920*/  @!P5 LDG.E.U16 R35, [R28.64] ;  /* 0x000000041c23d981 */ /* 0x000524000c1e1500 */
[----:B--2---:R-:W-:Y:S02]  /*6d930*/  @!P2 IMAD.MOV.U32 R28, RZ, RZ, R6 ;  /* 0x000000ffff1ca224 */ /* 0x004fe400078e0006 */
[----:B------:R-:W-:Y:S01]  /*6d940*/  @!P2 IMAD.MOV.U32 R29, RZ, RZ, R7 ;  /* 0x000000ffff1da224 */ /* 0x000fe200078e0007 */
[----:B------:R-:W2:Y:S04]  /*6d950*/  LDL R6, [R1+0x3f38] ;  /* 0x003f380001067983 */ /* 0x000ea80000100800 */
[----:B------:R-:W4:Y:S04]  /*6d960*/  LDL R7, [R1+0x3f2c] ;  /* 0x003f2c0001077983 */ /* 0x000f280000100800 */
[----:B------:R1:W4:Y:S02]  /*6d970*/  @!P2 LDG.E.U16 R37, [R28.64] ;  /* 0x000000041c25a981 */ /* 0x000324000c1e1500 */
[----:B-1----:R-:W-:-:S02]  /*6d980*/  @!P3 IMAD.MOV.U32 R28, RZ, RZ, R4 ;  /* 0x000000ffff1cb224 */ /* 0x002fc400078e0004 */
[----:B------:R-:W4:Y:S01]  /*6d990*/  LDL R4, [R1+0x3f40] ;  /* 0x003f400001047983 */ /* 0x000f220000100800 */
[----:B------:R-:W-:-:S03]  /*6d9a0*/  @!P3 IMAD.MOV.U32 R29, RZ, RZ, R5 ;  /* 0x000000ffff1db224 */ /* 0x000fc600078e0005 */
[----:B------:R-:W4:Y:S04]  /*6d9b0*/  LDL R5, [R1+0x3f34] ;  /* 0x003f340001057983 */ /* 0x000f280000100800 */
[----:B------:R1:W4:Y:S04]  /*6d9c0*/  @!P3 LDG.E.U16 R39, [R28.64] ;  /* 0x000000041c27b981 */ /* 0x000328000c1e1500 */
[----:B------:R1:W-:Y:S01]  /*6d9d0*/  STS.U16 [R0+0x6080], R58 ;  /* 0x0060803a00007388 */ /* 0x0003e20000000400 */
[----:B0-----:R-:W4:Y:S03]  /*6d9e0*/  LDL.LU R56, [R1+0xe40] ;  /* 0x000e400001387983 */ /* 0x001f260000300800 */
[----:B------:R0:W-:Y:S04]  /*6d9f0*/  STS.U16 [R0+0x60c0], R61 ;  /* 0x0060c03d00007388 */ /* 0x0001e80000000400 */
[----:B------:R-:W-:Y:S04]  /*6da00*/  STS.U16 [R0+0x64c0], R60 ;  /* 0x0064c03c00007388 */ /* 0x000fe80000000400 */
[----:B-1----:R-:W4:Y:S01]  /*6da10*/  LDL.LU R58, [R1+0xe3c] ;  /* 0x000e3c00013a7983 */ /* 0x002f220000300800 */
[----:B0-----:R-:W4:Y:S03]  /*6da20*/  LDL.LU R61, [R1+0xe38] ;  /* 0x000e3800013d7983 */ /* 0x001f260000300800 */
[----:B------:R0:W-:Y:S01]  /*6da30*/  STS.U16 [R0+0x6c80], R43 ;  /* 0x006c802b00007388 */ /* 0x0001e20000000400 */
[----:B------:R-:W-:-:S02]  /*6da40*/  @!P4 IMAD.MOV.U32 R28, RZ, RZ, R8 ;  /* 0x000000ffff1cc224 */ /* 0x000fc400078e0008 */
[----:B------:R-:W-:-:S05]  /*6da50*/  @!P4 IMAD.MOV.U32 R29, RZ, RZ, R9 ;  /* 0x000000ffff1dc224 */ /* 0x000fca00078e0009 */
[----:B------:R3:W4:Y:S01]  /*6da60*/  @!P4 LDG.E.U16 R41, [R28.64] ;  /* 0x000000041c29c981 */ /* 0x000722000c1e1500 */
[----:B0-----:R-:W-:Y:S01]  /*6da70*/  PRMT R43, RZ, 0x7610, R43 ;  /* 0x00007610ff2b7816 */ /* 0x001fe2000000002b */
[----:B---3--:R-:W-:Y:S02]  /*6da80*/  @!P5 IMAD.MOV.U32 R29, RZ, RZ, R3 ;  /* 0x000000ffff1dd224 */ /* 0x008fe400078e0003 */
[----:B------:R-:W-:Y:S01]  /*6da90*/  @!P5 IMAD.MOV.U32 R28, RZ, RZ, R2 ;  /* 0x000000ffff1cd224 */ /* 0x000fe200078e0002 */
[----:B------:R-:W3:Y:S01]  /*6daa0*/  LDL.LU R3, [R1+0xe04] ;  /* 0x000e040001037983 */ /* 0x000ee20000300800 */
[----:B------:R-:W3:Y:S02]  /*6dab0*/  LDL.LU R2, [R1+0xe00] ;  /* 0x000e000001027983 */ /* 0x000ee40000300800 */
[----:B------:R-:W3:Y:S02]  /*6dac0*/  LDL.LU R60, [R1+0xdfc] ;  /* 0x000dfc00013c7983 */ /* 0x000ee40000300800 */
[----:B------:R-:W3:Y:S01]  /*6dad0*/  LDL R11, [R1+0x3f4c] ;  /* 0x003f4c00010b7983 */ /* 0x000ee20000100800 */
[----:B------:R-:W3:Y:S04]  /*6dae0*/  LDL R9, [R1+0x3f54] ;  /* 0x003f540001097983 */ /* 0x000ee80000100800 */
[----:B------:R-:W3:Y:S04]  /*6daf0*/  LDL R8, [R1+0x3f60] ;  /* 0x003f600001087983 */ /* 0x000ee80000100800 */
[----:B------:R0:W-:Y:S04]  /*6db00*/  STS.U16 [R0+0x6cc0], R45 ;  /* 0x006cc02d00007388 */ /* 0x0001e80000000400 */
[----:B------:R2:W3:Y:S01]  /*6db10*/  @!P5 LDG.E.U16 R43, [R28.64] ;  /* 0x000000041c2bd981 */ /* 0x0004e2000c1e1500 */
[----:B0-----:R-:W-:Y:S01]  /*6db20*/  PRMT R45, RZ, 0x7610, R45 ;  /* 0x00007610ff2d7816 */ /* 0x001fe2000000002d */
[----:B--2---:R-:W-:-:S02]  /*6db30*/  @!P2 IMAD.MOV.U32 R28, RZ, RZ, R6 ;  /* 0x000000ffff1ca224 */ /* 0x004fc400078e0006 */
[----:B----4-:R-:W-:Y:S01]  /*6db40*/  @!P2 IMAD.MOV.U32 R29, RZ, RZ, R7 ;  /* 0x000000ffff1da224 */ /* 0x010fe200078e0007 */
[----:B------:R-:W2:Y:S04]  /*6db50*/  LDL R6, [R1+0x3f68] ;  /* 0x003f680001067983 */ /* 0x000ea80000100800 */
[----:B------:R-:W4:Y:S04]  /*6db60*/  LDL R7, [R1+0x3f5c] ;  /* 0x003f5c0001077983 */ /* 0x000f280000100800 */
[----:B------:R0:W4:Y:S02]  /*6db70*/  @!P2 LDG.E.U16 R45, [R28.64] ;  /* 0x000000041c2da981 */ /* 0x000124000c1e1500 */
[----:B0-----:R-:W-:-:S02]  /*6db80*/  @!P3 IMAD.MOV.U32 R28, RZ, RZ, R4 ;  /* 0x000000ffff1cb224 */ /* 0x001fc400078e0004 */
[----:B------:R-:W4:Y:S01]  /*6db90*/  LDL R4, [R1+0x3f70] ;  /* 0x003f700001047983 */ /* 0x000f220000100800 */
[----:B------:R-:W-:-:S03]  /*6dba0*/  @!P3 IMAD.MOV.U32 R29, RZ, RZ, R5 ;  /* 0x000000ffff1db224 */ /* 0x000fc600078e0005 */
[----:B------:R-:W4:Y:S04]  /*6dbb0*/  LDL R5, [R1+0x3f64] ;  /* 0x003f640001057983 */ /* 0x000f280000100800 */
[----:B------:R0:W-:Y:S04]  /*6dbc0*/  STS.U16 [R0+0x6c00], R47 ;  /* 0x006c002f00007388 */ /* 0x0001e80000000400 */
[----:B------:R1:W-:Y:S01]  /*6dbd0*/  STS.U16 [R0+0x6c40], R49 ;  /* 0x006c403100007388 */ /* 0x0003e20000000400 */
[----:B0-----:R-:W-:Y:S02]  /*6dbe0*/  PRMT R47, RZ, 0x7610, R47 ;  /* 0x00007610ff2f7816 */ /* 0x001fe4000000002f */
        /* <DEDUP_REMOVED lines=14> */
[----:B---3--:R-:W-:Y:S01]  /*6dcd0*/  @!P2 IMAD.MOV.U32 R29, RZ, RZ, R11 ;  /* 0x000000ffff1da224 */ /* 0x008fe200078e000b */
[----:B-1----:R-:W-:-:S04]  /*6dce0*/  PRMT R55, RZ, 0x7610, R55 ;  /* 0x00007610ff377816 */ /* 0x002fc80000000037 */
[----:B------:R0:W3:Y:S04]  /*6dcf0*/  @!P2 LDG.E.U16 R53, [R28.64] ;  /* 0x000000041c35a981 */ /* 0x0000e8000c1e1500 */
[----:B------:R1:W-:Y:S01]  /*6dd00*/  STS.U16 [R0+0x6800], R57 ;  /* 0x0068003900007388 */ /* 0x0003e20000000400 */
[----:B0-----:R-:W-:Y:S02]  /*6dd10*/  @!P3 IMAD.MOV.U32 R28, RZ, RZ, R8 ;  /* 0x000000ffff1cb224 */ /* 0x001fe400078e0008 */
[----:B------:R-:W-:Y:S01]  /*6dd20*/  @!P3 IMAD.MOV.U32 R29, RZ, RZ, R9 ;  /* 0x000000ffff1db224 */ /* 0x000fe200078e0009 */
[----:B-1----:R-:W-:-:S04]  /*6dd30*/  PRMT R57, RZ, 0x7610, R57 ;  /* 0x00007610ff397816 */ /* 0x002fc80000000039 */
[----:B------:R2:W3:Y:S04]  /*6dd40*/  @!P3 LDG.E.U16 R55, [R28.64] ;  /* 0x000000041c37b981 */ /* 0x0004e8000c1e1500 */
[----:B------:R0:W-:Y:S02]  /*6dd50*/  STS.U16 [R0+0x6480], R59 ;  /* 0x0064803b00007388 */ /* 0x0001e40000000400 */
[----:B0-----:R-:W-:Y:S01]  /*6dd60*/  PRMT R59, RZ, 0x7610, R59 ;  /* 0x00007610ff3b7816 */ /* 0x001fe2000000003b */
[----:B--2---:R-:W-:Y:S02]  /*6dd70*/  @!P4 IMAD.MOV.U32 R28, RZ, RZ, R6 ;  /* 0x000000ffff1cc224 */ /* 0x004fe400078e0006 */
[----:B----4-:R-:W-:-:S05]  /*6dd80*/  @!P4 IMAD.MOV.U32 R29, RZ, RZ, R7 ;  /* 0x000000ffff1dc224 */ /* 0x010fca00078e0007 */
[----:B------:R0:W2:Y:S02]  /*6dd90*/  @!P4 LDG.E.U16 R57, [R28.64] ;  /* 0x000000041c39c981 */ /* 0x0000a4000c1e1500 */
[----:B0-----:R-:W-:Y:S02]  /*6dda0*/  @!P5 IMAD.MOV.U32 R28, RZ, RZ, R4 ;  /* 0x000000ffff1cd224 */ /* 0x001fe400078e0004 */
[----:B------:R-:W-:-:S05]  /*6ddb0*/  @!P5 IMAD.MOV.U32 R29, RZ, RZ, R5 ;  /* 0x000000ffff1dd224 */ /* 0x000fca00078e0005 */
[----:B------:R0:W4:Y:S04]  /*6ddc0*/  @!P5 LDG.E.U16 R59, [R28.64] ;  /* 0x000000041c3bd981 */ /* 0x000128000c1e1500 */
        /* <DEDUP_REMOVED lines=36> */
[----:B------:R1:W-:Y:S04]  /*6e010*/  STS.U16 [R0+0x94c0], R60 ;  /* 0x0094c03c00007388 */ /* 0x0003e80000000400 */
[----:B0-----:R-:W4:Y:S01]  /*6e020*/  LDL.LU R2, [R1+0x3e4] ;  /* 0x0003e40001027983 */ /* 0x001f220000300800 */
[----:B-1----:R-:W4:Y:S03]  /*6e030*/  LDL.LU R60, [R1+0x3e0] ;  /* 0x0003e000013c7983 */ /* 0x002f260000300800 */
        /* <DEDUP_REMOVED lines=10> */
[----:B------:R-:W2:Y:S04]  /*6e0e0*/  LDL.LU R38, [R1+0x39c] ;  /* 0x00039c0001267983 */ /* 0x000ea80000300800 */
[----:B------:R0:W-:Y:S01]  /*6e0f0*/  STS.U16 [R0+0x9c00], R8 ;  /* 0x009c000800007388 */ /* 0x0001e20000000400 */
[----:B------:R-:W2:Y:S03]  /*6e100*/  LDL.LU R42, [R1+0x398] ;  /* 0x00039800012a7983 */ /* 0x000ea60000300800 */
        /* <DEDUP_REMOVED lines=26> */
[----:B0-----:R-:W3:Y:S01]  /*6e2b0*/  LDL.LU R7, [R1+0x2a4] ;  /* 0x0002a40001077983 */ /* 0x001ee20000300800 */
[----:B-1----:R-:W3:Y:S02]  /*6e2c0*/  LDL.LU R44, [R1+0x2a0] ;  /* 0x0002a000012c7983 */ /* 0x002ee40000300800 */
[----:B------:R-:W3:Y:S01]  /*6e2d0*/  LDL.LU R46, [R1+0x29c] ;  /* 0x00029c00012e7983 */ /* 0x000ee20000300800 */
[----:B------:R0:W-:Y:S04]  /*6e2e0*/  STS.U16 [R0+0xac40], R48 ;  /* 0x00ac403000007388 */ /* 0x0001e80000000400 */
        /* <DEDUP_REMOVED lines=10> */
[----:B------:R0:W-:Y:S01]  /*6e390*/  STS.U16 [R0+0xb080], R61 ;  /* 0x00b0803d00007388 */ /* 0x0001e20000000400 */
[----:B------:R-:W3:Y:S03]  /*6e3a0*/  LDL.LU R58, [R1+0x224] ;  /* 0x00022400013a7983 */ /* 0x000ee60000300800 */
[----:B------:R1:W-:Y:S04]  /*6e3b0*/  STS.U16 [R0+0xb0c0], R3 ;  /* 0x00b0c00300007388 */ /* 0x0003e80000000400 */
[----:B------:R1:W-:Y:S04]  /*6e3c0*/  STS.U16 [R0+0xb440], R2 ;  /* 0x00b4400200007388 */ /* 0x0003e80000000400 */
[----:B------:R1:W-:Y:S04]  /*6e3d0*/  STS.U16 [R0+0xb400], R60 ;  /* 0x00b4003c00007388 */ /* 0x0003e80000000400 */
[----:B0-----:R-:W3:Y:S01]  /*6e3e0*/  LDL.LU R61, [R1+0x220] ;  /* 0x00022000013d7983 */ /* 0x001ee20000300800 */
[----:B-1----:R-:W3:Y:S02]  /*6e3f0*/  LDL.LU R3, [R1+0x21c] ;  /* 0x00021c0001037983 */ /* 0x002ee40000300800 */
[----:B------:R-:W3:Y:S01]  /*6e400*/  LDL.LU R2, [R1+0x218] ;  /* 0x0002180001027983 */ /* 0x000ee20000300800 */
[----:B------:R-:W3:Y:S04]  /*6e410*/  LDL.LU R60, [R1+0x1e4] ;  /* 0x0001e400013c7983 */ /* 0x000ee80000300800 */
[----:B--2---:R0:W-:Y:S04]  /*6e420*/  STS.U16 [R0+0xb8c0], R42 ;  /* 0x00b8c02a00007388 */ /* 0x0041e80000000400 */
[----:B----4-:R-:W-:Y:S04]  /*6e430*/  STS.U16 [R0+0xb4c0], R28 ;  /* 0x00b4c01c00007388 */ /* 0x010fe80000000400 */
[----:B------:R-:W-:Y:S04]  /*6e440*/  STS.U16 [R0+0xb480], R29 ;  /* 0x00b4801d00007388 */ /* 0x000fe80000000400 */
[----:B---3--:R1:W-:Y:S04]  /*6e450*/  STS.U16 [R0+0xbc40], R8 ;  /* 0x00bc400800007388 */ /* 0x0083e80000000400 */
[----:B0-----:R-:W2:Y:S04]  /*6e460*/  LDL.LU R42, [R1+0x1e0] ;  /* 0x0001e000012a7983 */ /* 0x001ea80000300800 */
[----:B------:R0:W-:Y:S04]  /*6e470*/  STS.U16 [R0+0xbc00], R9 ;  /* 0x00bc000900007388 */ /* 0x0001e80000000400 */
[----:B------:R3:W-:Y:S04]  /*6e480*/  STS.U16 [R0+0xbcc0], R10 ;  /* 0x00bcc00a00007388 */ /* 0x0007e80000000400 */
[----:B------:R4:W-:Y:S04]  /*6e490*/  STS.U16 [R0+0xbc80], R11 ;  /* 0x00bc800b00007388 */ /* 0x0009e80000000400 */
[----:B------:R3:W-:Y:S04]  /*6e4a0*/  STS.U16 [R0+0xc000], R12 ;  /* 0x00c0000c00007388 */ /* 0x0007e80000000400 */
[----:B------:R3:W-:Y:S04]  /*6e4b0*/  STS.U16 [R0+0xc040], R13 ;  /* 0x00c0400d00007388 */ /* 0x0007e80000000400 */
[----:B-1----:R-:W2:Y:S01]  /*6e4c0*/  LDL.LU R8, [R1+0x1dc] ;  /* 0x0001dc0001087983 */ /* 0x002ea20000300800 */
[----:B0-----:R-:W2:Y:S02]  /*6e4d0*/  LDL.LU R9, [R1+0x1d8] ;  /* 0x0001d80001097983 */ /* 0x001ea40000300800 */
[----:B---3--:R-:W3:Y:S01]  /*6e4e0*/  LDL.LU R10, [R1+0x1a4] ;  /* 0x0001a400010a7983 */ /* 0x008ee20000300800 */
[----:B----4-:R-:W4:Y:S01]  /*6e4f0*/  LDL.LU R11, [R1+0x1a0] ;  /* 0x0001a000010b7983 */ /* 0x010f220000300800 */
[----:B------:R-:W4:Y:S03]  /*6e500*/  LDL.LU R12, [R1+0x19c] ;  /* 0x00019c00010c7983 */ /* 0x000f260000300800 */
[----:B------:R0:W-:Y:S01]  /*6e510*/  STS.U16 [R0+0xc080], R14 ;  /* 0x00c0800e00007388 */ /* 0x0001e20000000400 */
[----:B------:R-:W4:Y:S03]  /*6e520*/  LDL.LU R13, [R1+0x198] ;  /* 0x00019800010d7983 */ /* 0x000f260000300800 */
[----:B------:R-:W-:Y:S04]  /*6e530*/  STS.U16 [R0+0xb800], R34 ;  /* 0x00b8002200007388 */ /* 0x000fe80000000400 */
[----:B------:R-:W-:Y:S04]  /*6e540*/  STS.U16 [R0+0xb840], R36 ;  /* 0x00b8402400007388 */ /* 0x000fe80000000400 */
[----:B------:R-:W-:Y:S04]  /*6e550*/  STS.U16 [R0+0xb880], R38 ;  /* 0x00b8802600007388 */ /* 0x000fe80000000400 */
[----:B------:R1:W-:Y:S04]  /*6e560*/  STS.U16 [R0+0xc0c0], R15 ;  /* 0x00c0c00f00007388 */ /* 0x0003e80000000400 */
[----:B------:R1:W-:Y:S04]  /*6e570*/  STS.U16 [R0+0xc440], R40 ;  /* 0x00c4402800007388 */ /* 0x0003e80000000400 */
[----:B------:R-:W-:Y:S04]  /*6e580*/  STS.U16 [R0+0xc400], R4 ;  /* 0x00c4000400007388 */ /* 0x000fe80000000400 */
[----:B------:R-:W-:Y:S04]  /*6e590*/  STS.U16 [R0+0xc4c0], R5 ;  /* 0x00c4c00500007388 */ /* 0x000fe80000000400 */
[----:B0-----:R-:W4:Y:S01]  /*6e5a0*/  LDL.LU R14, [R1+0x164] ;  /* 0x00016400010e7983 */ /* 0x001f220000300800 */
[----:B------:R-:W-:Y:S03]  /*6e5b0*/  STS.U16 [R0+0xc480], R6 ;  /* 0x00c4800600007388 */ /* 0x000fe60000000400 */
[----:B-1----:R-:W4:Y:S04]  /*6e5c0*/  LDL.LU R15, [R1+0x160] ;  /* 0x00016000010f7983 */ /* 0x002f280000300800 */
[----:B------:R0:W-:Y:S01]  /*6e5d0*/  STS.U16 [R0+0xc840], R44 ;  /* 0x00c8402c00007388 */ /* 0x0001e20000000400 */
[----:B------:R-:W4:Y:S03]  /*6e5e0*/  LDL.LU R40, [R1+0x15c] ;  /* 0x00015c0001287983 */ /* 0x000f260000300800 */
[----:B------:R1:W-:Y:S04]  /*6e5f0*/  STS.U16 [R0+0xc880], R46 ;  /* 0x00c8802e00007388 */ /* 0x0003e80000000400 */
[----:B0-----:R-:W4:Y:S01]  /*6e600*/  LDL.LU R44, [R1+0x158] ;  /* 0x00015800012c7983 */ /* 0x001f220000300800 */
[----:B-1----:R-:W4:Y:S02]  /*6e610*/  LDL.LU R46, [R1+0x124] ;  /* 0x00012400012e7983 */ /* 0x002f240000300800 */
[----:B------:R-:W4:Y:S02]  /*6e620*/  LDL.LU R28, [R1+0x120] ;  /* 0x00012000011c7983 */ /* 0x000f240000300800 */
[----:B------:R-:W4:Y:S01]  /*6e630*/  LDL.LU R29, [R1+0x11c] ;  /* 0x00011c00011d7983 */ /* 0x000f220000300800 */
[----:B------:R-:W4:Y:S01]  /*6e640*/  LDL.LU R34, [R1+0x118] ;  /* 0x0001180001227983 */ /* 0x000f220000300800 */
[----:B------:R-:W4:Y:S02]  /*6e650*/  LDL.LU R36, [R1+0xe4] ;  /* 0x0000e40001247983 */ /* 0x000f240000300800 */
[----:B------:R-:W4:Y:S02]  /*6e660*/  LDL.LU R38, [R1+0xe0] ;  /* 0x0000e00001267983 */ /* 0x000f240000300800 */
[----:B------:R-:W4:Y:S01]  /*6e670*/  LDL.LU R4, [R1+0xdc] ;  /* 0x0000dc0001047983 */ /* 0x000f220000300800 */
        /* <DEDUP_REMOVED lines=24> */
[----:B--2---:R0:W-:Y:S04]  /*6e800*/  STS.U16 [R0+0xd400], R42 ;  /* 0x00d4002a00007388 */ /* 0x0041e80000000400 */
[----:B------:R1:W-:Y:S04]  /*6e810*/  STS.U16 [R0+0xd4c0], R8 ;  /* 0x00d4c00800007388 */ /* 0x0003e80000000400 */
[----:B0-----:R-:W2:Y:S04]  /*6e820*/  LDL.LU R42, [R1+0x4424] ;  /* 0x00442400012a7983 */ /* 0x001ea80000300800 */
[----:B------:R0:W-:Y:S04]  /*6e830*/  STS.U16 [R0+0xd480], R9 ;  /* 0x00d4800900007388 */ /* 0x0001e80000000400 */
[----:B---3--:R3:W-:Y:S04]  /*6e840*/  STS.U16 [R0+0xd800], R10 ;  /* 0x00d8000a00007388 */ /* 0x0087e80000000400 */
[----:B----4-:R4:W-:Y:S04]  /*6e850*/  STS.U16 [R0+0xd840], R11 ;  /* 0x00d8400b00007388 */ /* 0x0109e80000000400 */
[----:B------:R4:W-:Y:S04]  /*6e860*/  STS.U16 [R0+0xd880], R12 ;  /* 0x00d8800c00007388 */ /* 0x0009e80000000400 */
[----:B------:R4:W-:Y:S04]  /*6e870*/  STS.U16 [R0+0xd8c0], R13 ;  /* 0x00d8c00d00007388 */ /* 0x0009e80000000400 */
[----:B-1----:R-:W2:Y:S01]  /*6e880*/  LDL.LU R8, [R1+0x4420] ;  /* 0x0044200001087983 */ /* 0x002ea20000300800 */
[----:B0-----:R-:W2:Y:S02]  /*6e890*/  LDL.LU R9, [R1+0x441c] ;  /* 0x00441c0001097983 */ /* 0x001ea40000300800 */
[----:B---3--:R-:W3:Y:S01]  /*6e8a0*/  LDL.LU R10, [R1+0x4418] ;  /* 0x00441800010a7983 */ /* 0x008ee20000300800 */
[----:B----4-:R-:W4:Y:S01]  /*6e8b0*/  LDL.LU R11, [R1+0x4414] ;  /* 0x00441400010b7983 */ /* 0x010f220000300800 */
[----:B------:R-:W2:Y:S02]  /*6e8c0*/  LDL.LU R12, [R1+0x4410] ;  /* 0x00441000010c7983 */ /* 0x000ea40000300800 */
[----:B------:R-:W2:Y:S01]  /*6e8d0*/  LDL.LU R13, [R1+0x440c] ;  /* 0x00440c00010d7983 */ /* 0x000ea20000300800 */
[----:B------:R0:W-:Y:S04]  /*6e8e0*/  STS.U16 [R0+0xdc40], R14 ;  /* 0x00dc400e00007388 */ /* 0x0001e80000000400 */
[----:B------:R1:W-:Y:S04]  /*6e8f0*/  STS.U16 [R0+0xdc00], R15 ;  /* 0x00dc000f00007388 */ /* 0x0003e80000000400 */
[----:B------:R1:W-:Y:S04]  /*6e900*/  STS.U16 [R0+0xdcc0], R40 ;  /* 0x00dcc02800007388 */ /* 0x0003e80000000400 */
[----:B0-----:R-:W3:Y:S04]  /*6e910*/  LDL.LU R14, [R1+0x4408] ;  /* 0x00440800010e7983 */ /* 0x001ee80000300800 */
[----:B-1----:R-:W4:Y:S01]  /*6e920*/  LDL.LU R15, [R1+0x4404] ;  /* 0x00440400010f7983 */ /* 0x002f220000300800 */
[----:B------:R-:W4:Y:S03]  /*6e930*/  LDL.LU R40, [R1+0x4400] ;  /* 0x0044000001287983 */ /* 0x000f260000300800 */
[----:B------:R0:W-:Y:S04]  /*6e940*/  STS.U16 [R0+0xdc80], R44 ;  /* 0x00dc802c00007388 */ /* 0x0001e80000000400 */
[----:B------:R1:W-:Y:S04]  /*6e950*/  STS.U16 [R0+0xe000], R46 ;  /* 0x00e0002e00007388 */ /* 0x0003e80000000400 */
[----:B0-----:R-:W4:Y:S01]  /*6e960*/  LDL.LU R44, [R1+0x43fc] ;  /* 0x0043fc00012c7983 */ /* 0x001f220000300800 */
[----:B-1----:R-:W4:Y:S03]  /*6e970*/  LDL.LU R46, [R1+0x43f8] ;  /* 0x0043f800012e7983 */ /* 0x002f260000300800 */
        /* <DEDUP_REMOVED lines=37> */
[----:B0-----:R-:W4:Y:S04]  /*6ebd0*/  LDL.LU R60, [R1+0x1568] ;  /* 0x00156800013c7983 */ /* 0x001f280000300800 */
[----:B--2---:R-:W-:Y:S04]  /*6ebe0*/  STS.U16 [R0+0xf880], R13 ;  /* 0x00f8800d00007388 */ /* 0x004fe80000000400 */
[----:B---3--:R-:W-:Y:S04]  /*6ebf0*/  STS.U16 [R0+0xf840], R14 ;  /* 0x00f8400e00007388 */ /* 0x008fe80000000400 */
[----:B----4-:R-:W-:Y:S04]  /*6ec00*/  STS.U16 [R0+0xf800], R15 ;  /* 0x00f8000f00007388 */ /* 0x010fe80000000400 */
[----:B------:R-:W-:Y:S04]  /*6ec10*/  STS.U16 [R0+0xf480], R40 ;  /* 0x00f4802800007388 */ /* 0x000fe80000000400 */
[----:B------:R-:W-:Y:S04]  /*6ec20*/  STS.U16 [R0+0xf400], R44 ;  /* 0x00f4002c00007388 */ /* 0x000fe80000000400 */
[----:B------:R0:W-:Y:S04]  /*6ec30*/  STS.U16 [R0+0xf440], R46 ;  /* 0x00f4402e00007388 */ /* 0x0001e80000000400 */
[----:B0-----:R-:W2:Y:S01]  /*6ec40*/  LDL.LU R46, [R1+0x1684] ;  /* 0x00168400012e7983 */ /* 0x001ea20000300800 */
[----:B------:R-:W3:Y:S02]  /*6ec50*/  LDL.LU R44, [R1+0x1688] ;  /* 0x00168800012c7983 */ /* 0x000ee40000300800 */
[----:B------:R-:W4:Y:S02]  /*6ec60*/  LDL.LU R40, [R1+0x16ac] ;  /* 0x0016ac0001287983 */ /* 0x000f240000300800 */
[----:B------:R-:W2:Y:S01]  /*6ec70*/  LDL.LU R15, [R1+0x16b0] ;  /* 0x0016b000010f7983 */ /* 0x000ea20000300800 */
[----:B------:R-:W2:Y:S01]  /*6ec80*/  LDL.LU R14, [R1+0x16b4] ;  /* 0x0016b400010e7983 */ /* 0x000ea20000300800 */
[----:B------:R-:W2:Y:S03]  /*6ec90*/  LDL.LU R13, [R1+0x16b8] ;  /* 0x0016b800010d7983 */ /* 0x000ea60000300800 */
[----:B------:R0:W-:Y:S04]  /*6eca0*/  STS.U16 [R0+0xf8c0], R12 ;  /* 0x00f8c00c00007388 */ /* 0x0001e80000000400 */
[----:B0-----:R-:W0:Y:S04]  /*6ecb0*/  S2R R12, SR_TID.X ;  /* 0x00000000000c7919 */ /* 0x001e280000002100 */
[----:B------:R-:W-:Y:S04]  /*6ecc0*/  STS.U16 [R0+0xfc40], R11 ;  /* 0x00fc400b00007388 */ /* 0x000fe80000000400 */
[----:B------:R-:W-:Y:S04]  /*6ecd0*/  STS.U16 [R0+0xfc00], R10 ;  /* 0x00fc000a00007388 */ /* 0x000fe80000000400 */
[----:B------:R-:W-:Y:S04]  /*6ece0*/  STS.U16 [R0+0xfcc0], R9 ;  /* 0x00fcc00900007388 */ /* 0x000fe80000000400 */
[----:B------:R-:W-:Y:S04]  /*6ecf0*/  STS.U16 [R0+0xfc80], R8 ;  /* 0x00fc800800007388 */ /* 0x000fe80000000400 */
[----:B------:R1:W-:Y:S04]  /*6ed00*/  STS.U16 [R0+0xf4c0], R42 ;  /* 0x00f4c02a00007388 */ /* 0x0003e80000000400 */
[----:B-1----:R-:W3:Y:S01]  /*6ed10*/  LDL.LU R42, [R1+0x1564] ;  /* 0x00156400012a7983 */ /* 0x002ee20000300800 */
[----:B------:R-:W3:Y:S02]  /*6ed20*/  LDL.LU R8, [R1+0x1560] ;  /* 0x0015600001087983 */ /* 0x000ee40000300800 */
[----:B------:R-:W3:Y:S02]  /*6ed30*/  LDL.LU R9, [R1+0x155c] ;  /* 0x00155c0001097983 */ /* 0x000ee40000300800 */
[----:B------:R-:W3:Y:S01]  /*6ed40*/  LDL.LU R10, [R1+0x1528] ;  /* 0x00152800010a7983 */ /* 0x000ee20000300800 */
[----:B------:R-:W3:Y:S01]  /*6ed50*/  LDL.LU R11, [R1+0x1524] ;  /* 0x00152400010b7983 */ /* 0x000ee20000300800 */
[----:B0-----:R-:W-:-:S05]  /*6ed60*/  LOP3.LUT R12, R12, 0x1f, RZ, 0xc0, !PT ;  /* 0x0000001f0c0c7812 */ /* 0x001fca00078ec0ff */
[----:B------:R-:W-:Y:S02]  /*6ed70*/  IMAD.SHL.U32 R0, R12, 0x2, RZ ;  /* 0x000000020c007824 */ /* 0x000fe400078e00ff */
[----:B------:R-:W3:Y:S03]  /*6ed80*/  LDL.LU R12, [R1+0x1520] ;  /* 0x00152000010c7983 */ /* 0x000ee60000300800 */
[----:B------:R-:W-:-:S05]  /*6ed90*/  LOP3.LUT R0, R0, 0x10, RZ, 0x3c, !PT ;  /* 0x0000001000007812 */ /* 0x000fca00078e3cff */
[----:B--2---:R0:W-:Y:S01]  /*6eda0*/  STS.U16 [R0+0x100], R13 ;  /* 0x0001000d00007388 */ /* 0x0041e20000000400 */
[----:B------:R1:W-:Y:S02]  /*6edb0*/  STS.U16 [R0+0x140], R14 ;  /* 0x0001400e00007388 */ /* 0x0003e40000000400 */
[----:B------:R2:W-:Y:S02]  /*6edc0*/  STS.U16 [R0+0x180], R15 ;  /* 0x0001800f00007388 */ /* 0x0005e40000000400 */
[----:B----4-:R4:W-:Y:S01]  /*6edd0*/  STS.U16 [R0+0x1c0], R40 ;  /* 0x0001c02800007388 */ /* 0x0109e20000000400 */
[----:B---3--:R4:W-:Y:S01]  /*6ede0*/  STS.U16 [R0+0x540], R44 ;  /* 0x0005402c00007388 */ /* 0x0089e20000000400 */
[----:B------:R4:W-:Y:S03]  /*6edf0*/  STS.U16 [R0+0x500], R46 ;  /* 0x0005002e00007388 */ /* 0x0009e60000000400 */
[----:B0-----:R-:W3:Y:S01]  /*6ee00*/  LDL.LU R13, [R1+0x151c] ;  /* 0x00151c00010d7983 */ /* 0x001ee20000300800 */
[----:B-1----:R-:W3:Y:S02]  /*6ee10*/  LDL.LU R14, [R1+0x14e8] ;  /* 0x0014e800010e7983 */ /* 0x002ee40000300800 */
[----:B--2---:R-:W2:Y:S02]  /*6ee20*/  LDL.LU R15, [R1+0x14e4] ;  /* 0x0014e400010f7983 */ /* 0x004ea40000300800 */
[----:B----4-:R-:W4:Y:S01]  /*6ee30*/  LDL.LU R40, [R1+0x14e0] ;  /* 0x0014e00001287983 */ /* 0x010f220000300800 */
[----:B------:R-:W4:Y:S04]  /*6ee40*/  LDL.LU R44, [R1+0x14dc] ;  /* 0x0014dc00012c7983 */ /* 0x000f280000300800 */
[----:B------:R0:W-:Y:S01]  /*6ee50*/  STS.U16 [R0+0x5c0], R28 ;  /* 0x0005c01c00007388 */ /* 0x0001e20000000400 */
[----:B------:R-:W4:Y:S02]  /*6ee60*/  LDL.LU R46, [R1+0x14a8] ;  /* 0x0014a800012e7983 */ /* 0x000f240000300800 */
[----:B------:R1:W-:Y:S02]  /*6ee70*/  STS.U16 [R0+0x580], R29 ;  /* 0x0005801d00007388 */ /* 0x0003e40000000400 */
[----:B------:R1:W-:Y:S01]  /*6ee80*/  STS.U16 [R0+0x900], R34 ;  /* 0x0009002200007388 */ /* 0x0003e20000000400 */
[----:B------:R1:W-:Y:S01]  /*6ee90*/  STS.U16 [R0+0x940], R36 ;  /* 0x0009402400007388 */ /* 0x0003e20000000400 */
[----:B------:R1:W-:Y:S02]  /*6eea0*/  STS.U16 [R0+0x980], R38 ;  /* 0x0009802600007388 */ /* 0x0003e40000000400 */
[----:B------:R1:W-:Y:S01]  /*6eeb0*/  STS.U16 [R0+0x9c0], R4 ;  /* 0x0009c00400007388 */ /* 0x0003e20000000400 */
[----:B0-----:R-:W4:Y:S01]  /*6eec0*/  LDL.LU R28, [R1+0x14a4] ;  /* 0x0014a400011c7983 */ /* 0x001f220000300800 */
[----:B-1----:R-:W4:Y:S03]  /*6eed0*/  LDL.LU R29, [R1+0x14a0] ;  /* 0x0014a000011d7983 */ /* 0x002f260000300800 */
[----:B------:R-:W4:Y:S04]  /*6eee0*/  LDL.LU R34, [R1+0x149c] ;  /* 0x00149c0001227983 */ /* 0x000f280000300800 */
[----:B------:R-:W4:Y:S01]  /*6eef0*/  LDL.LU R36, [R1+0x1468] ;  /* 0x0014680001247983 */ /* 0x000f220000300800 */
[----:B------:R-:W4:Y:S02]  /*6ef00*/  LDL.LU R38, [R1+0x1464] ;  /* 0x0014640001267983 */ /* 0x000f240000300800 */
[----:B------:R0:W-:Y:S02]  /*6ef10*/  STS.U16 [R0+0xd40], R5 ;  /* 0x000d400500007388 */ /* 0x0001e40000000400 */
[----:B------:R-:W4:Y:S01]  /*6ef20*/  LDL.LU R4, [R1+0x1460] ;  /* 0x0014600001047983 */ /* 0x000f220000300800 */
[----:B------:R1:W-:Y:S01]  /*6ef30*/  STS.U16 [R0+0xd00], R6 ;  /* 0x000d000600007388 */ /* 0x0003e20000000400 */
[----:B------:R1:W-:Y:S02]  /*6ef40*/  STS.U16 [R0+0xdc0], R7 ;  /* 0x000dc00700007388 */ /* 0x0003e40000000400 */
[----:B------:R1:W-:Y:S02]  /*6ef50*/  STS.U16 [R0+0xd80], R48 ;  /* 0x000d803000007388 */ /* 0x0003e40000000400 */
[----:B------:R1:W-:Y:S01]  /*6ef60*/  STS.U16 [R0+0x1100], R50 ;  /* 0x0011003200007388 */ /* 0x0003e20000000400 */
[----:B------:R1:W-:Y:S04]  /*6ef70*/  STS.U16 [R0+0x1140], R52 ;  /* 0x0011403400007388 */ /* 0x0003e80000000400 */
        /* <DEDUP_REMOVED lines=19> */
[----:B0-----:R-:W4:Y:S04]  /*6f0b0*/  LDL.LU R60, [R1+0x138c] ;  /* 0x00138c00013c7983 */ /* 0x001f280000300800 */
[----:B------:R0:W-:Y:S01]  /*6f0c0*/  STS.U16 [R0+0x1940], R42 ;  /* 0x0019402a00007388 */ /* 0x0001e20000000400 */
[----:B------:R1:W-:Y:S02]  /*6f0d0*/  STS.U16 [R0+0x1980], R8 ;  /* 0x0019800800007388 */ /* 0x0003e40000000400 */
[----:B------:R1:W-:Y:S02]  /*6f0e0*/  STS.U16 [R0+0x19c0], R9 ;  /* 0x0019c00900007388 */ /* 0x0003e40000000400 */
[----:B------:R1:W-:Y:S01]  /*6f0f0*/  STS.U16 [R0+0x1d40], R10 ;  /* 0x001d400a00007388 */ /* 0x0003e20000000400 */
[----:B------:R1:W-:Y:S01]  /*6f100*/  STS.U16 [R0+0x1d00], R11 ;  /* 0x001d000b00007388 */ /* 0x0003e20000000400 */
[----:B------:R1:W-:Y:S03]  /*6f110*/  STS.U16 [R0+0x1dc0], R12 ;  /* 0x001dc00c00007388 */ /* 0x0003e60000000400 */
[----:B0-----:R-:W4:Y:S01]  /*6f120*/  LDL.LU R42, [R1+0x1358] ;  /* 0x00135800012a7983 */ /* 0x001f220000300800 */
[----:B-1----:R-:W4:Y:S03]  /*6f130*/  LDL.LU R8, [R1+0x1354] ;  /* 0x0013540001087983 */ /* 0x002f260000300800 */
[----:B------:R-:W4:Y:S01]  /*6f140*/  LDL.LU R9, [R1+0x1350] ;  /* 0x0013500001097983 */ /* 0x000f220000300800 */
[----:B------:R-:W4:Y:S03]  /*6f150*/  LDL.LU R10, [R1+0x134c] ;  /* 0x00134c00010a7983 */ /* 0x000f260000300800 */
[----:B------:R-:W4:Y:S01]  /*6f160*/  LDL.LU R11, [R1+0x1318] ;  /* 0x00131800010b7983 */ /* 0x000f220000300800 */
[----:B------:R-:W4:Y:S03]  /*6f170*/  LDL.LU R12, [R1+0x1314] ;  /* 0x00131400010c7983 */ /* 0x000f260000300800 */
[----:B---3--:R0:W-:Y:S01]  /*6f180*/  STS.U16 [R0+0x1d80], R13 ;  /* 0x001d800d00007388 */ /* 0x0081e20000000400 */
[----:B------:R1:W-:Y:S02]  /*6f190*/  STS.U16 [R0+0x2100], R14 ;  /* 0x0021000e00007388 */ /* 0x0003e40000000400 */
[----:B--2---:R2:W-:Y:S01]  /*6f1a0*/  STS.U16 [R0+0x2140], R15 ;  /* 0x0021400f00007388 */ /* 0x0045e20000000400 */
[----:B----4-:R3:W-:Y:S04]  /*6f1b0*/  STS.U16 [R0+0x2180], R40 ;  /* 0x0021802800007388 */ /* 0x0107e80000000400 */
[----:B------:R3:W-:Y:S01]  /*6f1c0*/  STS.U16 [R0+0x21c0], R44 ;  /* 0x0021c02c00007388 */ /* 0x0007e20000000400 */
[----:B------:R3:W-:Y:S03]  /*6f1d0*/  STS.U16 [R0+0x2540], R46 ;  /* 0x0025402e00007388 */ /* 0x0007e60000000400 */
[----:B0-----:R-:W4:Y:S01]  /*6f1e0*/  LDL.LU R13, [R1+0x1310] ;  /* 0x00131000010d7983 */ /* 0x001f220000300800 */
[----:B-1----:R-:W4:Y:S02]  /*6f1f0*/  LDL.LU R14, [R1+0x130c] ;  /* 0x00130c00010e7983 */ /* 0x002f240000300800 */
[----:B--2---:R-:W2:Y:S01]  /*6f200*/  LDL.LU R15, [R1+0x12d8] ;  /* 0x0012d800010f7983 */ /* 0x004ea20000300800 */
[----:B---3--:R-:W3:Y:S04]  /*6f210*/  LDL.LU R40, [R1+0x12d4] ;  /* 0x0012d40001287983 */ /* 0x008ee80000300800 */
[----:B------:R-:W3:Y:S04]  /*6f220*/  LDL.LU R44, [R1+0x12d0] ;  /* 0x0012d000012c7983 */ /* 0x000ee80000300800 */
[----:B------:R0:W-:Y:S01]  /*6f230*/  STS.U16 [R0+0x2500], R28 ;  /* 0x0025001c00007388 */ /* 0x0001e20000000400 */
[----:B------:R-:W3:Y:S02]  /*6f240*/  LDL.LU R46, [R1+0x12cc] ;  /* 0x0012cc00012e7983 */ /* 0x000ee40000300800 */
[----:B------:R1:W-:Y:S02]  /*6f250*/  STS.U16 [R0+0x25c0], R29 ;  /* 0x0025c01d00007388 */ /* 0x0003e40000000400 */
[----:B------:R1:W-:Y:S01]  /*6f260*/  STS.U16 [R0+0x2580], R34 ;  /* 0x0025802200007388 */ /* 0x0003e20000000400 */
[----:B------:R1:W-:Y:S01]  /*6f270*/  STS.U16 [R0+0x2900], R36 ;  /* 0x0029002400007388 */ /* 0x0003e20000000400 */
[----:B------:R1:W-:Y:S02]  /*6f280*/  STS.U16 [R0+0x2940], R38 ;  /* 0x0029402600007388 */ /* 0x0003e40000000400 */
[----:B------:R1:W-:Y:S01]  /*6f290*/  STS.U16 [R0+0x2980], R4 ;  /* 0x0029800400007388 */ /* 0x0003e20000000400 */
[----:B0-----:R-:W3:Y:S01]  /*6f2a0*/  LDL.LU R28, [R1+0x1298] ;  /* 0x00129800011c7983 */ /* 0x001ee20000300800 */
[----:B-1----:R-:W3:Y:S03]  /*6f2b0*/  LDL.LU R29, [R1+0x1294] ;  /* 0x00129400011d7983 */ /* 0x002ee60000300800 */
[----:B------:R-:W3:Y:S04]  /*6f2c0*/  LDL.LU R34, [R1+0x1290] ;  /* 0x0012900001227983 */ /* 0x000ee80000300800 */
[----:B------:R-:W3:Y:S01]  /*6f2d0*/  LDL.LU R36, [R1+0x128c] ;  /* 0x00128c0001247983 */ /* 0x000ee20000300800 */
[----:B------:R-:W3:Y:S03]  /*6f2e0*/  LDL.LU R38, [R1+0x1258] ;  /* 0x0012580001267983 */ /* 0x000ee60000300800 */
        /* <DEDUP_REMOVED lines=25> */
[----:B------:R-:W3:Y:S03]  /*6f480*/  LDL.LU R2, [R1+0x1194] ;  /* 0x0011940001027983 */ /* 0x000ee60000300800 */
[----:B0-----:R-:W3:Y:S04]  /*6f490*/  LDL.LU R60, [R1+0x1190] ;  /* 0x00119000013c7983 */ /* 0x001ee80000300800 */
[----:B------:R0:W-:Y:S01]  /*6f4a0*/  STS.U16 [R0+0x3900], R42 ;  /* 0x0039002a00007388 */ /* 0x0001e20000000400 */
[----:B------:R1:W-:Y:S02]  /*6f4b0*/  STS.U16 [R0+0x3940], R8 ;  /* 0x0039400800007388 */ /* 0x0003e40000000400 */
[----:B------:R1:W-:Y:S02]  /*6f4c0*/  STS.U16 [R0+0x3980], R9 ;  /* 0x0039800900007388 */ /* 0x0003e40000000400 */
[----:B------:R1:W-:Y:S01]  /*6f4d0*/  STS.U16 [R0+0x39c0], R10 ;  /* 0x0039c00a00007388 */ /* 0x0003e20000000400 */
[----:B------:R1:W-:Y:S01]  /*6f4e0*/  STS.U16 [R0+0x3d40], R11 ;  /* 0x003d400b00007388 */ /* 0x0003e20000000400 */
[----:B------:R1:W-:Y:S03]  /*6f4f0*/  STS.U16 [R0+0x3d00], R12 ;  /* 0x003d000c00007388 */ /* 0x0003e60000000400 */
[----:B0-----:R-:W3:Y:S01]  /*6f500*/  LDL.LU R42, [R1+0x118c] ;  /* 0x00118c00012a7983 */ /* 0x001ee20000300800 */
[----:B-1----:R-:W3:Y:S03]  /*6f510*/  LDL.LU R8, [R1+0x1158] ;  /* 0x0011580001087983 */ /* 0x002ee60000300800 */
[----:B------:R-:W3:Y:S01]  /*6f520*/  LDL.LU R9, [R1+0x1154] ;  /* 0x0011540001097983 */ /* 0x000ee20000300800 */
[----:B------:R-:W3:Y:S03]  /*6f530*/  LDL.LU R10, [R1+0x1150] ;  /* 0x00115000010a7983 */ /* 0x000ee60000300800 */
[----:B------:R-:W3:Y:S01]  /*6f540*/  LDL.LU R11, [R1+0x114c] ;  /* 0x00114c00010b7983 */ /* 0x000ee20000300800 */
[----:B------:R-:W3:Y:S03]  /*6f550*/  LDL.LU R12, [R1+0x1118] ;  /* 0x00111800010c7983 */ /* 0x000ee60000300800 */
[----:B----4-:R0:W-:Y:S01]  /*6f560*/  STS.U16 [R0+0x3dc0], R13 ;  /* 0x003dc00d00007388 */ /* 0x0101e20000000400 */
[----:B------:R1:W-:Y:S02]  /*6f570*/  STS.U16 [R0+0x3d80], R14 ;  /* 0x003d800e00007388 */ /* 0x0003e40000000400 */
[----:B--2---:R2:W-:Y:S01]  /*6f580*/  STS.U16 [R0+0x4100], R15 ;  /* 0x0041000f00007388 */ /* 0x0045e20000000400 */
[----:B---3--:R4:W-:Y:S04]  /*6f590*/  STS.U16 [R0+0x4140], R40 ;  /* 0x0041402800007388 */ /* 0x0089e80000000400 */
[----:B------:R4:W-:Y:S01]  /*6f5a0*/  STS.U16 [R0+0x4180], R44 ;  /* 0x0041802c00007388 */ /* 0x0009e20000000400 */
[----:B------:R4:W-:Y:S03]  /*6f5b0*/  STS.U16 [R0+0x41c0], R46 ;  /* 0x0041c02e00007388 */ /* 0x0009e60000000400 */
[----:B0-----:R-:W3:Y:S01]  /*6f5c0*/  LDL.LU R13, [R1+0x1114] ;  /* 0x00111400010d7983 */ /* 0x001ee20000300800 */
[----:B-1----:R-:W3:Y:S02]  /*6f5d0*/  LDL.LU R14, [R1+0x1110] ;  /* 0x00111000010e7983 */ /* 0x002ee40000300800 */
[----:B--2---:R-:W2:Y:S01]  /*6f5e0*/  LDL.LU R15, [R1+0x110c] ;  /* 0x00110c00010f7983 */ /* 0x004ea20000300800 */
[----:B----4-:R-:W4:Y:S04]  /*6f5f0*/  LDL.LU R40, [R1+0x10d8] ;  /* 0x0010d80001287983 */ /* 0x010f280000300800 */
        /* <DEDUP_REMOVED lines=12> */
[----:B------:R-:W4:Y:S03]  /*6f6c0*/  LDL.LU R38, [R1+0x108c] ;  /* 0x00108c0001267983 */ /* 0x000f260000300800 */
        /* <DEDUP_REMOVED lines=25> */
[----:B------:R-:W4:Y:S03]  /*6f860*/  LDL.LU R2, [R1+0xf90] ;  /* 0x000f900001027983 */ /* 0x000f260000300800 */
        /* <DEDUP_REMOVED lines=187> */
[----:B------:R-:W-:Y:S01]  /*70420*/  STS.U16 [R0+0xb540], R42 ;  /* 0x00b5402a00007388 */ /* 0x000fe20000000400 */
[----:B------:R-:W-:Y:S02]  /*70430*/  STS.U16 [R0+0xb500], R8 ;  /* 0x00b5000800007388 */ /* 0x000fe40000000400 */
[----:B------:R-:W-:Y:S02]  /*70440*/  STS.U16 [R0+0xb5c0], R9 ;  /* 0x00b5c00900007388 */ /* 0x000fe40000000400 */
[----:B------:R-:W-:Y:S01]  /*70450*/  STS.U16 [R0+0xb580], R10 ;  /* 0x00b5800a00007388 */ /* 0x000fe20000000400 */
[----:B------:R-:W-:Y:S01]  /*70460*/  STS.U16 [R0+0xb900], R11 ;  /* 0x00b9000b00007388 */ /* 0x000fe20000000400 */
[----:B------:R-:W-:Y:S03]  /*70470*/  STS.U16 [R0+0xb940], R12 ;  /* 0x00b9400c00007388 */ /* 0x000fe60000000400 */
[----:B----4-:R-:W-:Y:S01]  /*70480*/  STS.U16 [R0+0xb980], R13 ;  /* 0x00b9800d00007388 */ /* 0x010fe20000000400 */
[----:B------:R-:W-:Y:S02]  /*70490*/  STS.U16 [R0+0xb9c0], R14 ;  /* 0x00b9c00e00007388 */ /* 0x000fe40000000400 */
[----:B--2---:R-:W-:Y:S01]  /*704a0*/  STS.U16 [R0+0xbd40], R15 ;  /* 0x00bd400f00007388 */ /* 0x004fe20000000400 */
[----:B---3--:R-:W-:Y:S04]  /*704b0*/  STS.U16 [R0+0xbd00], R40 ;  /* 0x00bd002800007388 */ /* 0x008fe80000000400 */
[----:B------:R-:W-:Y:S01]  /*704c0*/  STS.U16 [R0+0xbdc0], R44 ;  /* 0x00bdc02c00007388 */ /* 0x000fe20000000400 */
[----:B------:R-:W-:Y:S03]  /*704d0*/  STS.U16 [R0+0xbd80], R46 ;  /* 0x00bd802e00007388 */ /* 0x000fe60000000400 */
[----:B------:R-:W-:Y:S01]  /*704e0*/  STS.U16 [R0+0xc100], R28 ;  /* 0x00c1001c00007388 */ /* 0x000fe20000000400 */
[----:B------:R-:W-:Y:S02]  /*704f0*/  STS.U16 [R0+0xc140], R29 ;  /* 0x00c1401d00007388 */ /* 0x000fe40000000400 */
[----:B------:R0:W-:Y:S01]  /*70500*/  STS.U16 [R0+0xc180], R34 ;  /* 0x00c1802200007388 */ /* 0x0001e20000000400 */
[----:B------:R1:W-:Y:S01]  /*70510*/  STS.U16 [R0+0xc1c0], R36 ;  /* 0x00c1c02400007388 */ /* 0x0003e20000000400 */
[----:B------:R2:W-:Y:S02]  /*70520*/  STS.U16 [R0+0xc540], R38 ;  /* 0x00c5402600007388 */ /* 0x0005e40000000400 */
[----:B------:R3:W-:Y:S01]  /*70530*/  STS.U16 [R0+0xc500], R4 ;  /* 0x00c5000400007388 */ /* 0x0007e20000000400 */
[----:B0-----:R-:W4:Y:S01]  /*70540*/  LDL.LU R34, [R1+0x208] ;  /* 0x0002080001227983 */ /* 0x001f220000300800 */
[----:B-1----:R-:W4:Y:S02]  /*70550*/  LDL.LU R36, [R1+0x1d4] ;  /* 0x0001d40001247983 */ /* 0x002f240000300800 */
[----:B--2---:R-:W2:Y:S01]  /*70560*/  LDL.LU R38, [R1+0x1d0] ;  /* 0x0001d00001267983 */ /* 0x004ea20000300800 */
[----:B------:R0:W-:Y:S01]  /*70570*/  STS.U16 [R0+0xc5c0], R5 ;  /* 0x00c5c00500007388 */ /* 0x0001e20000000400 */
[----:B------:R1:W-:Y:S02]  /*70580*/  STS.U16 [R0+0xc580], R6 ;  /* 0x00c5800600007388 */ /* 0x0003e40000000400 */
[----:B------:R3:W-:Y:S02]  /*70590*/  STS.U16 [R0+0xc900], R7 ;  /* 0x00c9000700007388 */ /* 0x0007e40000000400 */
[----:B---3--:R-:W3:Y:S04]  /*705a0*/  LDL.LU R4, [R1+0x1cc] ;  /* 0x0001cc0001047983 */ /* 0x008ee80000300800 */
[----:B------:R1:W-:Y:S01]  /*705b0*/  STS.U16 [R0+0xc940], R48 ;  /* 0x00c9403000007388 */ /* 0x0003e20000000400 */
[----:B------:R1:W-:Y:S02]  /*705c0*/  STS.U16 [R0+0xc980], R50 ;  /* 0x00c9803200007388 */ /* 0x0003e40000000400 */
[----:B------:R1:W-:Y:S01]  /*705d0*/  STS.U16 [R0+0xc9c0], R52 ;  /* 0x00c9c03400007388 */ /* 0x0003e20000000400 */
[----:B0-----:R-:W3:Y:S01]  /*705e0*/  LDL.LU R5, [R1+0x1c8] ;  /* 0x0001c80001057983 */ /* 0x001ee20000300800 */
[----:B-1----:R-:W3:Y:S02]  /*705f0*/  LDL.LU R6, [R1+0x194] ;  /* 0x0001940001067983 */ /* 0x002ee40000300800 */
[----:B------:R-:W3:Y:S01]  /*70600*/  LDL.LU R7, [R1+0x190] ;  /* 0x0001900001077983 */ /* 0x000ee20000300800 */
[----:B------:R-:W3:Y:S04]  /*70610*/  LDL.LU R48, [R1+0x18c] ;  /* 0x00018c0001307983 */ /* 0x000ee80000300800 */
[----:B------:R0:W-:Y:S01]  /*70620*/  STS.U16 [R0+0xcd40], R54 ;  /* 0x00cd403600007388 */ /* 0x0001e20000000400 */
[----:B------:R1:W-:Y:S02]  /*70630*/  STS.U16 [R0+0xcd00], R56 ;  /* 0x00cd003800007388 */ /* 0x0003e40000000400 */
[----:B------:R-:W-:Y:S02]  /*70640*/  STS.U16 [R0+0xcdc0], R58 ;  /* 0x00cdc03a00007388 */ /* 0x000fe40000000400 */
[----:B------:R-:W3:Y:S01]  /*70650*/  LDL.LU R50, [R1+0x188] ;  /* 0x0001880001327983 */ /* 0x000ee20000300800 */
[----:B------:R-:W3:Y:S04]  /*70660*/  LDL.LU R52, [R1+0x154] ;  /* 0x0001540001347983 */ /* 0x000ee80000300800 */
[----:B------:R-:W-:Y:S01]  /*70670*/  STS.U16 [R0+0xcd80], R61 ;  /* 0x00cd803d00007388 */ /* 0x000fe20000000400 */
[----:B------:R-:W-:Y:S02]  /*70680*/  STS.U16 [R0+0xd100], R3 ;  /* 0x00d1000300007388 */ /* 0x000fe40000000400 */
[----:B------:R1:W-:Y:S01]  /*70690*/  STS.U16 [R0+0xd140], R2 ;  /* 0x00d1400200007388 */ /* 0x0003e20000000400 */
[----:B0-----:R-:W3:Y:S01]  /*706a0*/  LDL.LU R54, [R1+0x150] ;  /* 0x0001500001367983 */ /* 0x001ee20000300800 */
[----:B-1----:R-:W3:Y:S03]  /*706b0*/  LDL.LU R56, [R1+0x14c] ;  /* 0x00014c0001387983 */ /* 0x002ee60000300800 */
[----:B------:R0:W-:Y:S04]  /*706c0*/  STS.U16 [R0+0xd180], R60 ;  /* 0x00d1803c00007388 */ /* 0x0001e80000000400 */
[----:B------:R-:W3:Y:S04]  /*706d0*/  LDL.LU R2, [R1+0x148] ;  /* 0x0001480001027983 */ /* 0x000ee80000300800 */
[----:B0-----:R-:W3:Y:S01]  /*706e0*/  LDL.LU R60, [R1+0x114] ;  /* 0x00011400013c7983 */ /* 0x001ee20000300800 */
        /* <DEDUP_REMOVED lines=16> */
[----:B------:R-:W3:Y:S03]  /*707f0*/  LDL.LU R3, [R1+0x10] ;  /* 0x0000100001037983 */ /* 0x000ee60000300800 */
[----:B----4-:R0:W-:Y:S01]  /*70800*/  STS.U16 [R0+0xd1c0], R34 ;  /* 0x00d1c02200007388 */ /* 0x0101e20000000400 */
[----:B------:R1:W-:Y:S02]  /*70810*/  STS.U16 [R0+0xd540], R36 ;  /* 0x00d5402400007388 */ /* 0x0003e40000000400 */
[----:B--2---:R2:W-:Y:S01]  /*70820*/  STS.U16 [R0+0xd500], R38 ;  /* 0x00d5002600007388 */ /* 0x0045e20000000400 */
[----:B---3--:R3:W-:Y:S04]  /*70830*/  STS.U16 [R0+0xd5c0], R4 ;  /* 0x00d5c00400007388 */ /* 0x0087e80000000400 */
[----:B0-----:R-:W4:Y:S01]  /*70840*/  LDL.LU R34, [R1+0x43f4] ;  /* 0x0043f40001227983 */ /* 0x001f220000300800 */
[----:B-1----:R-:W4:Y:S03]  /*70850*/  LDL.LU R36, [R1+0x43f0] ;  /* 0x0043f00001247983 */ /* 0x002f260000300800 */
[----:B--2---:R-:W2:Y:S04]  /*70860*/  LDL.LU R38, [R1+0x43ec] ;  /* 0x0043ec0001267983 */ /* 0x004ea80000300800 */
[----:B------:R0:W-:Y:S01]  /*70870*/  STS.U16 [R0+0xd580], R5 ;  /* 0x00d5800500007388 */ /* 0x0001e20000000400 */
[----:B------:R1:W-:Y:S02]  /*70880*/  STS.U16 [R0+0xd900], R6 ;  /* 0x00d9000600007388 */ /* 0x0003e40000000400 */
[----:B------:R3:W-:Y:S02]  /*70890*/  STS.U16 [R0+0xd940], R7 ;  /* 0x00d9400700007388 */ /* 0x0007e40000000400 */
[----:B---3--:R-:W3:Y:S04]  /*708a0*/  LDL.LU R4, [R1+0x43e8] ;  /* 0x0043e80001047983 */ /* 0x008ee80000300800 */
[----:B------:R1:W-:Y:S04]  /*708b0*/  STS.U16 [R0+0xd980], R48 ;  /* 0x00d9803000007388 */ /* 0x0003e80000000400 */
[----:B0-----:R-:W2:Y:S01]  /*708c0*/  LDL.LU R5, [R1+0x43e4] ;  /* 0x0043e40001057983 */ /* 0x001ea20000300800 */
[----:B-1----:R-:W2:Y:S03]  /*708d0*/  LDL.LU R6, [R1+0x43e0] ;  /* 0x0043e00001067983 */ /* 0x002ea60000300800 */
[----:B------:R-:W2:Y:S04]  /*708e0*/  LDL.LU R7, [R1+0x43dc] ;  /* 0x0043dc0001077983 */ /* 0x000ea80000300800 */
[----:B------:R0:W-:Y:S04]  /*708f0*/  STS.U16 [R0+0xd9c0], R50 ;  /* 0x00d9c03200007388 */ /* 0x0001e80000000400 */
[----:B------:R-:W2:Y:S01]  /*70900*/  LDL.LU R48, [R1+0x43d8] ;  /* 0x0043d80001307983 */ /* 0x000ea20000300800 */
[----:B------:R1:W-:Y:S02]  /*70910*/  STS.U16 [R0+0xdd40], R52 ;  /* 0x00dd403400007388 */ /* 0x0003e40000000400 */
[----:B------:R1:W-:Y:S02]  /*70920*/  STS.U16 [R0+0xdd00], R54 ;  /* 0x00dd003600007388 */ /* 0x0003e40000000400 */
[----:B------:R1:W-:Y:S01]  /*70930*/  STS.U16 [R0+0xddc0], R56 ;  /* 0x00ddc03800007388 */ /* 0x0003e20000000400 */
[----:B0-----:R-:W2:Y:S04]  /*70940*/  LDL.LU R50, [R1+0x43d4] ;  /* 0x0043d40001327983 */ /* 0x001ea80000300800 */
[----:B-1----:R-:W2:Y:S01]  /*70950*/  LDL.LU R52, [R1+0x43d0] ;  /* 0x0043d00001347983 */ /* 0x002ea20000300800 */
[----:B------:R-:W2:Y:S03]  /*70960*/  LDL.LU R54, [R1+0x43cc] ;  /* 0x0043cc0001367983 */ /* 0x000ea60000300800 */
[----:B------:R0:W-:Y:S04]  /*70970*/  STS.U16 [R0+0xdd80], R2 ;  /* 0x00dd800200007388 */ /* 0x0001e80000000400 */
[----:B------:R-:W2:Y:S04]  /*70980*/  LDL.LU R56, [R1+0x43c8] ;  /* 0x0043c80001387983 */ /* 0x000ea80000300800 */
[----:B------:R1:W-:Y:S04]  /*70990*/  STS.U16 [R0+0xe100], R60 ;  /* 0x00e1003c00007388 */ /* 0x0003e80000000400 */
[----:B0-----:R-:W2:Y:S04]  /*709a0*/  LDL.LU R2, [R1+0x43c4] ;  /* 0x0043c40001027983 */ /* 0x001ea80000300800 */
[----:B-1----:R-:W2:Y:S01]  /*709b0*/  LDL.LU R60, [R1+0x43c0] ;  /* 0x0043c000013c7983 */ /* 0x002ea20000300800 */
[----:B------:R0:W-:Y:S02]  /*709c0*/  STS.U16 [R0+0xe140], R42 ;  /* 0x00e1402a00007388 */ /* 0x0001e40000000400 */
[----:B------:R1:W-:Y:S02]  /*709d0*/  STS.U16 [R0+0xe180], R8 ;  /* 0x00e1800800007388 */ /* 0x0003e40000000400 */
[----:B------:R1:W-:Y:S01]  /*709e0*/  STS.U16 [R0+0xe1c0], R9 ;  /* 0x00e1c00900007388 */ /* 0x0003e20000000400 */
[----:B------:R1:W-:Y:S01]  /*709f0*/  STS.U16 [R0+0xe540], R10 ;  /* 0x00e5400a00007388 */ /* 0x0003e20000000400 */
[----:B------:R1:W-:Y:S02]  /*70a00*/  STS.U16 [R0+0xe500], R11 ;  /* 0x00e5000b00007388 */ /* 0x0003e40000000400 */
[----:B------:R1:W-:Y:S01]  /*70a10*/  STS.U16 [R0+0xe5c0], R12 ;  /* 0x00e5c00c00007388 */ /* 0x0003e20000000400 */
[----:B0-----:R-:W3:Y:S01]  /*70a20*/  LDL.LU R42, [R1+0x1678] ;  /* 0x00167800012a7983 */ /* 0x001ee20000300800 */
[----:B-1----:R-:W3:Y:S03]  /*70a30*/  LDL.LU R8, [R1+0x1674] ;  /* 0x0016740001087983 */ /* 0x002ee60000300800 */
[----:B------:R-:W3:Y:S01]  /*70a40*/  LDL.LU R9, [R1+0x1670] ;  /* 0x0016700001097983 */ /* 0x000ee20000300800 */
[----:B------:R-:W3:Y:S03]  /*70a50*/  LDL.LU R10, [R1+0x166c] ;  /* 0x00166c00010a7983 */ /* 0x000ee60000300800 */
        /* <DEDUP_REMOVED lines=12> */
[----:B------:R-:W3:Y:S02]  /*70b20*/  LDL.LU R44, [R1+0x1610] ;  /* 0x00161000012c7983 */ /* 0x000ee40000300800 */
[----:B------:R0:W-:Y:S02]  /*70b30*/  STS.U16 [R0+0xed00], R28 ;  /* 0x00ed001c00007388 */ /* 0x0001e40000000400 */
[----:B------:R-:W3:Y:S01]  /*70b40*/  LDL.LU R46, [R1+0x160c] ;  /* 0x00160c00012e7983 */ /* 0x000ee20000300800 */
[----:B------:R1:W-:Y:S01]  /*70b50*/  STS.U16 [R0+0xedc0], R29 ;  /* 0x00edc01d00007388 */ /* 0x0003e20000000400 */
[----:B------:R1:W-:Y:S02]  /*70b60*/  STS.U16 [R0+0xed80], R58 ;  /* 0x00ed803a00007388 */ /* 0x0003e40000000400 */
[----:B------:R1:W-:Y:S02]  /*70b70*/  STS.U16 [R0+0xf100], R61 ;  /* 0x00f1003d00007388 */ /* 0x0003e40000000400 */
[----:B------:R1:W-:Y:S01]  /*70b80*/  STS.U16 [R0+0xf140], R3 ;  /* 0x00f1400300007388 */ /* 0x0003e20000000400 */
[----:B0-----:R-:W3:Y:S01]  /*70b90*/  LDL.LU R28, [R1+0x15d8] ;  /* 0x0015d800011c7983 */ /* 0x001ee20000300800 */
[----:B-1----:R-:W3:Y:S02]  /*70ba0*/  LDL.LU R29, [R1+0x15d4] ;  /* 0x0015d400011d7983 */ /* 0x002ee40000300800 */
[----:B------:R-:W3:Y:S01]  /*70bb0*/  LDL.LU R58, [R1+0x15d0] ;  /* 0x0015d000013a7983 */ /* 0x000ee20000300800 */
[----:B------:R-:W3:Y:S01]  /*70bc0*/  LDL.LU R61, [R1+0x15cc] ;  /* 0x0015cc00013d7983 */ /* 0x000ee20000300800 */
[----:B------:R-:W3:Y:S03]  /*70bd0*/  LDL.LU R3, [R1+0x1598] ;  /* 0x0015980001037983 */ /* 0x000ee60000300800 */
[----:B--2---:R0:W-:Y:S01]  /*70be0*/  STS.U16 [R0+0xf180], R60 ;  /* 0x00f1803c00007388 */ /* 0x0041e20000000400 */
[----:B------:R1:W-:Y:S02]  /*70bf0*/  STS.U16 [R0+0xf1c0], R2 ;  /* 0x00f1c00200007388 */ /* 0x0003e40000000400 */
[----:B------:R2:W-:Y:S02]  /*70c00*/  STS.U16 [R0+0xf540], R38 ;  /* 0x00f5402600007388 */ /* 0x0005e40000000400 */
[----:B----4-:R4:W-:Y:S01]  /*70c10*/  STS.U16 [R0+0xf500], R36 ;  /* 0x00f5002400007388 */ /* 0x0109e20000000400 */
[----:B------:R4:W-:Y:S01]  /*70c20*/  STS.U16 [R0+0xf5c0], R34 ;  /* 0x00f5c02200007388 */ /* 0x0009e20000000400 */
[----:B------:R4:W-:Y:S03]  /*70c30*/  STS.U16 [R0+0xf580], R32 ;  /* 0x00f5802000007388 */ /* 0x0009e60000000400 */
[----:B0-----:R-:W3:Y:S01]  /*70c40*/  LDL.LU R60, [R1+0x1594] ;  /* 0x00159400013c7983 */ /* 0x001ee20000300800 */
[----:B-1----:R-:W3:Y:S02]  /*70c50*/  LDL.LU R2, [R1+0x1590] ;  /* 0x0015900001027983 */ /* 0x002ee40000300800 */
[----:B--2---:R-:W2:Y:S02]  /*70c60*/  LDL.LU R38, [R1+0x169c] ;  /* 0x00169c0001267983 */ /* 0x004ea40000300800 */
[----:B----4-:R-:W4:Y:S01]  /*70c70*/  LDL.LU R36, [R1+0x16a0] ;  /* 0x0016a00001247983 */ /* 0x010f220000300800 */
[----:B------:R-:W2:Y:S01]  /*70c80*/  LDL.LU R34, [R1+0x16a4] ;  /* 0x0016a40001227983 */ /* 0x000ea20000300800 */
[----:B------:R-:W2:Y:S03]  /*70c90*/  LDL.LU R32, [R1+0x16a8] ;  /* 0x0016a80001207983 */ /* 0x000ea60000300800 */
[----:B------:R0:W-:Y:S04]  /*70ca0*/  STS.U16 [R0+0xf900], R23 ;  /* 0x00f9001700007388 */ /* 0x0001e80000000400 */
[----:B0-----:R-:W0:Y:S02]  /*70cb0*/  S2R R0, SR_TID.X ;  /* 0x0000000000007919 */ /* 0x001e240000002100 */
[----:B0-----:R-:W-:-:S05]  /*70cc0*/  LOP3.LUT R0, R0, 0x1f, RZ, 0xc0, !PT ;  /* 0x0000001f00007812 */ /* 0x001fca00078ec0ff */
[----:B------:R-:W-:-:S05]  /*70cd0*/  IMAD.SHL.U32 R0, R0, 0x2, RZ ;  /* 0x0000000200007824 */ /* 0x000fca00078e00ff */
[----:B------:R-:W-:-:S05]  /*70ce0*/  LOP3.LUT R23, R0, 0x10, RZ, 0x3c, !PT ;  /* 0x0000001000177812 */ /* 0x000fca00078e3cff */
[----:B------:R-:W-:Y:S01]  /*70cf0*/  STS.U16 [R23+0xf940], R24 ;  /* 0x00f9401817007388 */ /* 0x000fe20000000400 */
[----:B------:R0:W-:Y:S02]  /*70d00*/  STS.U16 [R23+0xf980], R25 ;  /* 0x00f9801917007388 */ /* 0x0001e40000000400 */
[----:B------:R-:W-:Y:S02]  /*70d10*/  STS.U16 [R23+0xf9c0], R26 ;  /* 0x00f9c01a17007388 */ /* 0x000fe40000000400 */
[----:B------:R-:W-:Y:S01]  /*70d20*/  STS.U16 [R23+0xfd40], R45 ;  /* 0x00fd402d17007388 */ /* 0x000fe20000000400 */
[----:B------:R-:W-:Y:S01]  /*70d30*/  STS.U16 [R23+0xfd00], R47 ;  /* 0x00fd002f17007388 */ /* 0x000fe20000000400 */
[----:B------:R-:W-:Y:S02]  /*70d40*/  STS.U16 [R23+0xfdc0], R49 ;  /* 0x00fdc03117007388 */ /* 0x000fe40000000400 */
[----:B------:R1:W-:Y:S01]  /*70d50*/  STS.U16 [R23+0xfd80], R51 ;  /* 0x00fd803317007388 */ /* 0x0003e20000000400 */
[----:B0-----:R-:W-:Y:S01]  /*70d60*/  LOP3.LUT R25, R0, 0x20, RZ, 0x3c, !PT ;  /* 0x0000002000197812 */ /* 0x001fe200078e3cff */
[----:B-1----:R-:W3:Y:S01]  /*70d70*/  LDL.LU R51, [R1+0x158c] ;  /* 0x00158c0001337983 */ /* 0x002ee20000300800 */
[----:B------:R-:W3:Y:S02]  /*70d80*/  LDL.LU R49, [R1+0x1558] ;  /* 0x0015580001317983 */ /* 0x000ee40000300800 */
[----:B------:R-:W3:Y:S02]  /*70d90*/  LDL.LU R47, [R1+0x1554] ;  /* 0x00155400012f7983 */ /* 0x000ee40000300800 */
[----:B------:R-:W3:Y:S01]  /*70da0*/  LDL.LU R0, [R1+0x1550] ;  /* 0x0015500001007983 */ /* 0x000ee20000300800 */
[----:B------:R-:W3:Y:S01]  /*70db0*/  LDL.LU R45, [R1+0x154c] ;  /* 0x00154c00012d7983 */ /* 0x000ee20000300800 */
[----:B------:R-:W3:Y:S02]  /*70dc0*/  LDL.LU R26, [R1+0x1518] ;  /* 0x00151800011a7983 */ /* 0x000ee40000300800 */
[----:B------:R-:W3:Y:S02]  /*70dd0*/  LDL.LU R24, [R1+0x1514] ;  /* 0x0015140001187983 */ /* 0x000ee40000300800 */
[----:B------:R-:W3:Y:S01]  /*70de0*/  LDL.LU R23, [R1+0x1510] ;  /* 0x0015100001177983 */ /* 0x000ee20000300800 */
[----:B--2---:R0:W-:Y:S01]  /*70df0*/  STS.U16 [R25+0x200], R32 ;  /* 0x0002002019007388 */ /* 0x0041e20000000400 */
[----:B------:R1:W-:Y:S02]  /*70e00*/  STS.U16 [R25+0x240], R34 ;  /* 0x0002402219007388 */ /* 0x0003e40000000400 */
[----:B----4-:R2:W-:Y:S02]  /*70e10*/  STS.U16 [R25+0x280], R36 ;  /* 0x0002802419007388 */ /* 0x0105e40000000400 */
[----:B------:R4:W-:Y:S01]  /*70e20*/  STS.U16 [R25+0x2c0], R38 ;  /* 0x0002c02619007388 */ /* 0x0009e20000000400 */
        /* <DEDUP_REMOVED lines=34> */
[----:B------:R1:W-:Y:S03]  /*71050*/  STS.U16 [R25+0x1640], R3 ;  /* 0x0016400319007388 */ /* 0x0003e60000000400 */
[----:B0-----:R-:W4:Y:S01]  /*71060*/  LDL.LU R58, [R1+0x13c4] ;  /* 0x0013c400013a7983 */ /* 0x001f220000300800 */
[----:B-1----:R-:W4:Y:S02]  /*71070*/  LDL.LU R61, [R1+0x13c0] ;  /* 0x0013c000013d7983 */ /* 0x002f240000300800 */
[----:B------:R-:W4:Y:S01]  /*71080*/  LDL.LU R3, [R1+0x13bc] ;  /* 0x0013bc0001037983 */ /* 0x000f220000300800 */
[----:B------:R0:W-:Y:S04]  /*71090*/  STS.U16 [R25+0x1600], R60 ;  /* 0x0016003c19007388 */ /* 0x0001e80000000400 */
[----:B------:R1:W-:Y:S04]  /*710a0*/  STS.U16 [R25+0x16c0], R2 ;  /* 0x0016c00219007388 */ /* 0x0003e80000000400 */
[----:B------:R1:W-:Y:S01]  /*710b0*/  STS.U16 [R25+0x1680], R51 ;  /* 0x0016803319007388 */ /* 0x0003e20000000400 */
[----:B------:R1:W-:Y:S03]  /*710c0*/  STS.U16 [R25+0x1a00], R49 ;  /* 0x001a003119007388 */ /* 0x0003e60000000400 */
[----:B0-----:R-:W4:Y:S01]  /*710d0*/  LDL.LU R60, [R1+0x1388] ;  /* 0x00138800013c7983 */ /* 0x001f220000300800 */
[----:B-1----:R-:W4:Y:S02]  /*710e0*/  LDL.LU R2, [R1+0x1384] ;  /* 0x0013840001027983 */ /* 0x002f240000300800 */
[----:B------:R0:W-:Y:S02]  /*710f0*/  STS.U16 [R25+0x1a40], R47 ;  /* 0x001a402f19007388 */ /* 0x0001e40000000400 */
[----:B------:R1:W-:Y:S01]  /*71100*/  STS.U16 [R25+0x1a80], R0 ;  /* 0x001a800019007388 */ /* 0x0003e20000000400 */
[----:B------:R-:W4:Y:S01]  /*71110*/  LDL.LU R51, [R1+0x1380] ;  /* 0x0013800001337983 */ /* 0x000f220000300800 */
[----:B------:R-:W4:Y:S03]  /*71120*/  LDL.LU R49, [R1+0x137c] ;  /* 0x00137c0001317983 */ /* 0x000f260000300800 */
        /* <DEDUP_REMOVED lines=8> */
[----:B0-----:R-:W4:Y:S01]  /*711b0*/  LDL.LU R24, [R1+0x1308] ;  /* 0x0013080001187983 */ /* 0x001f220000300800 */
[----:B-1----:R-:W4:Y:S03]  /*711c0*/  LDL.LU R23, [R1+0x1304] ;  /* 0x0013040001177983 */ /* 0x002f260000300800 */
        /* <DEDUP_REMOVED lines=39> */
[----:B0-----:R-:W3:Y:S01]  /*71440*/  LDL.LU R58, [R1+0x11c8] ;  /* 0x0011c800013a7983 */ /* 0x001ee20000300800 */
[----:B-1----:R-:W3:Y:S02]  /*71450*/  LDL.LU R61, [R1+0x11c4] ;  /* 0x0011c400013d7983 */ /* 0x002ee40000300800 */
[----:B------:R-:W3:Y:S01]  /*71460*/  LDL.LU R3, [R1+0x11c0] ;  /* 0x0011c00001037983 */ /* 0x000ee20000300800 */
[----:B------:R0:W-:Y:S01]  /*71470*/  STS.U16 [R25+0x3640], R60 ;  /* 0x0036403c19007388 */ /* 0x0001e20000000400 */
[----:B------:R1:W-:Y:S03]  /*71480*/  STS.U16 [R25+0x3600], R2 ;  /* 0x0036000219007388 */ /* 0x0003e60000000400 */
[----:B------:R1:W-:Y:S01]  /*71490*/  STS.U16 [R25+0x36c0], R51 ;  /* 0x0036c03319007388 */ /* 0x0003e20000000400 */
[----:B------:R1:W-:Y:S03]  /*714a0*/  STS.U16 [R25+0x3680], R49 ;  /* 0x0036803119007388 */ /* 0x0003e60000000400 */
[----:B0-----:R-:W3:Y:S01]  /*714b0*/  LDL.LU R60, [R1+0x11bc] ;  /* 0x0011bc00013c7983 */ /* 0x001ee20000300800 */
[----:B-1----:R-:W3:Y:S03]  /*714c0*/  LDL.LU R2, [R1+0x1188] ;  /* 0x0011880001027983 */ /* 0x002ee60000300800 */
[----:B------:R0:W-:Y:S01]  /*714d0*/  STS.U16 [R25+0x3a00], R47 ;  /* 0x003a002f19007388 */ /* 0x0001e20000000400 */
[----:B------:R1:W-:Y:S03]  /*714e0*/  STS.U16 [R25+0x3a40], R0 ;  /* 0x003a400019007388 */ /* 0x0003e60000000400 */
[----:B------:R-:W3:Y:S01]  /*714f0*/  LDL.LU R51, [R1+0x1184] ;  /* 0x0011840001337983 */ /* 0x000ee20000300800 */
[----:B------:R-:W3:Y:S03]  /*71500*/  LDL.LU R49, [R1+0x1180] ;  /* 0x0011800001317983 */ /* 0x000ee60000300800 */
        /* <DEDUP_REMOVED lines=8> */
[----:B0-----:R-:W3:Y:S01]  /*71590*/  LDL.LU R24, [R1+0x113c] ;  /* 0x00113c0001187983 */ /* 0x001ee20000300800 */
[----:B-1----:R-:W3:Y:S03]  /*715a0*/  LDL.LU R23, [R1+0x1108] ;  /* 0x0011080001177983 */ /* 0x002ee60000300800 */
        /* <DEDUP_REMOVED lines=39> */
[----:B0-----:R-:W4:Y:S01]  /*71820*/  LDL.LU R58, [R1+0xffc] ;  /* 0x000ffc00013a7983 */ /* 0x001f220000300800 */
[----:B-1----:R-:W4:Y:S02]  /*71830*/  LDL.LU R61, [R1+0xfbc] ;  /* 0x000fbc00013d7983 */ /* 0x002f240000300800 */
[----:B------:R-:W4:Y:S01]  /*71840*/  LDL.LU R3, [R1+0xfb8] ;  /* 0x000fb80001037983 */ /* 0x000f220000300800 */
[----:B------:R0:W-:Y:S01]  /*71850*/  STS.U16 [R25+0x52c0], R60 ;  /* 0x0052c03c19007388 */ /* 0x0001e20000000400 */
[----:B------:R1:W-:Y:S03]  /*71860*/  STS.U16 [R25+0x5640], R2 ;  /* 0x0056400219007388 */ /* 0x0003e60000000400 */
[----:B------:R1:W-:Y:S01]  /*71870*/  STS.U16 [R25+0x5600], R51 ;  /* 0x0056003319007388 */ /* 0x0003e20000000400 */
[----:B------:R1:W-:Y:S03]  /*71880*/  STS.U16 [R25+0x56c0], R49 ;  /* 0x0056c03119007388 */ /* 0x0003e60000000400 */
[----:B0-----:R-:W4:Y:S01]  /*71890*/  LDL.LU R60, [R1+0xfb4] ;  /* 0x000fb400013c7983 */ /* 0x001f220000300800 */
[----:B-1----:R-:W4:Y:S03]  /*718a0*/  LDL.LU R2, [R1+0xfb0] ;  /* 0x000fb00001027983 */ /* 0x002f260000300800 */
[----:B------:R0:W-:Y:S01]  /*718b0*/  STS.U16 [R25+0x5680], R47 ;  /* 0x0056802f19007388 */ /* 0x0001e20000000400 */
[----:B------:R1:W-:Y:S03]  /*718c0*/  STS.U16 [R25+0x5a00], R0 ;  /* 0x005a000019007388 */ /* 0x0003e60000000400 */
[----:B------:R-:W4:Y:S01]  /*718d0*/  LDL.LU R51, [R1+0xf80] ;  /* 0x000f800001337983 */ /* 0x000f220000300800 */
[----:B------:R-:W4:Y:S03]  /*718e0*/  LDL.LU R49, [R1+0xf7c] ;  /* 0x000f7c0001317983 */ /* 0x000f260000300800 */
        /* <DEDUP_REMOVED lines=178> */
[----:B------:R-:W-:Y:S01]  /*72410*/  STS.U16 [R25+0xb280], R51 ;  /* 0x00b2803319007388 */ /* 0x000fe20000000400 */
[----:B------:R-:W-:Y:S03]  /*72420*/  STS.U16 [R25+0xb2c0], R49 ;  /* 0x00b2c03119007388 */ /* 0x000fe60000000400 */
[----:B0-----:R-:W3:Y:S01]  /*72430*/  LDL.LU R60, [R1+0x238] ;  /* 0x00023800013c7983 */ /* 0x001ee20000300800 */
[----:B-1----:R-:W3:Y:S03]  /*72440*/  LDL.LU R2, [R1+0x204] ;  /* 0x0002040001027983 */ /* 0x002ee60000300800 */
[----:B------:R-:W-:Y:S01]  /*72450*/  STS.U16 [R25+0xb640], R47 ;  /* 0x00b6402f19007388 */ /* 0x000fe20000000400 */
[----:B------:R-:W-:Y:S03]  /*72460*/  STS.U16 [R25+0xb600], R0 ;  /* 0x00b6000019007388 */ /* 0x000fe60000000400 */
[----:B------:R-:W-:Y:S01]  /*72470*/  STS.U16 [R25+0xb6c0], R45 ;  /* 0x00b6c02d19007388 */ /* 0x000fe20000000400 */
[----:B------:R-:W-:Y:S03]  /*72480*/  STS.U16 [R25+0xb680], R26 ;  /* 0x00b6801a19007388 */ /* 0x000fe60000000400 */
        /* <DEDUP_REMOVED lines=10> */
[----:B------:R-:W-:Y:S01]  /*72530*/  STS.U16 [R25+0xc280], R11 ;  /* 0x00c2800b19007388 */ /* 0x000fe20000000400 */
        /* <DEDUP_REMOVED lines=9> */
[----:B------:R0:W-:Y:S01]  /*725d0*/  STS.U16 [R25+0xce40], R58 ;  /* 0x00ce403a19007388 */ /* 0x0001e20000000400 */
[----:B------:R1:W-:Y:S02]  /*725e0*/  STS.U16 [R25+0xce00], R61 ;  /* 0x00ce003d19007388 */ /* 0x0003e40000000400 */
[----:B------:R2:W-:Y:S01]  /*725f0*/  STS.U16 [R25+0xcec0], R3 ;  /* 0x00cec00319007388 */ /* 0x0005e20000000400 */
[----:B0-----:R-:W3:Y:S01]  /*72600*/  LDL.LU R58, [R1+0x200] ;  /* 0x00020000013a7983 */ /* 0x001ee20000300800 */
[----:B-1----:R-:W4:Y:S02]  /*72610*/  LDL.LU R61, [R1+0x1fc] ;  /* 0x0001fc00013d7983 */ /* 0x002f240000300800 */
[----:B--2---:R-:W2:Y:S01]  /*72620*/  LDL.LU R3, [R1+0x1f8] ;  /* 0x0001f80001037983 */ /* 0x004ea20000300800 */
[----:B------:R0:W-:Y:S01]  /*72630*/  STS.U16 [R25+0xce80], R60 ;  /* 0x00ce803c19007388 */ /* 0x0001e20000000400 */
[----:B------:R1:W-:Y:S03]  /*72640*/  STS.U16 [R25+0xd200], R2 ;  /* 0x00d2000219007388 */ /* 0x0003e60000000400 */
[----:B0-----:R-:W2:Y:S01]  /*72650*/  LDL.LU R60, [R1+0x1c4] ;  /* 0x0001c400013c7983 */ /* 0x001ea20000300800 */
[----:B-1----:R-:W2:Y:S02]  /*72660*/  LDL.LU R2, [R1+0x1c0] ;  /* 0x0001c00001027983 */ /* 0x002ea40000300800 */
[----:B------:R-:W2:Y:S02]  /*72670*/  LDL.LU R0, [R1+0x1bc] ;  /* 0x0001bc0001007983 */ /* 0x000ea40000300800 */
[----:B------:R-:W2:Y:S01]  /*72680*/  LDL.LU R51, [R1+0x1b8] ;  /* 0x0001b80001337983 */ /* 0x000ea20000300800 */
[----:B------:R-:W2:Y:S01]  /*72690*/  LDL.LU R49, [R1+0x184] ;  /* 0x0001840001317983 */ /* 0x000ea20000300800 */
[----:B------:R-:W2:Y:S02]  /*726a0*/  LDL.LU R47, [R1+0x180] ;  /* 0x00018000012f7983 */ /* 0x000ea40000300800 */
        /* <DEDUP_REMOVED lines=22> */
[----:B---3--:R0:W-:Y:S01]  /*72810*/  STS.U16 [R25+0xd240], R58 ;  /* 0x00d2403a19007388 */ /* 0x0081e20000000400 */
[----:B----4-:R1:W-:Y:S02]  /*72820*/  STS.U16 [R25+0xd280], R61 ;  /* 0x00d2803d19007388 */ /* 0x0103e40000000400 */
[----:B--2---:R2:W-:Y:S01]  /*72830*/  STS.U16 [R25+0xd2c0], R3 ;  /* 0x00d2c00319007388 */ /* 0x0045e20000000400 */
[----:B0-----:R-:W3:Y:S01]  /*72840*/  LDL.LU R58, [R1+0x43bc] ;  /* 0x0043bc00013a7983 */ /* 0x001ee20000300800 */
[----:B-1----:R-:W4:Y:S03]  /*72850*/  LDL.LU R61, [R1+0x43b8] ;  /* 0x0043b800013d7983 */ /* 0x002f260000300800 */
[----:B--2---:R-:W2:Y:S04]  /*72860*/  LDL.LU R3, [R1+0x43b4] ;  /* 0x0043b40001037983 */ /* 0x004ea80000300800 */
[----:B------:R0:W-:Y:S01]  /*72870*/  STS.U16 [R25+0xd640], R60 ;  /* 0x00d6403c19007388 */ /* 0x0001e20000000400 */
[----:B------:R1:W-:Y:S02]  /*72880*/  STS.U16 [R25+0xd600], R2 ;  /* 0x00d6000219007388 */ /* 0x0003e40000000400 */
[----:B------:R0:W-:Y:S02]  /*72890*/  STS.U16 [R25+0xd6c0], R0 ;  /* 0x00d6c00019007388 */ /* 0x0001e40000000400 */
        /* <DEDUP_REMOVED lines=23> */
[----:B------:R-:W-:Y:S01]  /*72a10*/  STS.U16 [R25+0xeec0], R28 ;  /* 0x00eec01c19007388 */ /* 0x000fe20000000400 */
[----:B0-----:R-:W3:Y:S01]  /*72a20*/  LDL.LU R60, [R1+0x43b0] ;  /* 0x0043b000013c7983 */ /* 0x001ee20000300800 */
[----:B------:R-:W-:Y:S02]  /*72a30*/  STS.U16 [R25+0xee80], R29 ;  /* 0x00ee801d19007388 */ /* 0x000fe40000000400 */
[----:B-1----:R-:W3:Y:S01]  /*72a40*/  LDL.LU R2, [R1+0x43ac] ;  /* 0x0043ac0001027983 */ /* 0x002ee20000300800 */
[----:B------:R-:W0:Y:S04]  /*72a50*/  S2R R0, SR_TID.X ;  /* 0x0000000000007919 */ /* 0x000e280000002100 */
[----:B--2---:R1:W-:Y:S01]  /*72a60*/  STS.U16 [R25+0xf200], R3 ;  /* 0x00f2000319007388 */ /* 0x0043e20000000400 */
[----:B----4-:R2:W-:Y:S03]  /*72a70*/  STS.U16 [R25+0xf240], R61 ;  /* 0x00f2403d19007388 */ /* 0x0105e60000000400 */
[----:B-1----:R-:W4:Y:S01]  /*72a80*/  LDL.LU R3, [R1+0x43a8] ;  /* 0x0043a80001037983 */ /* 0x002f220000300800 */
[----:B--2---:R-:W2:Y:S02]  /*72a90*/  LDL.LU R61, [R1+0x43a4] ;  /* 0x0043a400013d7983 */ /* 0x004ea40000300800 */
[----:B------:R-:W2:Y:S02]  /*72aa0*/  LDL.LU R24, [R1+0x1698] ;  /* 0x0016980001187983 */ /* 0x000ea40000300800 */
        /* <DEDUP_REMOVED lines=17> */
[----:B------:R-:W4:Y:S04]  /*72bc0*/  LDL.LU R28, [R1+0x15c0] ;  /* 0x0015c000011c7983 */ /* 0x000f280000300800 */
[----:B---3--:R-:W-:Y:S01]  /*72bd0*/  STS.U16 [R25+0xf280], R58 ;  /* 0x00f2803a19007388 */ /* 0x008fe20000000400 */
[----:B------:R-:W-:Y:S01]  /*72be0*/  STS.U16 [R25+0xf2c0], R56 ;  /* 0x00f2c03819007388 */ /* 0x000fe20000000400 */
[----:B0-----:R-:W-:Y:S01]  /*72bf0*/  LOP3.LUT R0, R0, 0x1f, RZ, 0xc0, !PT ;  /* 0x0000001f00007812 */ /* 0x001fe200078ec0ff */
[----:B------:R-:W-:Y:S01]  /*72c00*/  STS.U16 [R25+0xf640], R30 ;  /* 0x00f6401e19007388 */ /* 0x000fe20000000400 */
[----:B------:R-:W-:Y:S01]  /*72c10*/  STS.U16 [R25+0xf600], R16 ;  /* 0x00f6001019007388 */ /* 0x000fe20000000400 */
[----:B------:R-:W-:Y:S02]  /*72c20*/  STS.U16 [R25+0xf6c0], R17 ;  /* 0x00f6c01119007388 */ /* 0x000fe40000000400 */
[----:B------:R0:W-:Y:S02]  /*72c30*/  STS.U16 [R25+0xf680], R18 ;  /* 0x00f6801219007388 */ /* 0x0001e40000000400 */
[----:B------:R-:W-:Y:S01]  /*72c40*/  IMAD.SHL.U32 R0, R0, 0x2, RZ ;  /* 0x0000000200007824 */ /* 0x000fe200078e00ff */
[----:B------:R-:W-:Y:S01]  /*72c50*/  STS.U16 [R25+0xfa00], R27 ;  /* 0x00fa001b19007388 */ /* 0x000fe20000000400 */
[----:B------:R-:W-:Y:S02]  /*72c60*/  STS.U16 [R25+0xfa40], R31 ;  /* 0x00fa401f19007388 */ /* 0x000fe40000000400 */
[----:B------:R-:W-:Y:S01]  /*72c70*/  STS.U16 [R25+0xfa80], R33 ;  /* 0x00fa802119007388 */ /* 0x000fe20000000400 */
[----:B0-----:R-:W4:Y:S01]  /*72c80*/  LDL.LU R18, [R1+0x15b8] ;  /* 0x0015b80001127983 */ /* 0x001f220000300800 */
[----:B------:R-:W4:Y:S02]  /*72c90*/  LDL.LU R17, [R1+0x1588] ;  /* 0x0015880001117983 */ /* 0x000f240000300800 */
[----:B------:R-:W4:Y:S02]  /*72ca0*/  LDL.LU R16, [R1+0x1584] ;  /* 0x0015840001107983 */ /* 0x000f240000300800 */
[----:B------:R-:W4:Y:S01]  /*72cb0*/  LDL.LU R30, [R1+0x1580] ;  /* 0x00158000011e7983 */ /* 0x000f220000300800 */
[----:B------:R-:W4:Y:S01]  /*72cc0*/  LDL.LU R56, [R1+0x1578] ;  /* 0x0015780001387983 */ /* 0x000f220000300800 */
[----:B------:R-:W4:Y:S03]  /*72cd0*/  LDL.LU R58, [R1+0x1548] ;  /* 0x00154800013a7983 */ /* 0x000f260000300800 */
[----:B------:R-:W-:Y:S01]  /*72ce0*/  STS.U16 [R25+0xfac0], R35 ;  /* 0x00fac02319007388 */ /* 0x000fe20000000400 */
[----:B------:R-:W-:Y:S01]  /*72cf0*/  LOP3.LUT R29, R0, 0x30, RZ, 0x3c, !PT ;  /* 0x00000030001d7812 */ /* 0x000fe200078e3cff */
[----:B------:R-:W4:Y:S02]  /*72d00*/  LDL.LU R51, [R1+0x1544] ;  /* 0x0015440001337983 */ /* 0x000f240000300800 */
[----:B------:R-:W-:Y:S01]  /*72d10*/  STS.U16 [R25+0xfe40], R53 ;  /* 0x00fe403519007388 */ /* 0x000fe20000000400 */
[----:B------:R-:W4:Y:S04]  /*72d20*/  LDL.LU R49, [R1+0x1540] ;  /* 0x0015400001317983 */ /* 0x000f280000300800 */
[----:B------:R-:W-:Y:S01]  /*72d30*/  STS.U16 [R25+0xfe00], R55 ;  /* 0x00fe003719007388 */ /* 0x000fe20000000400 */
[----:B------:R-:W4:Y:S02]  /*72d40*/  LDL.LU R47, [R1+0x1538] ;  /* 0x00153800012f7983 */ /* 0x000f240000300800 */
[----:B------:R-:W-:Y:S02]  /*72d50*/  STS.U16 [R25+0xfec0], R57 ;  /* 0x00fec03919007388 */ /* 0x000fe40000000400 */
[----:B------:R-:W4:Y:S01]  /*72d60*/  LDL.LU R45, [R1+0x1508] ;  /* 0x00150800012d7983 */ /* 0x000f220000300800 */
[----:B------:R0:W-:Y:S04]  /*72d70*/  STS.U16 [R25+0xfe80], R59 ;  /* 0x00fe803b19007388 */ /* 0x0001e80000000400 */
[----:B------:R-:W4:Y:S04]  /*72d80*/  LDL.LU R26, [R1+0x1504] ;  /* 0x00150400011a7983 */ /* 0x000f280000300800 */
[----:B0-----:R-:W4:Y:S04]  /*72d90*/  LDL.LU R25, [R1+0x1500] ;  /* 0x0015000001197983 */ /* 0x001f280000300800 */
[----:B--2---:R0:W-:Y:S01]  /*72da0*/  STS.U16 [R29+0x300], R24 ;  /* 0x000300181d007388 */ /* 0x0041e20000000400 */
[----:B----4-:R1:W-:Y:S03]  /*72db0*/  STS.U16 [R29+0x340], R23 ;  /* 0x000340171d007388 */ /* 0x0103e60000000400 */
[----:B------:R2:W-:Y:S01]  /*72dc0*/  STS.U16 [R29+0x380], R32 ;  /* 0x000380201d007388 */ /* 0x0005e20000000400 */
[----:B------:R4:W-:Y:S03]  /*72dd0*/  STS.U16 [R29+0x3c0], R34 ;  /* 0x0003c0221d007388 */ /* 0x0009e60000000400 */
[----:B------:R4:W-:Y:S01]  /*72de0*/  STS.U16 [R29+0x740], R36 ;  /* 0x000740241d007388 */ /* 0x0009e20000000400 */
[----:B------:R4:W-:Y:S03]  /*72df0*/  STS.U16 [R29+0x700], R38 ;  /* 0x000700261d007388 */ /* 0x0009e60000000400 */
[----:B0-----:R-:W3:Y:S04]  /*72e00*/  LDL.LU R24, [R1+0x14f8] ;  /* 0x0014f80001187983 */ /* 0x001ee80000300800 */
[----:B-1----:R-:W3:Y:S01]  /*72e10*/  LDL.LU R23, [R1+0x14c8] ;  /* 0x0014c80001177983 */ /* 0x002ee20000300800 */
        /* <DEDUP_REMOVED lines=53> */
[----:B------:R-:W4:Y:S01]  /*73170*/  LDL.LU R25, [R1+0x12f4] ;  /* 0x0012f40001197983 */ /* 0x000f220000300800 */
[----:B---3--:R0:W-:Y:S01]  /*73180*/  STS.U16 [R29+0x1f80], R24 ;  /* 0x001f80181d007388 */ /* 0x0081e20000000400 */
[----:B------:R1:W-:Y:S02]  /*73190*/  STS.U16 [R29+0x2300], R23 ;  /* 0x002300171d007388 */ /* 0x0003e40000000400 */
[----:B--2---:R2:W-:Y:S02]  /*731a0*/  STS.U16 [R29+0x2340], R32 ;  /* 0x002340201d007388 */ /* 0x0045e40000000400 */
[----:B----4-:R3:W-:Y:S01]  /*731b0*/  STS.U16 [R29+0x2380], R34 ;  /* 0x002380221d007388 */ /* 0x0107e20000000400 */
        /* <DEDUP_REMOVED lines=57> */
[----:B------:R-:W3:Y:S01]  /*73550*/  LDL.LU R25, [R1+0x10f8] ;  /* 0x0010f80001197983 */ /* 0x000ee20000300800 */
        /* <DEDUP_REMOVED lines=286> */
[----:B------:R-:W-:Y:S01]  /*74740*/  STS.U16 [R29+0xcf00], R18 ;  /* 0x00cf00121d007388 */ /* 0x000fe20000000400 */
[----:B------:R-:W-:Y:S02]  /*74750*/  STS.U16 [R29+0xcfc0], R17 ;  /* 0x00cfc0111d007388 */ /* 0x000fe40000000400 */
[----:B------:R-:W-:Y:S02]  /*74760*/  STS.U16 [R29+0xcf80], R16 ;  /* 0x00cf80101d007388 */ /* 0x000fe40000000400 */
[----:B------:R-:W-:Y:S01]  /*74770*/  STS.U16 [R29+0xd300], R30 ;  /* 0x00d3001e1d007388 */ /* 0x000fe20000000400 */
        /* <DEDUP_REMOVED lines=8> */
[----:B---3--:R-:W-:Y:S01]  /*74800*/  STS.U16 [R29+0xdb40], R24 ;  /* 0x00db40181d007388 */ /* 0x008fe20000000400 */
[----:B------:R-:W-:Y:S02]  /*74810*/  STS.U16 [R29+0xdb80], R23 ;  /* 0x00db80171d007388 */ /* 0x000fe40000000400 */
[----:B--2---:R-:W-:Y:S01]  /*74820*/  STS.U16 [R29+0xdbc0], R32 ;  /* 0x00dbc0201d007388 */ /* 0x004fe20000000400 */
[----:B----4-:R-:W-:Y:S04]  /*74830*/  STS.U16 [R29+0xdf40], R34 ;  /* 0x00df40221d007388 */ /* 0x010fe80000000400 */
        /* <DEDUP_REMOVED lines=15> */
[----:B------:R0:W-:Y:S02]  /*74930*/  STS.U16 [R29+0xef40], R61 ;  /* 0x00ef403d1d007388 */ /* 0x0001e40000000400 */
[----:B------:R1:W-:Y:S02]  /*74940*/  STS.U16 [R29+0xef00], R3 ;  /* 0x00ef00031d007388 */ /* 0x0003e40000000400 */
[----:B------:R2:W-:Y:S01]  /*74950*/  STS.U16 [R29+0xefc0], R2 ;  /* 0x00efc0021d007388 */ /* 0x0005e20000000400 */
[----:B0-----:R0:W5:Y:S01]  /*74960*/  LDL.LU R61, [R1+0x43a0] ;  /* 0x0043a000013d7983 */ /* 0x0011620000300800 */
[----:B-1----:R0:W5:Y:S02]  /*74970*/  LDL.LU R3, [R1+0x439c] ;  /* 0x00439c0001037983 */ /* 0x0021640000300800 */
[----:B--2---:R0:W5:Y:S01]  /*74980*/  LDL.LU R2, [R1+0x4398] ;  /* 0x0043980001027983 */ /* 0x0041620000300800 */
[----:B------:R1:W-:Y:S01]  /*74990*/  STS.U16 [R29+0xef80], R60 ;  /* 0x00ef803c1d007388 */ /* 0x0003e20000000400 */
[----:B------:R0:W-:Y:S02]  /*749a0*/  STS.U16 [R29+0xf300], R54 ;  /* 0x00f300361d007388 */ /* 0x0001e40000000400 */
[----:B------:R0:W-:Y:S02]  /*749b0*/  STS.U16 [R29+0xf340], R52 ;  /* 0x00f340341d007388 */ /* 0x0001e40000000400 */
[----:B------:R0:W-:Y:S01]  /*749c0*/  STS.U16 [R29+0xf380], R50 ;  /* 0x00f380321d007388 */ /* 0x0001e20000000400 */
        /* <DEDUP_REMOVED lines=13> */
[----:B-1----:R-:W-:-:S04]  /*74aa0*/  IMAD.MOV.U32 R60, RZ, RZ, c[0x0][0x18c] ;  /* 0x00006300ff3c7624 */ /* 0x002fc800078e00ff */
[----:B------:R-:W-:-:S04]  /*74ab0*/  IMAD.SHL.U32 R60, R60, 0x80, RZ ;  /* 0x000000803c3c7824 */ /* 0x000fc800078e00ff */
[----:B------:R-:W-:Y:S02]  /*74ac0*/  IMAD.SHL.U32 R60, R60, 0x2, RZ ;  /* 0x000000023c3c7824 */ /* 0x000fe400078e00ff */
[----:B------:R-:W2:Y:S04]  /*74ad0*/  LDL R8, [R1+0x13e4] ;  /* 0x0013e40001087983 */ /* 0x000ea80000100800 */
[----:B------:R-:W-:Y:S06]  /*74ae0*/  BAR.SYNC.DEFER_BLOCKING 0x0 ;  /* 0x0000000000007b1d */ /* 0x000fec0000010000 */
[----:B------:R-:W3:Y:S04]  /*74af0*/  LDL R60, [R1+0x145c] ;  /* 0x00145c00013c7983 */ /* 0x000ee80000100800 */
[----:B-----5:R-:W-:Y:S04]  /*74b00*/  STL [R1+0x4434], R2 ;  /* 0x0044340201007387 */ /* 0x020fe80000100800 */
[----:B------:R-:W-:Y:S04]  /*74b10*/  STL [R1+0x4430], R3 ;  /* 0x0044300301007387 */ /* 0x000fe80000100800 */
[----:B------:R-:W1:Y:S04]  /*74b20*/  LDSM.16.M88.4 R12, [R61] ;  /* 0x000000003d0c783b */ /* 0x000e680000000200 */
[----:B0-----:R-:W-:Y:S04]  /*74b30*/  LDSM.16.M88.4 R4, [R61+0x1000] ;  /* 0x001000003d04783b */ /* 0x001fe80000000200 */
[----:B------:R-:W-:Y:S04]  /*74b40*/  LDSM.16.M88.4 R16, [R61+0x5800] ;  /* 0x005800003d10783b */ /* 0x000fe80000000200 */
[----:B------:R-:W-:Y:S04]  /*74b50*/  LDSM.16.M88.4 R56, [R61+0xa000] ;  /* 0x00a000003d38783b */ /* 0x000fe80000000200 */
[----:B------:R-:W-:Y:S04]  /*74b60*/  LDSM.16.M88.4 R52, [R61+0xa800] ;  /* 0x00a800003d34783b */ /* 0x000fe80000000200 */
[----:B------:R-:W-:Y:S04]  /*74b70*/  LDSM.16.M88.4 R48, [R61+0xb000] ;  /* 0x00b000003d30783b */ /* 0x000fe80000000200 */
[----:B------:R-:W-:Y:S04]  /*74b80*/  LDSM.16.M88.4 R36, [R61+0xb800] ;  /* 0x00b800003d24783b */ /* 0x000fe80000000200 */
[----:B------:R-:W-:Y:S04]  /*74b90*/  LDSM.16.M88.4 R32, [R61+0xc000] ;  /* 0x00c000003d20783b */ /* 0x000fe80000000200 */
[----:B------:R-:W-:Y:S04]  /*74ba0*/  LDSM.16.M88.4 R28, [R61+0xc800] ;  /* 0x00c800003d1c783b */ /* 0x000fe80000000200 */
[----:B------:R-:W-:Y:S04]  /*74bb0*/  LDSM.16.M88.4 R24, [R61+0xd000] ;  /* 0x00d000003d18783b */ /* 0x000fe80000000200 */
[----:B-1----:R-:W-:Y:S04]  /*74bc0*/  STL.64 [R1+0x130], R12 ;  /* 0x0001300c01007387 */ /* 0x002fe80000100a00 */
[----:B------:R-:W-:Y:S04]  /*74bd0*/  STL.64 [R1+0x138], R14 ;  /* 0x0001380e01007387 */ /* 0x000fe80000100a00 */
[----:B------:R-:W-:Y:S04]  /*74be0*/  LDSM.16.M88.4 R12, [R61+0x1800] ;  /* 0x001800003d0c783b */ /* 0x000fe80000000200 */
[----:B------:R-:W-:Y:S04]  /*74bf0*/  LDSM.16.M88.4 R20, [R61+0xd800] ;  /* 0x00d800003d14783b */ /* 0x000fe80000000200 */
[----:B--2---:R-:W-:Y:S04]  /*74c00*/  LDSM.16.MT88.4 R40, [R8+0x10000] ;  /* 0x010000000828783b */ /* 0x004fe80000004200 */
[----:B------:R-:W0:Y:S04]  /*74c10*/  LDSM.16.M88.4 R8, [R61+0x800] ;  /* 0x000800003d08783b */ /* 0x000e280000000200 */
[----:B---3--:R-:W-:Y:S04]  /*74c20*/  LDSM.16.MT88.4 R44, [R60+0x10000] ;  /* 0x010000003c2c783b */ /* 0x008fe80000004200 */
[----:B0-----:R-:W-:Y:S04]  /*74c30*/  STL.64 [R1+0x120], R8 ;  /* 0x0001200801007387 */ /* 0x001fe80000100a00 */
[----:B------:R-:W-:Y:S04]  /*74c40*/  STL.64 [R1+0x128], R10 ;  /* 0x0001280a01007387 */ /* 0x000fe80000100a00 */
[----:B------:R-:W0:Y:S04]  /*74c50*/  LDSM.16.M88.4 R8, [R61+0x2000] ;  /* 0x002000003d08783b */ /* 0x000e280000000200 */
[----:B------:R-:W-:Y:S04]  /*74c60*/  STL.64 [R1+0x110], R4 ;  /* 0x0001100401007387 */ /* 0x000fe80000100a00 */
[----:B------:R-:W-:Y:S04]  /*74c70*/  STL.64 [R1+0x118], R6 ;  /* 0x0001180601007387 */ /* 0x000fe80000100a00 */
[----:B------:R-:W1:Y:S04]  /*74c80*/  LDSM.16.M88.4 R4, [R61+0x2800] ;  /* 0x002800003d04783b */ /* 0x000e680000000200 */
[----:B------:R-:W-:Y:S04]  /*74c90*/  STL.64 [R1+0x100], R12 ;  /* 0x0001000c01007387 */ /* 0x000fe80000100a00 */
[----:B------:R-:W-:Y:S04]  /*74ca0*/  STL.64 [R1+0x108], R14 ;  /* 0x0001080e01007387 */ /* 0x000fe80000100a00 */
[----:B------:R-:W2:Y:S04]  /*74cb0*/  LDSM.16.M88.4 R12, [R61+0x3000] ;  /* 0x003000003d0c783b */ /* 0x000ea80000000200 */
[----:B0-----:R-:W-:Y:S04]  /*74cc0*/  STL.64 [R1+0xf0], R8 ;  /* 0x0000f00801007387 */ /* 0x001fe80000100a00 */
[----:B------:R-:W-:Y:S04]  /*74cd0*/  STL.64 [R1+0xf8], R10 ;  /* 0x0000f80a01007387 */ /* 0x000fe80000100a00 */
[----:B------:R-:W0:Y:S04]  /*74ce0*/  LDSM.16.M88.4 R8, [R61+0x3800] ;  /* 0x003800003d08783b */ /* 0x000e280000000200 */
[----:B-1----:R-:W-:Y:S04]  /*74cf0*/  STL.64 [R1+0xe0], R4 ;  /* 0x0000e00401007387 */ /* 0x002fe80000100a00 */
[----:B------:R-:W-:Y:S04]  /*74d00*/  STL.64 [R1+0xe8], R6 ;  /* 0x0000e80601007387 */ /* 0x000fe80000100a00 */
[----:B------:R-:W1:Y:S04]  /*74d10*/  LDSM.16.M88.4 R4, [R61+0x4000] ;  /* 0x004000003d04783b */ /* 0x000e680000000200 */
[----:B--2---:R-:W-:Y:S04]  /*74d20*/  STL.64 [R1+0xd0], R12 ;  /* 0x0000d00c01007387 */ /* 0x004fe80000100a00 */
[----:B------:R-:W-:Y:S04]  /*74d30*/  STL.64 [R1+0xd8], R14 ;  /* 0x0000d80e01007387 */ /* 0x000fe80000100a00 */
[----:B------:R-:W-:Y:S04]  /*74d40*/  LDSM.16.M88.4 R12, [R61+0x6000] ;  /* 0x006000003d0c783b */ /* 0x000fe80000000200 */
[----:B0-----:R-:W-:Y:S04]  /*74d50*/  STL.64 [R1+0xc0], R8 ;  /* 0x0000c00801007387 */ /* 0x001fe80000100a00 */
[----:B------:R-:W-:Y:S04]  /*74d60*/  STL.64 [R1+0xc8], R10 ;  /* 0x0000c80a01007387 */ /* 0x000fe80000100a00 */
[----:B------:R-:W0:Y:S04]  /*74d70*/  LDSM.16.M88.4 R8, [R61+0x4800] ;  /* 0x004800003d08783b */ /* 0x000e280000000200 */
[----:B-1----:R1:W-:Y:S01]  /*74d80*/  STL.64 [R1+0xb0], R4 ;  /* 0x0000b00401007387 */ /* 0x0023e20000100a00 */
[----:B------:R-:W-:-:S02]  /*74d90*/  IMAD.MOV.U32 R2, RZ, RZ, R4 ;  /* 0x000000ffff027224 */ /* 0x000fc400078e0004 */
[----:B------:R-:W-:Y:S01]  /*74da0*/  IMAD.MOV.U32 R0, RZ, RZ, R5 ;  /* 0x000000ffff007224 */ /* 0x000fe200078e0005 */
[----:B------:R-:W-:Y:S04]  /*74db0*/  STL.64 [R1+0xb8], R6 ;  /* 0x0000b80601007387 */ /* 0x000fe80000100a00 */
[----:B0-----:R-:W-:Y:S01]  /*74dc0*/  STL.64 [R1+0xa0], R8 ;  /* 0x0000a00801007387 */ /* 0x001fe20000100a00 */
[----:B-1----:R-:W-:Y:S02]  /*74dd0*/  IMAD.MOV.U32 R4, RZ, RZ, R8 ;  /* 0x000000ffff047224 */ /* 0x002fe400078e0008 */
[----:B------:R-:W-:Y:S01]  /*74de0*/  IMAD.MOV.U32 R3, RZ, RZ, R9 ;  /* 0x000000ffff037224 */ /* 0x000fe200078e0009 */
[----:B------:R-:W-:Y:S04]  /*74df0*/  STL.64 [R1+0xa8], R10 ;  /* 0x0000a80a01007387 */ /* 0x000fe80000100a00 */
[----:B------:R-:W0:Y:S04]  /*74e00*/  LDSM.16.M88.4 R8, [R61+0x5000] ;  /* 0x005000003d08783b */ /* 0x000e280000000200 */
        /* <DEDUP_REMOVED lines=26> */
[----:B------:R-:W-:Y:S04]  /*74fb0*/  STL [R1+0x70d4], R58 ;  /* 0x0070d43a01007387 */ /* 0x000fe80000100800 */
[----:B------:R-:W2:Y:S04]  /*74fc0*/  LDSM.16.M88.4 R12, [R61+0xe800] ;  /* 0x00e800003d0c783b */ /* 0x000ea80000000200 */
[----:B0-----:R-:W-:Y:S04]  /*74fd0*/  STL.64 [R1], R8 ;  /* 0x0000000801007387 */ /* 0x001fe80000100a00 */
[----:B------:R-:W-:Y:S04]  /*74fe0*/  STL.64 [R1+0x8], R10 ;  /* 0x0000080a01007387 */ /* 0x000fe80000100a00 */
[----:B------:R-:W-:Y:S04]  /*74ff0*/  STL [R1+0x70d0], R59 ;  /* 0x0070d03b01007387 */ /* 0x000fe80000100800 */
[----:B------:R0:W-:Y:S04]  /*75000*/  STL.64 [R1+0x7530], R54 ;  /* 0x0075303601007387 */ /* 0x0001e80000100a00 */
[----:B------:R-:W-:Y:S04]  /*75010*/  STL.64 [R1+0x7528], R52 ;  /* 0x0075283401007387 */ /* 0x000fe80000100a00 */
[----:B------:R-:W-:Y:S04]  /*75020*/  STL [R1+0x7014], R50 ;  /* 0x0070143201007387 */ /* 0x000fe80000100800 */
[----:B------:R-:W-:Y:S01]  /*75030*/  STL [R1+0x7010], R51 ;  /* 0x0070103301007387 */ /* 0x000fe20000100800 */
[----:B0-----:R-:W-:-:S03]  /*75040*/  IMAD.MOV.U32 R55, RZ, RZ, R4 ;  /* 0x000000ffff377224 */ /* 0x001fc600078e0004 */
[----:B------:R-:W-:Y:S04]  /*75050*/  STL.64 [R1+0x7520], R38 ;  /* 0x0075202601007387 */ /* 0x000fe80000100a00 */
[----:B------:R0:W-:Y:S04]  /*75060*/  STL.64 [R1+0x7518], R36 ;  /* 0x0075182401007387 */ /* 0x0001e80000100a00 */
[----:B------:R-:W3:Y:S04]  /*75070*/  LDSM.16.M88.4 R8, [R61+0xf000] ;  /* 0x00f000003d08783b */ /* 0x000ee80000000200 */
[----:B------:R-:W2:Y:S04]  /*75080*/  LDSM.16.M88.4 R4, [R61+0xf800] ;  /* 0x00f800003d04783b */ /* 0x000ea80000000200 */
[----:B0-----:R-:W4:Y:S04]  /*75090*/  LDL.64 R36, [R1+0x110] ;  /* 0x0001100001247983 */ /* 0x001f280000100a00 */
[----:B------:R-:W-:Y:S04]  /*750a0*/  STL [R1+0x6fe4], R34 ;  /* 0x006fe42201007387 */ /* 0x000fe80000100800 */
[----:B------:R-:W-:Y:S04]  /*750b0*/  STL [R1+0x6fe0], R35 ;  /* 0x006fe02301007387 */ /* 0x000fe80000100800 */
[----:B------:R0:W-:Y:S04]  /*750c0*/  STL.64 [R1+0x7538], R32 ;  /* 0x0075382001007387 */ /* 0x0001e80000100a00 */
[----:B0-----:R-:W4:Y:S04]  /*750d0*/  LDL.64 R32, [R1+0x120] ;  /* 0x0001200001207983 */ /* 0x001f280000100a00 */
[----:B------:R-:W-:Y:S04]  /*750e0*/  STL.64 [R1+0x7548], R30 ;  /* 0x0075481e01007387 */ /* 0x000fe80000100a00 */
[----:B------:R0:W-:Y:S04]  /*750f0*/  STL.64 [R1+0x7540], R28 ;  /* 0x0075401c01007387 */ /* 0x0001e80000100a00 */
[----:B0-----:R-:W4:Y:S04]  /*75100*/  LDL.LU.64 R28, [R1+0x920] ;  /* 0x00092000011c7983 */ /* 0x001f280000300a00 */
[----:B------:R-:W4:Y:S04]  /*75110*/  LDL.LU.64 R30, [R1+0x928] ;  /* 0x00092800011e7983 */ /* 0x000f280000300a00 */
[----:B------:R-:W-:Y:S04]  /*75120*/  STL [R1+0x7510], R24 ;  /* 0x0075101801007387 */ /* 0x000fe80000100800 */
[----:B------:R0:W-:Y:S04]  /*75130*/  STL [R1+0x750c], R25 ;  /* 0x00750c1901007387 */ /* 0x0001e80000100800 */
[----:B------:R-:W-:Y:S04]  /*75140*/  STL [R1+0x6fdc], R26 ;  /* 0x006fdc1a01007387 */ /* 0x000fe80000100800 */
[----:B------:R-:W-:Y:S04]  /*75150*/  STL [R1+0x6fd8], R27 ;  /* 0x006fd81b01007387 */ /* 0x000fe80000100800 */
[----:B0-----:R-:W4:Y:S04]  /*75160*/  LDL.64 R24, [R1+0x130] ;  /* 0x0001300001187983 */ /* 0x001f280000100a00 */
[----:B------:R-:W-:Y:S04]  /*75170*/  STL [R1+0x7514], R20 ;  /* 0x0075141401007387 */ /* 0x000fe80000100800 */
[----:B------:R0:W-:Y:S04]  /*75180*/  STL [R1+0x7508], R21 ;  /* 0x0075081501007387 */ /* 0x0001e80000100800 */
[----:B------:R-:W-:Y:S04]  /*75190*/  STL [R1+0x6ffc], R22 ;  /* 0x006ffc1601007387 */ /* 0x000fe80000100800 */
[----:B------:R1:W-:Y:S04]  /*751a0*/  STL [R1+0x6ff8], R23 ;  /* 0x006ff81701007387 */ /* 0x0003e80000100800 */
[----:B0-----:R-:W4:Y:S04]  /*751b0*/  LDL.LU.64 R20, [R1+0x930] ;  /* 0x0009300001147983 */ /* 0x001f280000300a00 */
[----:B-1----:R-:W4:Y:S04]  /*751c0*/  LDL.LU.64 R22, [R1+0x938] ;  /* 0x0009380001167983 */ /* 0x002f280000300a00 */
[----:B------:R-:W-:Y:S04]  /*751d0*/  STL [R1+0x7504], R16 ;  /* 0x0075041001007387 */ /* 0x000fe80000100800 */
[----:B------:R-:W-:Y:S04]  /*751e0*/  STL [R1+0x7500], R17 ;  /* 0x0075001101007387 */ /* 0x000fe80000100800 */
[----:B------:R-:W-:Y:S04]  /*751f0*/  STL [R1+0x6fb4], R18 ;  /* 0x006fb41201007387 */ /* 0x000fe80000100800 */
[----:B------:R-:W-:Y:S04]  /*75200*/  STL [R1+0x6fb0], R19 ;  /* 0x006fb01301007387 */ /* 0x000fe80000100800 */
[----:B--2---:R-:W-:Y:S04]  /*75210*/  STL [R1+0x70b8], R14 ;  /* 0x0070b80e01007387 */ /* 0x004fe80000100800 */
[----:B------:R-:W-:Y:S04]  /*75220*/  STL [R1+0x70b4], R15 ;  /* 0x0070b40f01007387 */ /* 0x000fe80000100800 */
[----:B---3--:R-:W-:Y:S04]  /*75230*/  STL [R1+0x70dc], R10 ;  /* 0x0070dc0a01007387 */ /* 0x008fe80000100800 */
[----:B------:R-:W-:Y:S04]  /*75240*/  STL [R1+0x70d8], R11 ;  /* 0x0070d80b01007387 */ /* 0x000fe80000100800 */
[----:B------:R-:W-:Y:S04]  /*75250*/  STL [R1+0x706c], R6 ;  /* 0x00706c0601007387 */ /* 0x000fe80000100800 */
[----:B------:R-:W-:Y:S04]  /*75260*/  STL [R1+0x7068], R7 ;  /* 0x0070680701007387 */ /* 0x000fe80000100800 */
[----:B------:R-:W-:Y:S04]  /*75270*/  STL.64 [R1+0x7550], R4 ;  /* 0x0075500401007387 */ /* 0x000fe80000100a00 */
[----:B------:R-:W-:Y:S04]  /*75280*/  STL [R1+0x6ad0], R61 ;  /* 0x006ad03d01007387 */ /* 0x000fe80000100800 */
[----:B------:R4:W-:Y:S04]  /*75290*/  STL.64 [R1+0x74e8], R46 ;  /* 0x0074e82e01007387 */ /* 0x0009e80000100a00 */
[----:B------:R-:W-:Y:S04]  /*752a0*/  STL.64 [R1+0x74e0], R44 ;  /* 0x0074e02c01007387 */ /* 0x000fe80000100a00 */
[----:B------:R-:W-:Y:S01]  /*752b0*/  STL [R1+0x7238], R60 ;  /* 0x0072383c01007387 */ /* 0x000fe20000100800 */
[----:B----4-:R-:W-:-:S02]  /*752c0*/  IMAD.MOV.U32 R47, RZ, RZ, R24 ;  /* 0x000000ffff2f7224 */ /* 0x010fc400078e0018 */
[----:B------:R-:W-:Y:S01]  /*752d0*/  IMAD.MOV.U32 R46, RZ, RZ, R25 ;  /* 0x000000ffff2e7224 */ /* 0x000fe200078e0019 */
[C---:B------:R-:W-:Y:S11]  /*752e0*/  HMMA.16816.F32.BF16 R4, R40.reuse, R24, R20 ;  /* 0x000000182804723c */ /* 0x040ff60000041814 */
[----:B------:R-:W-:Y:S11]  /*752f0*/  @!UPT UIADD3 URZ, URZ, URZ, URZ ;  /* 0x0000003f3f3ff290 */ /* 0x000ff6000fffe03f */
[----:B------:R-:W-:Y:S01]  /*75300*/  @!UPT UIADD3 URZ, URZ, URZ, URZ ;  /* 0x0000003f3f3ff290 */ /* 0x000fe2000fffe03f */
[----:B------:R0:W-:Y:S04]  /*75310*/  STL.64 [R1+0x930], R4 ;  /* 0x0009300401007387 */ /* 0x0001e80000100a00 */
[----:B------:R-:W-:Y:S04]  /*75320*/  STL.64 [R1+0x938], R6 ;  /* 0x0009380601007387 */ /* 0x000fe80000100a00 */
[----:B------:R-:W2:Y:S04]  /*75330*/  LDL.LU.64 R24, [R1+0x910] ;  /* 0x0009100001187983 */ /* 0x000ea80000300a00 */
[----:B------:R-:W2:Y:S01]  /*75340*/  LDL.LU.64 R26, [R1+0x918] ;  /* 0x00091800011a7983 */ /* 0x000ea20000300a00 */
[----:B------:R-:W-:Y:S01]  /*75350*/  HMMA.16816.F32.BF16 R20, R40, R32, R28 ;  /* 0x000000202814723c */ /* 0x000fe2000004181c */
[----:B------:R-:W-:-:S02]  /*75360*/  IMAD.MOV.U32 R16, RZ, RZ, R32 ;  /* 0x000000ffff107224 */ /* 0x000fc400078e0020 */
[----:B------:R-:W-:Y:S01]  /*75370*/  IMAD.MOV.U32 R17, RZ, RZ, R33 ;  /* 0x000000ffff117224 */ /* 0x000fe200078e0021 */
[----:B0-----:R-:W3:Y:S01]  /*75380*/  LDL.64 R4, [R1+0x100] ;  /* 0x0001000001047983 */ /* 0x001ee20000100a00 */
[----:B------:R-:W-:-:S03]  /*75390*/  IMAD.MOV.U32 R18, RZ, RZ, R37 ;  /* 0x000000ffff127224 */ /* 0x000fc600078e0025 */
[----:B------:R-:W4:Y:S11]  /*753a0*/  LDL.64 R32, [R1+0xe0] ;  /* 0x0000e00001207983 */ /* 0x000f360000100a00 */
[----:B------:R-:W-:Y:S05]  /*753b0*/  @!UPT UIADD3 URZ, URZ, URZ, URZ ;  /* 0x0000003f3f3ff290 */ /* 0x000fea000fffe03f */
[----:B------:R-:W-:Y:S02]  /*753c0*/  IMAD.MOV.U32 R58, RZ, RZ, R22 ;  /* 0x000000ffff3a7224 */ /* 0x000fe400078e0016 */
[----:B------:R-:W-:Y:S02]  /*753d0*/  IMAD.MOV.U32 R59, RZ, RZ, R23 ;  /* 0x000000ffff3b7224 */ /* 0x000fe400078e0017 */
[----:B------:R-:W-:Y:S02]  /*753e0*/  IMAD.MOV.U32 R11, RZ, RZ, R21 ;  /* 0x000000ffff0b7224 */ /* 0x000fe400078e0015 */
[----:B------:R-:W-:Y:S02]  /*753f0*/  IMAD.MOV.U32 R10, RZ, RZ, R20 ;  /* 0x000000ffff0a7224 */ /* 0x000fe400078e0014 */
[----:B------:R-:W3:Y:S04]  /*75400*/  LDL.64 R20, [R1+0xf0] ;  /* 0x0000f00001147983 */ /* 0x000ee80000100a00 */
[----:B------:R-:W-:Y:S04]  /*75410*/  STL.64 [R1+0x7560], R58 ;  /* 0x0075603a01007387 */ /* 0x000fe80000100a00 */
[----:B------:R-:W-:Y:S04]  /*75420*/  STL.64 [R1+0x7558], R56 ;  /* 0x0075583801007387 */ /* 0x000fe80000100a00 */
[----:B------:R-:W-:Y:S04]  /*75430*/  STL [R1+0x72b8], R11 ;  /* 0x0072b80b01007387 */ /* 0x000fe80000100800 */
[----:B------:R-:W-:Y:S04]  /*75440*/  STL [R1+0x72b4], R10 ;  /* 0x0072b40a01007387 */ /* 0x000fe80000100800 */
[----:B------:R-:W-:Y:S01]  /*75450*/  STL.64 [R1+0x7580], R8 ;  /* 0x0075800801007387 */ /* 0x000fe20000100a00 */
[----:B--2---:R-:W-:Y:S07]  /*75460*/  HMMA.16816.F32.BF16 R24, R40, R36, R24 ;  /* 0x000000242818723c */ /* 0x004fee0000041818 */
[----:B------:R-:W-:-:S02]  /*75470*/  IMAD.MOV.U32 R36, RZ, RZ, R55 ;  /* 0x000000ffff247224 */ /* 0x000fc400078e0037 */
[----:B------:R-:W-:Y:S11]  /*75480*/  IMAD.MOV.U32 R37, RZ, RZ, R3 ;  /* 0x000000ffff257224 */ /* 0x000ff600078e0003 */
[----:B------:R-:W-:Y:S03]  /*75490*/  @!UPT UIADD3 URZ, URZ, URZ, URZ ;  /* 0x0000003f3f3ff290 */ /* 0x000fe6000fffe03f */
[----:B------:R-:W-:Y:S01]  /*754a0*/  STL.64 [R1+0x910], R24 ;  /* 0x0009101801007387 */ /* 0x000fe20000100a00 */
[----:B------:R-:W-:-:S03]  /*754b0*/  IMAD.MOV.U32 R14, RZ, RZ, R26 ;  /* 0x000000ffff0e7224 */ /* 0x000fc600078e001a */
[----:B------:R-:W-:Y:S01]  /*754c0*/  STL [R1+0x75a0], R18 ;  /* 0x0075a01201007387 */ /* 0x000fe20000100800 */
[----:B------:R-:W-:-:S03]  /*754d0*/  IMAD.MOV.U32 R15, RZ, RZ, R27 ;  /* 0x000000ffff0f7224 */ /* 0x000fc600078e001b */
[----:B------:R0:W-:Y:S04]  /*754e0*/  STL.64 [R1+0x7598], R16 ;  /* 0x0075981001007387 */ /* 0x0001e80000100a00 */
[----:B0-----:R-:W2:Y:S04]  /*754f0*/  LDL.64 R16, [R1+0xd0] ;  /* 0x0000d00001107983 */ /* 0x001ea80000100a00 */
[----:B------:R-:W2:Y:S04]  /*75500*/  LDL.LU.64 R24, [R1+0x8f0] ;  /* 0x0008f00001187983 */ /* 0x000ea80000300a00 */
[----:B------:R-:W2:Y:S04]  /*75510*/  LDL.LU.64 R26, [R1+0x8f8] ;  /* 0x0008f800011a7983 */ /* 0x000ea80000300a00 */
[----:B------:R-:W4:Y:S04]  /*75520*/  LDL.LU.64 R28, [R1+0x8e0] ;  /* 0x0008e000011c7983 */ /* 0x000f280000300a00 */
[----:B------:R-:W4:Y:S04]  /*75530*/  LDL.LU.64 R30, [R1+0x8e8] ;  /* 0x0008e800011e7983 */ /* 0x000f280000300a00 */
[----:B------:R-:W2:Y:S04]  /*75540*/  LDL.64 R8, [R1+0xc0] ;  /* 0x0000c00001087983 */ /* 0x000ea80000100a00 */
[----:B------:R0:W-:Y:S04]  /*75550*/  STL.64 [R1+0x7588], R36 ;  /* 0x0075882401007387 */ /* 0x0001e80000100a00 */
[----:B0-----:R-:W2:Y:S04]  /*75560*/  LDL.LU.64 R36, [R1+0x900] ;  /* 0x0009000001247983 */ /* 0x001ea80000300a00 */
[----:B------:R-:W2:Y:S01]  /*75570*/  LDL.LU.64 R38, [R1+0x908] ;  /* 0x0009080001267983 */ /* 0x000ea20000300a00 */
[----:B------:R-:W-:-:S02]  /*75580*/  IMAD.MOV.U32 R56, RZ, RZ, R2 ;  /* 0x000000ffff387224 */ /* 0x000fc400078e0002 */
[----:B------:R-:W-:-:S05]  /*75590*/  IMAD.MOV.U32 R57, RZ, RZ, R0 ;  /* 0x000000ffff397224 */ /* 0x000fca00078e0000 */
[----:B------:R-:W-:Y:S04]  /*755a0*/  STL.64 [R1+0x7590], R56 ;  /* 0x0075903801007387 */ /* 0x000fe80000100a00 */
[----:B------:R-:W4:Y:S04]  /*755b0*/  LDL.64 R52, [R1+0x90] ;  /* 0x0000900001347983 */ /* 0x000f280000100a00 */
[----:B------:R-:W-:Y:S04]  /*755c0*/  STL [R1+0x72c4], R15 ;  /* 0x0072c40f01007387 */ /* 0x000fe80000100800 */
[----:B------:R-:W-:Y:S01]  /*755d0*/  STL [R1+0x72c0], R14 ;  /* 0x0072c00e01007387 */ /* 0x000fe20000100800 */
[----:B---3--:R-:W-:-:S02]  /*755e0*/  IMAD.MOV.U32 R51, RZ, RZ, R4 ;  /* 0x000000ffff337224 */ /* 0x008fc400078e0004 */
[----:B------:R-:W-:Y:S01]  /*755f0*/  IMAD.MOV.U32 R50, RZ, RZ, R5 ;  /* 0x000000ffff327224 */ /* 0x000fe200078e0005 */
[C---:B--2---:R-:W-:Y:S08]  /*75600*/  HMMA.16816.F32.BF16 R36, R40.reuse, R4, R36 ;  /* 0x000000042824723c */ /* 0x044ff00000041824 */
[C---:B----4-:R-:W-:Y:S11]  /*75610*/  HMMA.16816.F32.BF16 R28, R40.reuse, R32, R28 ;  /* 0x00000020281c723c */ /* 0x050ff6000004181c */
[----:B------:R-:W-:Y:S04]  /*75620*/  @!UPT UIADD3 URZ, URZ, URZ, URZ ;  /* 0x0000003f3f3ff290 */ /* 0x000fe8000fffe03f */
[----:B------:R-:W-:Y:S04]  /*75630*/  STL.64 [R1+0x900], R36 ;  /* 0x0009002401007387 */ /* 0x000fe80000100a00 */
[----:B------:R0:W-:Y:S04]  /*75640*/  STL.64 [R1+0x908], R38 ;  /* 0x0009082601007387 */ /* 0x0001e80000100a00 */
[----:B------:R-:W2:Y:S04]  /*75650*/  LDL.LU.64 R4, [R1+0x8d0] ;  /* 0x0008d00001047983 */ /* 0x000ea80000300a00 */
[----:B------:R-:W2:Y:S01]  /*75660*/  LDL.LU.64 R6, [R1+0x8d8] ;  /* 0x0008d80001067983 */ /* 0x000ea20000300a00 */
[----:B0-----:R-:W-:Y:S03]  /*75670*/  HMMA.16816.F32.BF16 R36, R40, R20, R24 ;  /* 0x000000142824723c */ /* 0x001fe60000041818 */
[----:B------:R-:W-:Y:S04]  /*75680*/  STL.64 [R1+0x7570], R50 ;  /* 0x0075703201007387 */ /* 0x000fe80000100a00 */
[----:B------:R-:W-:Y:S11]  /*75690*/  STL.64 [R1+0x7568], R48 ;  /* 0x0075683001007387 */ /* 0x000ff60000100a00 */
[----:B------:R-:W-:Y:S05]  /*756a0*/  @!UPT UIADD3 URZ, URZ, URZ, URZ ;  /* 0x0000003f3f3ff290 */ /* 0x000fea000fffe03f */
[----:B------:R0:W-:Y:S04]  /*756b0*/  STL.64 [R1+0x8f0], R36 ;  /* 0x0008f02401007387 */ /* 0x0001e80000100a00 */
[----:B------:R1:W-:Y:S04]  /*756c0*/  STL.64 [R1+0x8f8], R38 ;  /* 0x0008f82601007387 */ /* 0x0003e80000100a00 */
[----:B------:R3:W-:Y:S04]  /*756d0*/  STL.64 [R1+0x8e0], R28 ;  /* 0x0008e01c01007387 */ /* 0x0007e80000100a00 */
[----:B------:R-:W-:Y:S04]  /*756e0*/  STL.64 [R1+0x8e8], R30 ;  /* 0x0008e81e01007387 */ /* 0x000fe80000100a00 */
[----:B------:R-:W4:Y:S04]  /*756f0*/  LDL.LU.64 R56, [R1+0x8c0] ;  /* 0x0008c00001387983 */ /* 0x000f280000300a00 */
[----:B------:R-:W4:Y:S01]  /*75700*/  LDL.LU.64 R58, [R1+0x8c8] ;  /* 0x0008c800013a7983 */ /* 0x000f220000300a00 */
[----:B------:R-:W-:-:S02]  /*75710*/  IMAD.MOV.U32 R25, RZ, RZ, R20 ;  /* 0x000000ffff197224 */ /* 0x000fc400078e0014 */
[----:B------:R-:W-:Y:S01]  /*75720*/  IMAD.MOV.U32 R20, RZ, RZ, R32 ;  /* 0x000000ffff147224 */ /* 0x000fe200078e0020 */
[----:B0-----:R-:W4:Y:S01]  /*75730*/  LDL.LU.64 R36, [R1+0x8b0] ;  /* 0x0008b00001247983 */ /* 0x001f220000300a00 */
[----:B------:R-:W-:-:S03]  /*75740*/  IMAD.MOV.U32 R24, RZ, RZ, R33 ;  /* 0x000000ffff187224 */ /* 0x000fc600078e0021 */
[----:B-1----:R-:W4:Y:S04]  /*75750*/  LDL.LU.64 R38, [R1+0x8b8] ;  /* 0x0008b80001267983 */ /* 0x002f280000300a00 */
[----:B------:R-:W4:Y:S04]  /*75760*/  LDL.LU.64 R48, [R1+0x8a0] ;  /* 0x0008a00001307983 */ /* 0x000f280000300a00 */
[----:B------:R-:W4:Y:S01]  /*75770*/  LDL.LU.64 R50, [R1+0x8a8] ;  /* 0x0008a80001327983 */ /* 0x000f220000300a00 */
[----:B------:R-:W-:-:S03]  /*75780*/  IMAD.MOV.U32 R45, RZ, RZ, R16 ;  /* 0x000000ffff2d7224 */ /* 0x000fc600078e0010 */
[----:B---3--:R-:W3:Y:S01]  /*75790*/  LDL.64 R28, [R1+0x70] ;  /* 0x00007000011c7983 */ /* 0x008ee20000100a00 */
[----:B------:R-:W-:-:S03]  /*757a0*/  IMAD.MOV.U32 R44, RZ, RZ, R17 ;  /* 0x000000ffff2c7224 */ /* 0x000fc600078e0011 */
[----:B------:R-:W3:Y:S04]  /*757b0*/  LDL.64 R32, [R1+0x60] ;  /* 0x0000600001207983 */ /* 0x000ee80000100a00 */
[----:B------:R0:W-:Y:S04]  /*757c0*/  STL.64 [R1+0x7578], R20 ;  /* 0x0075781401007387 */ /* 0x0001e80000100a00 */
[----:B0-----:R-:W3:Y:S04]  /*757d0*/  LDL.64 R20, [R1+0x80] ;  /* 0x0000800001147983 */ /* 0x001ee80000100a00 */
[----:B------:R-:W3:Y:S01]  /*757e0*/  LDL.LU R18, [R1+0x75a0] ;  /* 0x0075a00001127983 */ /* 0x000ee20000300800 */
[----:B--2---:R-:W-:Y:S03]  /*757f0*/  HMMA.16816.F32.BF16 R4, R40, R16, R4 ;  /* 0x000000102804723c */ /* 0x004fe60000041804 */
[----:B------:R-:W2:Y:S11]  /*75800*/  LDL.LU.64 R16, [R1+0x7598] ;  /* 0x0075980001107983 */ /* 0x000eb60000300a00 */
[----:B------:R-:W-:Y:S09]  /*75810*/  @!UPT UIADD3 URZ, URZ, URZ, URZ ;  /* 0x0000003f3f3ff290 */ /* 0x000ff2000fffe03f */
[----:B------:R0:W-:Y:S01]  /*75820*/  STL.64 [R1+0x8d0], R4 ;  /* 0x0008d00401007387 */ /* 0x0001e20000100a00 */
[----:B------:R-:W-:-:S03]  /*75830*/  IMAD.MOV.U32 R19, RZ, RZ, R7 ;  /* 0x000000ffff137224 */ /* 0x000fc600078e0007 */
[----:B------:R1:W-:Y:S04]  /*75840*/  STL [R1+0x8d8], R6 ;  /* 0x0008d80601007387 */ /* 0x0003e80000100800 */
[----:B0-----:R-:W2:Y:S04]  /*75850*/  LDL.LU.64 R4, [R1+0x890] ;  /* 0x0008900001047983 */ /* 0x001ea80000300a00 */
[----:B-1----:R-:W2:Y:S01]  /*75860*/  LDL.LU.64 R6, [R1+0x898] ;  /* 0x0008980001067983 */ /* 0x002ea20000300a00 */
[----:B----4-:R-:W-:Y:S03]  /*75870*/  HMMA.16816.F32.BF16 R56, R40, R8, R56 ;  /* 0x000000082838723c */ /* 0x010fe60000041838 */
[----:B------:R-:W-:Y:S11]  /*75880*/  STL [R1+0x70b0], R19 ;  /* 0x0070b01301007387 */ /* 0x000ff60000100800 */
[----:B------:R-:W-:Y:S09]  /*75890*/  @!UPT UIADD3 URZ, URZ, URZ, URZ ;  /* 0x0000003f3f3ff290 */ /* 0x000ff2000fffe03f */
[----:B------:R0:W-:Y:S04]  /*758a0*/  STL.64 [R1+0x8c0], R56 ;  /* 0x0008c03801007387 */ /* 0x0001e80000100a00 */
[----:B------:R1:W-:Y:S04]  /*758b0*/  STL.64 [R1+0x8c8], R58 ;  /* 0x0008c83a01007387 */ /* 0x0003e80000100a00 */
[----:B0-----:R-:W1:Y:S01]  /*758c0*/  LDL.LU.64 R56, [R1+0x7590] ;  /* 0x0075900001387983 */ /* 0x001e620000300a00 */
[----:B------:R-:W-:-:S03]  /*758d0*/  IMAD.MOV.U32 R15, RZ, RZ, R9 ;  /* 0x000000ffff0f7224 */ /* 0x000fc600078e0009 */
[----:B------:R-:W3:Y:S04]  /*758e0*/  LDL.LU.64 R8, [R1+0x880] ;  /* 0x0008800001087983 */ /* 0x000ee80000300a00 */
[----:B------:R-:W3:Y:S01]  /*758f0*/  LDL.LU.64 R10, [R1+0x888] ;  /* 0x00088800010a7983 */ /* 0x000ee20000300a00 */
[C---:B-1----:R-:W-:Y:S03]  /*75900*/  HMMA.16816.F32.BF16 R56, R40.reuse, R56, R36 ;  /* 0x000000382838723c */ /* 0x042fe60000041824 */
[----:B------:R-:W4:Y:S05]  /*75910*/  LDL.LU.64 R36, [R1+0x7588] ;  /* 0x0075880001247983 */ /* 0x000f2a0000300a00 */
[C---:B--2---:R-:W-:Y:S11]  /*75920*/  HMMA.16816.F32.BF16 R4, R40.reuse, R52, R4 ;  /* 0x000000342804723c */ /* 0x044ff60000041804 */
[----:B------:R-:W-:Y:S05]  /*75930*/  @!UPT UIADD3 URZ, URZ, URZ, URZ ;  /* 0x0000003f3f3ff290 */ /* 0x000fea000fffe03f */
[----:B------:R-:W-:Y:S01]  /*75940*/  IMAD.MOV.U32 R19, RZ, RZ, R59 ;  /* 0x000000ffff137224 */ /* 0x000fe200078e003b */
[----:B------:R0:W-:Y:S04]  /*75950*/  STL.64 [R1+0x8b0], R56 ;  /* 0x0008b03801007387 */ /* 0x0001e80000100a00 */
[----:B------:R-:W-:Y:S04]  /*75960*/  STL [R1+0x8b8], R58 ;  /* 0x0008b83a01007387 */ /* 0x000fe80000100800 */
[----:B0-----:R-:W2:Y:S04]  /*75970*/  LDL.64 R56, [R1+0x50] ;  /* 0x0000500001387983 */ /* 0x001ea80000100a00 */
[----:B------:R-:W-:Y:S01]  /*75980*/  STL [R1+0x7488], R19 ;  /* 0x0074881301007387 */ /* 0x000fe20000100800 */
[C---:B----4-:R-:W-:Y:S03]  /*75990*/  HMMA.16816.F32.BF16 R36, R40.reuse, R36, R48 ;  /* 0x000000242824723c */ /* 0x050fe60000041830 */
[----:B------:R-:W4:Y:S04]  /*759a0*/  LDL.LU.64 R48, [R1+0x870] ;  /* 0x0008700001307983 */ /* 0x000f280000300a00 */
[----:B------:R-:W4:Y:S11]  /*759b0*/  LDL.LU.64 R50, [R1+0x878] ;  /* 0x0008780001327983 */ /* 0x000f360000300a00 */
[----:B------:R-:W-:Y:S05]  /*759c0*/  @!UPT UIADD3 URZ, URZ, URZ, URZ ;  /* 0x0000003f3f3ff290 */ /* 0x000fea000fffe03f */
[----:B------:R0:W-:Y:S04]  /*759d0*/  STL.64 [R1+0x8a0], R36 ;  /* 0x0008a02401007387 */ /* 0x0001e80000100a00 */
[----:B------:R-:W-:Y:S04]  /*759e0*/  STL.64 [R1+0x8a8], R38 ;  /* 0x0008a82601007387 */ /* 0x000fe80000100a00 */
[----:B0-----:R-:W2:Y:S04]  /*759f0*/  LDL.64 R36, [R1+0x40] ;  /* 0x0000400001247983 */ /* 0x001ea80000100a00 */
[----:B------:R0:W-:Y:S04]  /*75a00*/  STL.64 [R1+0x890], R4 ;  /* 0x0008900401007387 */ /* 0x0001e80000100a00 */
[----:B------:R1:W-:Y:S04]  /*75a10*/  STL.64 [R1+0x898], R6 ;  /* 0x0008980601007387 */ /* 0x0003e80000100a00 */
[----:B0-----:R-:W2:Y:S04]  /*75a20*/  LDL.LU.64 R4, [R1+0x860] ;  /* 0x0008600001047983 */ /* 0x001ea80000300a00 */
[----:B-1----:R-:W2:Y:S01]  /*75a30*/  LDL.LU.64 R6, [R1+0x868] ;  /* 0x0008680001067983 */ /* 0x002ea20000300a00 */
[----:B---3--:R-:W-:Y:S01]  /*75a40*/  HMMA.16816.F32.BF16 R8, R40, R20, R8 ;  /* 0x000000142808723c */ /* 0x008fe20000041808 */
[----:B------:R-:W-:-:S02]  /*75a50*/  IMAD.MOV.U32 R2, RZ, RZ, R52 ;  /* 0x000000ffff027224 */ /* 0x000fc400078e0034 */
[----:B------:R-:W-:Y:S02]  /*75a60*/  IMAD.MOV.U32 R0, RZ, RZ, R53 ;  /* 0x000000ffff007224 */ /* 0x000fe400078e0035 */
[----:B------:R-:W3:Y:S04]  /*75a70*/  LDL.64 R52, [R1+0x30] ;  /* 0x0000300001347983 */ /* 0x000ee80000100a00 */
[----:B------:R-:W-:Y:S04]  /*75a80*/  STL [R1+0x7490], R2 ;  /* 0x0074900201007387 */ /* 0x000fe80000100800 */
[----:B------:R-:W-:Y:S01]  /*75a90*/  STL [R1+0x748c], R0 ;  /* 0x00748c0001007387 */ /* 0x000fe20000100800 */
[----:B------:R-:W-:-:S09]  /*75aa0*/  IMAD.MOV.U32 R60, RZ, RZ, R29 ;  /* 0x000000ffff3c7224 */ /* 0x000fd200078e001d */
[----:B------:R0:W-:Y:S04]  /*75ab0*/  STL.64 [R1+0x880], R8 ;  /* 0x0008800801007387 */ /* 0x0001e80000100a00 */
[----:B------:R1:W-:Y:S01]  /*75ac0*/  STL.64 [R1+0x888], R10 ;  /* 0x0008880a01007387 */ /* 0x0003e20000100a00 */
[----:B------:R-:W-:-:S03]  /*75ad0*/  IMAD.MOV.U32 R61, RZ, RZ, R28 ;  /* 0x000000ffff3d7224 */ /* 0x000fc600078e001c */
[----:B0-----:R-:W3:Y:S01]  /*75ae0*/  LDL.LU.64 R8, [R1+0x7580] ;  /* 0x0075800001087983 */ /* 0x001ee20000300a00 */
[----:B-1----:R-:W-:Y:S02]  /*75af0*/  IMAD.MOV.U32 R10, RZ, RZ, R21 ;  /* 0x000000ffff0a7224 */ /* 0x002fe400078e0015 */
[----:B------:R-:W-:Y:S02]  /*75b00*/  IMAD.MOV.U32 R11, RZ, RZ, R20 ;  /* 0x000000ffff0b7224 */ /* 0x000fe400078e0014 */
[----:B------:R-:W3:Y:S04]  /*75b10*/  LDL.LU.64 R20, [R1+0x850] ;  /* 0x0008500001147983 */ /* 0x000ee80000300a00 */
[----:B------:R-:W3:Y:S04]  /*75b20*/  LDL.LU.64 R22, [R1+0x858] ;  /* 0x0008580001167983 */ /* 0x000ee80000300a00 */
[----:B------:R-:W-:Y:S04]  /*75b30*/  STL [R1+0x7498], R10 ;  /* 0x0074980a01007387 */ /* 0x000fe80000100800 */
[----:B------:R-:W-:Y:S01]  /*75b40*/  STL [R1+0x7494], R11 ;  /* 0x0074940b01007387 */ /* 0x000fe20000100800 */
[C---:B----4-:R-:W-:Y:S11]  /*75b50*/  HMMA.16816.F32.BF16 R48, R40.reuse, R28, R48 ;  /* 0x0000001c2830723c */ /* 0x050ff60000041830 */
[----:B------:R-:W-:Y:S11]  /*75b60*/  @!UPT UIADD3 URZ, URZ, URZ, URZ ;  /* 0x0000003f3f3ff290 */ /* 0x000ff6000fffe03f */
[----:B------:R-:W-:Y:S01]  /*75b70*/  @!UPT UIADD3 URZ, URZ, URZ, URZ ;  /* 0x0000003f3f3ff290 */ /* 0x000fe2000fffe03f */
[----:B------:R0:W-:Y:S04]  /*75b80*/  STL.64 [R1+0x870], R48 ;  /* 0x0008703001007387 */ /* 0x0001e80000100a00 */
[----:B------:R1:W-:Y:S04]  /*75b90*/  STL.64 [R1+0x878], R50 ;  /* 0x0008783201007387 */ /* 0x0003e80000100a00 */
[----:B0-----:R-:W4:Y:S04]  /*75ba0*/  LDL.LU.64 R48, [R1+0x840] ;  /* 0x0008400001307983 */ /* 0x001f280000300a00 */
[----:B-1----:R-:W4:Y:S01]  /*75bb0*/  LDL.LU.64 R50, [R1+0x848] ;  /* 0x0008480001327983 */ /* 0x002f220000300a00 */
[C---:B--2---:R-:W-:Y:S03]  /*75bc0*/  HMMA.16816.F32.BF16 R4, R40.reuse, R32, R4 ;  /* 0x000000202804723c */ /* 0x044fe60000041804 */
[----:B------:R-:W-:Y:S04]  /*75bd0*/  STL [R1+0x74a0], R60 ;  /* 0x0074a03c01007387 */ /* 0x000fe80000100800 */
[----:B------:R-:W-:Y:S11]  /*75be0*/  STL [R1+0x749c], R61 ;  /* 0x00749c3d01007387 */ /* 0x000ff60000100800 */
[----:B------:R-:W-:Y:S05]  /*75bf0*/  @!UPT UIADD3 URZ, URZ, URZ, URZ ;  /* 0x0000003f3f3ff290 */ /* 0x000fea000fffe03f */
[----:B------:R0:W-:Y:S04]  /*75c00*/  STL.64 [R1+0x860], R4 ;  /* 0x0008600401007387 */ /* 0x0001e80000100a00 */
[----:B------:R-:W-:Y:S04]  /*75c10*/  STL.64 [R1+0x868], R6 ;  /* 0x0008680601007387 */ /* 0x000fe80000100a00 */
[----:B------:R-:W2:Y:S04]  /*75c20*/  LDL.LU.64 R28, [R1+0x830] ;  /* 0x00083000011c7983 */ /* 0x000ea80000300a00 */
[----:B------:R-:W2:Y:S01]  /*75c30*/  LDL.LU.64 R30, [R1+0x838] ;  /* 0x00083800011e7983 */ /* 0x000ea20000300a00 */
[----:B---3--:R-:W-:Y:S01]  /*75c40*/  HMMA.16816.F32.BF16 R20, R40, R56, R20 ;  /* 0x000000382814723c */ /* 0x008fe20000041814 */
[----:B------:R-:W-:-:S02]  /*75c50*/  IMAD.MOV.U32 R2, RZ, RZ, R33 ;  /* 0x000000ffff027224 */ /* 0x000fc400078e0021 */
[----:B0-----:R-:W3:Y:S01]  /*75c60*/  LDL.64 R4, [R1+0x10] ;  /* 0x0000100001047983 */ /* 0x001ee20000100a00 */
[----:B------:R-:W-:Y:S02]  /*75c70*/  IMAD.MOV.U32 R11, RZ, RZ, R32 ;  /* 0x000000ffff0b7224 */ /* 0x000fe400078e0020 */
[----:B------:R-:W-:Y:S01]  /*75c80*/  IMAD.MOV.U32 R19, RZ, RZ, R57 ;  /* 0x000000ffff137224 */ /* 0x000fe200078e0039 */
[----:B------:R-:W3:Y:S01]  /*75c90*/  LDL.64 R32, [R1] ;  /* 0x0000000001207983 */ /* 0x000ee20000100a00 */
[----:B------:R-:W-:-:S03]  /*75ca0*/  IMAD.MOV.U32 R0, RZ, RZ, R56 ;  /* 0x000000ffff007224 */ /* 0x000fc600078e0038 */
[----:B------:R-:W-:Y:S04]  /*75cb0*/  STL [R1+0x74a8], R2 ;  /* 0x0074a80201007387 */ /* 0x000fe80000100800 */
[----:B------:R-:W-:Y:S01]  /*75cc0*/  STL [R1+0x74a4], R11 ;  /* 0x0074a40b01007387 */ /* 0x000fe20000100800 */
[----:B------:R-:W-:-:S07]  /*75cd0*/  IMAD.MOV.U32 R61, RZ, RZ, R36 ;  /* 0x000000ffff3d7224 */ /* 0x000fce00078e0024 */
[----:B------:R0:W-:Y:S04]  /*75ce0*/  STL.64 [R1+0x850], R20 ;  /* 0x0008501401007387 */ /* 0x0001e80000100a00 */
[----:B------:R-:W-:Y:S04]  /*75cf0*/  STL.64 [R1+0x858], R22 ;  /* 0x0008581601007387 */ /* 0x000fe80000100a00 */
[----:B0-----:R-:W3:Y:S04]  /*75d00*/  LDL.LU.64 R20, [R1+0x7578] ;  /* 0x0075780001147983 */ /* 0x001ee80000300a00 */
[----:B------:R-:W-:Y:S04]  /*75d10*/  STL [R1+0x74b0], R19 ;  /* 0x0074b01301007387 */ /* 0x000fe80000100800 */
[----:B------:R-:W-:Y:S01]  /*75d20*/  STL [R1+0x74ac], R0 ;  /* 0x0074ac0001007387 */ /* 0x000fe20000100800 */
[----:B------:R-:W-:-:S02]  /*75d30*/  IMAD.MOV.U32 R10, RZ, RZ, R37 ;  /* 0x000000ffff0a7224 */ /* 0x000fc400078e0025 */
[----:B------:R-:W-:Y:S02]  /*75d40*/  IMAD.MOV.U32 R11, RZ, RZ, R52 ;  /* 0x000000ffff0b7224 */ /* 0x000fe400078e0034 */
[----:B------:R-:W-:Y:S01]  /*75d50*/  IMAD.MOV.U32 R60, RZ, RZ, R53 ;  /* 0x000000ffff3c7224 */ /* 0x000fe200078e0035 */
[C---:B----4-:R-:W-:Y:S11]  /*75d60*/  HMMA.16816.F32.BF16 R48, R40.reuse, R36, R48 ;  /* 0x000000242830723c */ /* 0x050ff60000041830 */
[----:B------:R-:W-:Y:S11]  /*75d70*/  @!UPT UIADD3 URZ, URZ, URZ, URZ ;  /* 0x0000003f3f3ff290 */ /* 0x000ff6000fffe03f */
[----:B------:R-:W-:Y:S01]  /*75d80*/  @!UPT UIADD3 URZ, URZ, URZ, URZ ;  /* 0x0000003f3f3ff290 */ /* 0x000fe2000fffe03f */
[----:B------:R0:W-:Y:S04]  /*75d90*/  STL.64 [R1+0x840], R48 ;  /* 0x0008403001007387 */ /* 0x0001e80000100a00 */
[----:B------:R1:W-:Y:S04]  /*75da0*/  STL.64 [R1+0x848], R50 ;  /* 0x0008483201007387 */ /* 0x0003e80000100a00 */
[----:B0-----:R-:W4:Y:S04]  /*75db0*/  LDL.LU.64 R48, [R1+0x820] ;  /* 0x0008200001307983 */ /* 0x001f280000300a00 */
[----:B-1----:R-:W4:Y:S01]  /*75dc0*/  LDL.LU.64 R50, [R1+0x828] ;  /* 0x0008280001327983 */ /* 0x002f220000300a00 */
[----:B--2---:R-:W-:Y:S03]  /*75dd0*/  HMMA.16816.F32.BF16 R28, R40, R52, R28 ;  /* 0x00000034281c723c */ /* 0x004fe6000004181c */
[----:B------:R-:W-:Y:S11]  /*75de0*/  STL [R1+0x74b4], R61 ;  /* 0x0074b43d01007387 */ /* 0x000ff60000100800 */
[----:B------:R-:W-:Y:S09]  /*75df0*/  @!UPT UIADD3 URZ, URZ, URZ, URZ ;  /* 0x0000003f3f3ff290 */ /* 0x000ff2000fffe03f */
[----:B------:R0:W-:Y:S01]  /*75e00*/  STL.64 [R1+0x830], R28 ;  /* 0x0008301c01007387 */ /* 0x0001e20000100a00 */
[----:B------:R-:W-:-:S03]  /*75e10*/  IMAD.MOV.U32 R3, RZ, RZ, R31 ;  /* 0x000000ffff037224 */ /* 0x000fc600078e001f */
[----:B------:R1:W-:Y:S04]  /*75e20*/  STL [R1+0x838], R30 ;  /* 0x0008381e01007387 */ /* 0x0003e80000100800 */
[----:B------:R-:W3:Y:S04]  /*75e30*/  LDL.LU.64 R56, [R1+0x810] ;  /* 0x0008100001387983 */ /* 0x000ee80000300a00 */
[----:B------:R-:W3:Y:S04]  /*75e40*/  LDL.LU.64 R58, [R1+0x818] ;  /* 0x00081800013a7983 */ /* 0x000ee80000300a00 */
[----:B0-----:R-:W2:Y:S04]  /*75e50*/  LDL.LU.64 R28, [R1+0x800] ;  /* 0x00080000011c7983 */ /* 0x001ea80000300a00 */
[----:B-1----:R-:W2:Y:S04]  /*75e60*/  LDL.LU.64 R30, [R1+0x808] ;  /* 0x00080800011e7983 */ /* 0x002ea80000300a00 */
[----:B------:R-:W2:Y:S04]  /*75e70*/  LDL.LU.64 R52, [R1+0x7f0] ;  /* 0x0007f00001347983 */ /* 0x000ea80000300a00 */
[----:B------:R-:W2:Y:S04]  /*75e80*/  LDL.LU.64 R54, [R1+0x7f8] ;  /* 0x0007f80001367983 */ /* 0x000ea80000300a00 */
[----:B------:R-:W2:Y:S04]  /*75e90*/  LDL.LU.64 R36, [R1+0x7e0] ;  /* 0x0007e00001247983 */ /* 0x000ea80000300a00 */
[----:B------:R-:W2:Y:S04]  /*75ea0*/  LDL.LU.64 R38, [R1+0x7e8] ;  /* 0x0007e80001267983 */ /* 0x000ea80000300a00 */
[----:B------:R-:W-:Y:S04]  /*75eb0*/  STL.64 [R1+0x74f8], R10 ;  /* 0x0074f80a01007387 */ /* 0x000fe80000100a00 */
[----:B------:R0:W-:Y:S04]  /*75ec0*/  STL.64 [R1+0x74f0], R8 ;  /* 0x0074f00801007387 */ /* 0x0001e80000100a00 */
[----:B0-----:R-:W4:Y:S04]  /*75ed0*/  LDL.64 R8, [R1+0x20] ;  /* 0x0000200001087983 */ /* 0x001f280000100a00 */
[----:B------:R-:W-:Y:S01]  /*75ee0*/  STL [R1+0x723c], R3 ;  /* 0x00723c0301007387 */ /* 0x000fe20000100800 */
[C---:B---3--:R-:W-:Y:S08]  /*75ef0*/  HMMA.16816.F32.BF16 R56, R40.reuse, R4, R56 ;  /* 0x000000042838723c */ /* 0x048ff00000041838 */
[----:B----4-:R-:W-:Y:S01]  /*75f00*/  HMMA.16816.F32.BF16 R48, R40, R8, R48 ;  /* 0x000000082830723c */ /* 0x010fe20000041830 */
[----:B------:R-:W-:-:S02]  /*75f10*/  IMAD.MOV.U32 R0, RZ, RZ, R8 ;  /* 0x000000ffff007224 */ /* 0x000fc400078e0008 */
[----:B------:R-:W-:Y:S11]  /*75f20*/  IMAD.MOV.U32 R2, RZ, RZ, R9 ;  /* 0x000000ffff027224 */ /* 0x000ff600078e0009 */
[----:B------:R-:W-:Y:S09]  /*75f30*/  @!UPT UIADD3 URZ, URZ, URZ, URZ ;  /* 0x0000003f3f3ff290 */ /* 0x000ff2000fffe03f */
[----:B------:R-:W-:Y:S04]  /*75f40*/  STL.64 [R1+0x820], R48 ;  /* 0x0008203001007387 */ /* 0x000fe80000100a00 */
[----:B------:R0:W-:Y:S04]  /*75f50*/  STL.64 [R1+0x828], R50 ;  /* 0x0008283201007387 */ /* 0x0001e80000100a00 */
[----:B0-----:R-:W3:Y:S04]  /*75f60*/  LDL.LU.64 R50, [R1+0x7570] ;  /* 0x0075700001327983 */ /* 0x001ee80000300a00 */
[----:B------:R-:W4:Y:S04]  /*75f70*/  LDL.LU.64 R48, [R1+0x7568] ;  /* 0x0075680001307983 */ /* 0x000f280000300a00 */
[----:B------:R-:W4:Y:S04]  /*75f80*/  LDL.LU.64 R8, [R1+0x7d0] ;  /* 0x0007d00001087983 */ /* 0x000f280000300a00 */
[----:B------:R-:W4:Y:S04]  /*75f90*/  LDL.LU.64 R10, [R1+0x7d8] ;  /* 0x0007d800010a7983 */ /* 0x000f280000300a00 */
[----:B------:R-:W-:Y:S04]  /*75fa0*/  STL.64 [R1+0x810], R56 ;  /* 0x0008103801007387 */ /* 0x000fe80000100a00 */
[----:B------:R0:W-:Y:S04]  /*75fb0*/  STL.64 [R1+0x818], R58 ;  /* 0x0008183a01007387 */ /* 0x0001e80000100a00 */
[----:B0-----:R-:W3:Y:S04]  /*75fc0*/  LDL.LU.64 R58, [R1+0x7560] ;  /* 0x00756000013a7983 */ /* 0x001ee80000300a00 */
[----:B------:R-:W3:Y:S01]  /*75fd0*/  LDL.LU.64 R56, [R1+0x7558] ;  /* 0x0075580001387983 */ /* 0x000ee20000300a00 */
[----:B--2---:R-:W-:Y:S01]  /*75fe0*/  HMMA.16816.F32.BF16 R28, R40, R32, R28 ;  /* 0x00000020281c723c */ /* 0x004fe2000004181c */
[----:B------:R-:W-:-:S02]  /*75ff0*/  IMAD.MOV.U32 R61, RZ, RZ, R4 ;  /* 0x000000ffff3d7224 */ /* 0x000fc400078e0004 */
[----:B------:R-:W-:Y:S02]  /*76000*/  IMAD.MOV.U32 R19, RZ, RZ, R5 ;  /* 0x000000ffff137224 */ /* 0x000fe400078e0005 */
[----:B------:R-:W2:Y:S01]  /*76010*/  LDL.LU.64 R4, [R1+0x7550] ;  /* 0x0075500001047983 */ /* 0x000ea20000300a00 */
[----:B------:R-:W-:Y:S02]  /*76020*/  IMAD.MOV.U32 R14, RZ, RZ, R32 ;  /* 0x000000ffff0e7224 */ /* 0x000fe400078e0020 */
[----:B------:R-:W-:Y:S11]  /*76030*/  IMAD.MOV.U32 R3, RZ, RZ, R33 ;  /* 0x000000ffff037224 */ /* 0x000ff600078e0021 */
[----:B------:R-:W-:Y:S04]  /*76040*/  @!UPT UIADD3 URZ, URZ, URZ, URZ ;  /* 0x0000003f3f3ff290 */ /* 0x000fe8000fffe03f */
[----:B------:R-:W-:Y:S04]  /*76050*/  STL.64 [R1+0x800], R28 ;  /* 0x0008001c01007387 */ /* 0x000fe80000100a00 */
[----:B------:R0:W-:Y:S04]  /*76060*/  STL.64 [R1+0x808], R30 ;  /* 0x0008081e01007387 */ /* 0x0001e80000100a00 */
[----:B0-----:R-:W2:Y:S04]  /*76070*/  LDL.LU.64 R30, [R1+0x7548] ;  /* 0x00754800011e7983 */ /* 0x001ea80000300a00 */
[----:B------:R-:W2:Y:S04]  /*76080*/  LDL.LU.64 R28, [R1+0x7540] ;  /* 0x00754000011c7983 */ /* 0x000ea80000300a00 */
[----:B------:R-:W2:Y:S01]  /*76090*/  LDL.LU.64 R32, [R1+0x7538] ;  /* 0x0075380001207983 */ /* 0x000ea20000300a00 */
[C---:B---3--:R-:W-:Y:S11]  /*760a0*/  HMMA.16816.F32.BF16 R52, R40.reuse, R56, R52 ;  /* 0x000000382834723c */ /* 0x048ff60000041834 */
[----:B------:R-:W-:Y:S11]  /*760b0*/  @!UPT UIADD3 URZ, URZ, URZ, URZ ;  /* 0x0000003f3f3ff290 */ /* 0x000ff6000fffe03f */
[----:B------:R-:W-:Y:S01]  /*760c0*/  @!UPT UIADD3 URZ, URZ, URZ, URZ ;  /* 0x0000003f3f3ff290 */ /* 0x000fe2000fffe03f */
[----:B------:R-:W-:Y:S04]  /*760d0*/  STL.64 [R1+0x7f0], R52 ;  /* 0x0007f03401007387 */ /* 0x000fe80000100a00 */
[----:B------:R0:W-:Y:S04]  /*760e0*/  STL.64 [R1+0x7f8], R54 ;  /* 0x0007f83601007387 */ /* 0x0001e80000100a00 */
[----:B0-----:R-:W3:Y:S04]  /*760f0*/  LDL.LU.64 R54, [R1+0x7530] ;  /* 0x0075300001367983 */ /* 0x001ee80000300a00 */
[----:B------:R-:W2:Y:S04]  /*76100*/  LDL.LU.64 R52, [R1+0x7528] ;  /* 0x0075280001347983 */ /* 0x000ea80000300a00 */
[----:B------:R-:W-:Y:S04]  /*76110*/  STL.64 [R1+0x73c8], R58 ;  /* 0x0073c83a01007387 */ /* 0x000fe80000100a00 */
[----:B------:R0:W-:Y:S04]  /*76120*/  STL.64 [R1+0x73c0], R56 ;  /* 0x0073c03801007387 */ /* 0x0001e80000100a00 */
[----:B0-----:R-:W3:Y:S04]  /*76130*/  LDL.LU.64 R56, [R1+0x7b0] ;  /* 0x0007b00001387983 */ /* 0x001ee80000300a00 */
[----:B------:R-:W3:Y:S01]  /*76140*/  LDL.LU.64 R58, [R1+0x7b8] ;  /* 0x0007b800013a7983 */ /* 0x000ee20000300a00 */
[C---:B----4-:R-:W-:Y:S11]  /*76150*/  HMMA.16816.F32.BF16 R8, R40.reuse, R48, R8 ;  /* 0x000000302808723c */ /* 0x050ff60000041808 */
[----:B------:R-:W-:Y:S11]  /*76160*/  @!UPT UIADD3 URZ, URZ, URZ, URZ ;  /* 0x0000003f3f3ff290 */ /* 0x000ff6000fffe03f */
[----:B------:R-:W-:Y:S02]  /*76170*/  @!UPT UIADD3 URZ, URZ, URZ, URZ ;  /* 0x0000003f3f3ff290 */ /* 0x000fe4000fffe03f */
[----:B------:R-:W-:Y:S02]  /*76180*/  IMAD.MOV.U32 R6, RZ, RZ, R10 ;  /* 0x000000ffff067224 */ /* 0x000fe400078e000a */
[----:B------:R-:W-:Y:S01]  /*76190*/  IMAD.MOV.U32 R7, RZ, RZ, R11 ;  /* 0x000000ffff077224 */ /* 0x000fe200078e000b */
[C---:B--2---:R-:W-:Y:S11]  /*761a0*/  HMMA.16816.F32.BF16 R36, R40.reuse, R52, R36 ;  /* 0x000000342824723c */ /* 0x044ff60000041824 */
[----:B------:R-:W-:Y:S11]  /*761b0*/  @!UPT UIADD3 URZ, URZ, URZ, URZ ;  /* 0x0000003f3f3ff290 */ /* 0x000ff6000fffe03f */
[----:B------:R-:W-:Y:S01]  /*761c0*/  @!UPT UIADD3 URZ, URZ, URZ, URZ ;  /* 0x0000003f3f3ff290 */ /* 0x000fe2000fffe03f */
[----:B------:R-:W-:Y:S04]  /*761d0*/  STL.64 [R1+0x7e0], R36 ;  /* 0x0007e02401007387 */ /* 0x000fe80000100a00 */
[----:B------:R0:W-:Y:S04]  /*761e0*/  STL.64 [R1+0x7e8], R38 ;  /* 0x0007e82601007387 */ /* 0x0001e80000100a00 */
[----:B0-----:R-:W2:Y:S04]  /*761f0*/  LDL.LU.64 R38, [R1+0x7520] ;  /* 0x0075200001267983 */ /* 0x001ea80000300a00 */
[----:B------:R-:W4:Y:S04]  /*76200*/  LDL.LU.64 R36, [R1+0x7518] ;  /* 0x0075180001247983 */ /* 0x000f280000300a00 */
[----:B---3--:R-:W-:Y:S04]  /*76210*/  STL.64 [R1+0x73b8], R54 ;  /* 0x0073b83601007387 */ /* 0x008fe80000100a00 */
[----:B------:R0:W-:Y:S04]  /*76220*/  STL.64 [R1+0x73b0], R52 ;  /* 0x0073b03401007387 */ /* 0x0001e80000100a00 */
[----:B0-----:R-:W3:Y:S04]  /*76230*/  LDL.LU.64 R52, [R1+0x7c0] ;  /* 0x0007c00001347983 */ /* 0x001ee80000300a00 */
[----:B------:R-:W3:Y:S04]  /*76240*/  LDL.LU.64 R54, [R1+0x7c8] ;  /* 0x0007c80001367983 */ /* 0x000ee80000300a00 */
[----:B------:R0:W-:Y:S04]  /*76250*/  STL.64 [R1+0x7d0], R8 ;  /* 0x0007d00801007387 */ /* 0x0001e80000100a00 */
[----:B0-----:R-:W3:Y:S04]  /*76260*/  LDL.LU.64 R8, [R1+0x7a0] ;  /* 0x0007a00001087983 */ /* 0x001ee80000300a00 */
[----:B------:R-:W3:Y:S04]  /*76270*/  LDL.LU.64 R10, [R1+0x7a8] ;  /* 0x0007a800010a7983 */ /* 0x000ee80000300a00 */
[----:B------:R-:W-:Y:S04]  /*76280*/  STL [R1+0x729c], R7 ;  /* 0x00729c0701007387 */ /* 0x000fe80000100800 */
[----:B------:R-:W-:Y:S04]  /*76290*/  STL [R1+0x7298], R6 ;  /* 0x0072980601007387 */ /* 0x000fe80000100800 */
[----:B--2---:R-:W-:Y:S04]  /*762a0*/  STL.64 [R1+0x7398], R38 ;  /* 0x0073982601007387 */ /* 0x004fe80000100a00 */
[----:B----4-:R-:W-:Y:S01]  /*762b0*/  STL.64 [R1+0x7390], R36 ;  /* 0x0073902401007387 */ /* 0x010fe20000100a00 */
[C---:B---3--:R-:W-:Y:S11]  /*762c0*/  HMMA.16816.F32.BF16 R52, R40.reuse, R36, R52 ;  /* 0x000000242834723c */ /* 0x048ff60000041834 */
[----:B------:R-:W-:Y:S11]  /*762d0*/  @!UPT UIADD3 URZ, URZ, URZ, URZ ;  /* 0x0000003f3f3ff290 */ /* 0x000ff6000fffe03f */
[----:B------:R-:W-:Y:S01]  /*762e0*/  @!UPT UIADD3 URZ, URZ, URZ, URZ ;  /* 0x0000003f3f3ff290 */ /* 0x000fe2000fffe03f */
[----:B------:R-:W-:Y:S04]  /*762f0*/  STL.64 [R1+0x7c0], R52 ;  /* 0x0007c03401007387 */ /* 0x000fe80000100a00 */
[----:B------:R0:W-:Y:S01]  /*76300*/  STL.64 [R1+0x7c8], R54 ;  /* 0x0007c83601007387 */ /* 0x0001e20000100a00 */
[C---:B------:R-:W-:Y:S08]  /*76310*/  HMMA.16816.F32.BF16 R8, R40.reuse, R28, R8 ;  /* 0x0000001c2808723c */ /* 0x040ff00000041808 */
[----:B0-----:R-:W-:Y:S07]  /*76320*/  HMMA.16816.F32.BF16 R52, R40, R32, R56 ;  /* 0x000000202834723c */ /* 0x001fee0000041838 */
[----:B------:R-:W-:Y:S11]  /*76330*/  IMAD.MOV.U32 R56, RZ, RZ, R25 ;  /* 0x000000ffff387224 */ /* 0x000ff600078e0019 */
[----:B------:R-:W-:Y:S06]  /*76340*/  @!UPT UIADD3 URZ, URZ, URZ, URZ ;  /* 0x0000003f3f3ff290 */ /* 0x000fec000fffe03f */
[----:B------:R-:W-:Y:S02]  /*76350*/  IMAD.MOV.U32 R34, RZ, RZ, R52 ;  /* 0x000000ffff227224 */ /* 0x000fe400078e0034 */
[----:B------:R-:W-:Y:S02]  /*76360*/  IMAD.MOV.U32 R35, RZ, RZ, R53 ;  /* 0x000000ffff237224 */ /* 0x000fe400078e0035 */
[----:B------:R-:W-:Y:S02]  /*76370*/  IMAD.MOV.U32 R27, RZ, RZ, R55 ;  /* 0x000000ffff1b7224 */ /* 0x000fe400078e0037 */
[----:B------:R-:W-:Y:S01]  /*76380*/  IMAD.MOV.U32 R26, RZ, RZ, R54 ;  /* 0x000000ffff1a7224 */ /* 0x000fe200078e0036 */
[----:B------:R-:W-:Y:S04]  /*76390*/  STL.64 [R1+0x73a8], R34 ;  /* 0x0073a82201007387 */ /* 0x000fe80000100a00 */
[----:B------:R0:W-:Y:S04]  /*763a0*/  STL.64 [R1+0x73a0], R32 ;  /* 0x0073a02001007387 */ /* 0x0001e80000100a00 */
[----:B------:R-:W-:Y:S01]  /*763b0*/  STL [R1+0x701c], R27 ;  /* 0x00701c1b01007387 */ /* 0x000fe20000100800 */
[----:B------:R-:W-:-:S03]  /*763c0*/  IMAD.MOV.U32 R52, RZ, RZ, R20 ;  /* 0x000000ffff347224 */ /* 0x000fc600078e0014 */
[----:B------:R-:W-:Y:S01]  /*763d0*/  STL [R1+0x7018], R26 ;  /* 0x0070181a01007387 */ /* 0x000fe20000100800 */
[----:B------:R-:W-:-:S03]  /*763e0*/  IMAD.MOV.U32 R53, RZ, RZ, R24 ;  /* 0x000000ffff357224 */ /* 0x000fc600078e0018 */
[----:B------:R1:W-:Y:S01]  /*763f0*/  STL.64 [R1+0x7a0], R8 ;  /* 0x0007a00801007387 */ /* 0x0003e20000100a00 */
[----:B------:R-:W-:-:S03]  /*76400*/  IMAD.MOV.U32 R22, RZ, RZ, R10 ;  /* 0x000000ffff167224 */ /* 0x000fc600078e000a */
[----:B0-----:R-:W2:Y:S01]  /*76410*/  LDL.LU.64 R32, [R1+0x790] ;  /* 0x0007900001207983 */ /* 0x001ea20000300a00 */
[----:B------:R-:W-:-:S03]  /*76420*/  IMAD.MOV.U32 R23, RZ, RZ, R11 ;  /* 0x000000ffff177224 */ /* 0x000fc600078e000b */
[----:B------:R-:W2:Y:S04]  /*76430*/  LDL.LU.64 R34, [R1+0x798] ;  /* 0x0007980001227983 */ /* 0x000ea80000300a00 */
[----:B-1----:R-:W3:Y:S04]  /*76440*/  LDL.LU.64 R8, [R1+0x780] ;  /* 0x0007800001087983 */ /* 0x002ee80000300a00 */
[----:B------:R-:W3:Y:S04]  /*76450*/  LDL.LU.64 R10, [R1+0x788] ;  /* 0x00078800010a7983 */ /* 0x000ee80000300a00 */
[----:B------:R-:W3:Y:S04]  /*76460*/  LDL.LU R20, [R1+0x7514] ;  /* 0x0075140001147983 */ /* 0x000ee80000300800 */
[----:B------:R-:W2:Y:S04]  /*76470*/  LDL.LU R24, [R1+0x7510] ;  /* 0x0075100001187983 */ /* 0x000ea80000300800 */
[----:B------:R-:W-:Y:S04]  /*76480*/  STL.64 [R1+0x74b8], R52 ;  /* 0x0074b83401007387 */ /* 0x000fe80000100a00 */
[----:B------:R-:W2:Y:S01]  /*76490*/  LDL.LU R25, [R1+0x750c] ;  /* 0x00750c0001197983 */ /* 0x000ea20000300800 */
[----:B------:R-:W-:-:S03]  /*764a0*/  IMAD.MOV.U32 R57, RZ, RZ, R21 ;  /* 0x000000ffff397224 */ /* 0x000fc600078e0015 */
[----:B------:R-:W3:Y:S04]  /*764b0*/  LDL.LU R21, [R1+0x7508] ;  /* 0x0075080001157983 */ /* 0x000ee80000300800 */
[----:B------:R0:W-:Y:S04]  /*764c0*/  STL.64 [R1+0x74c0], R56 ;  /* 0x0074c03801007387 */ /* 0x0001e80000100a00 */
[----:B------:R-:W-:Y:S04]  /*764d0*/  STL.64 [R1+0x73d8], R30 ;  /* 0x0073d81e01007387 */ /* 0x000fe80000100a00 */
[----:B------:R1:W-:Y:S01]  /*764e0*/  STL.64 [R1+0x73d0], R28 ;  /* 0x0073d01c01007387 */ /* 0x0003e20000100a00 */
[----:B0-----:R-:W-:-:S02]  /*764f0*/  IMAD.MOV.U32 R56, RZ, RZ, R16 ;  /* 0x000000ffff387224 */ /* 0x001fc400078e0010 */
[----:B------:R-:W-:Y:S02]  /*76500*/  IMAD.MOV.U32 R57, RZ, RZ, R17 ;  /* 0x000000ffff397224 */ /* 0x000fe400078e0011 */
[----:B-1----:R-:W-:Y:S02]  /*76510*/  IMAD.MOV.U32 R28, RZ, RZ, R51 ;  /* 0x000000ffff1c7224 */ /* 0x002fe400078e0033 */
[----:B------:R-:W-:-:S05]  /*76520*/  IMAD.MOV.U32 R29, RZ, RZ, R50 ;  /* 0x000000ffff1d7224 */ /* 0x000fca00078e0032 */
[----:B------:R-:W-:Y:S04]  /*76530*/  STL.64 [R1+0x74c8], R28 ;  /* 0x0074c81c01007387 */ /* 0x000fe80000100a00 */
[----:B------:R0:W-:Y:S04]  /*76540*/  STL [R1+0x7054], R23 ;  /* 0x0070541701007387 */ /* 0x0001e80000100800 */
[----:B------:R1:W-:Y:S04]  /*76550*/  STL [R1+0x7050], R22 ;  /* 0x0070501601007387 */ /* 0x0003e80000100800 */
[----:B------:R-:W4:Y:S04]  /*76560*/  LDL.LU R16, [R1+0x7504] ;  /* 0x0075040001107983 */ /* 0x000f280000300800 */
[----:B------:R-:W4:Y:S04]  /*76570*/  LDL.LU R17, [R1+0x7500] ;  /* 0x0075000001117983 */ /* 0x000f280000300800 */
[----:B------:R-:W-:Y:S01]  /*76580*/  STL.64 [R1+0x74d0], R56 ;  /* 0x0074d03801007387 */ /* 0x000fe20000100a00 */
[C---:B--2---:R-:W-:Y:S08]  /*76590*/  HMMA.16816.F32.BF16 R32, R40.reuse, R24, R32 ;  /* 0x000000182820723c */ /* 0x044ff00000041820 */
[----:B---3--:R-:W-:Y:S11]  /*765a0*/  HMMA.16816.F32.BF16 R8, R40, R20, R8 ;  /* 0x000000142808723c */ /* 0x008ff60000041808 */
[----:B------:R-:W-:Y:S05]  /*765b0*/  @!UPT UIADD3 URZ, URZ, URZ, URZ ;  /* 0x0000003f3f3ff290 */ /* 0x000fea000fffe03f */
[----:B------:R-:W-:Y:S02]  /*765c0*/  IMAD.MOV.U32 R50, RZ, RZ, R34 ;  /* 0x000000ffff327224 */ /* 0x000fe400078e0022 */
[----:B------:R-:W-:Y:S02]  /*765d0*/  IMAD.MOV.U32 R51, RZ, RZ, R35 ;  /* 0x000000ffff337224 */ /* 0x000fe400078e0023 */
[----:B------:R-:W-:Y:S02]  /*765e0*/  IMAD.MOV.U32 R27, RZ, RZ, R32 ;  /* 0x000000ffff1b7224 */ /* 0x000fe400078e0020 */
[----:B------:R-:W-:Y:S01]  /*765f0*/  IMAD.MOV.U32 R26, RZ, RZ, R33 ;  /* 0x000000ffff1a7224 */ /* 0x000fe200078e0021 */
[----:B------:R-:W-:Y:S04]  /*76600*/  STL.64 [R1+0x73f8], R50 ;  /* 0x0073f83201007387 */ /* 0x000fe80000100a00 */
[----:B------:R-:W-:Y:S01]  /*76610*/  STL.64 [R1+0x73f0], R48 ;  /* 0x0073f03001007387 */ /* 0x000fe20000100a00 */
[----:B0-----:R-:W-:-:S03]  /*76620*/  IMAD.MOV.U32 R23, RZ, RZ, R10 ;  /* 0x000000ffff177224 */ /* 0x001fc600078e000a */
[----:B------:R-:W-:Y:S01]  /*76630*/  STL.64 [R1+0x73e8], R26 ;  /* 0x0073e81a01007387 */ /* 0x000fe20000100a00 */
[----:B-1----:R-:W-:-:S03]  /*76640*/  IMAD.MOV.U32 R22, RZ, RZ, R11 ;  /* 0x000000ffff167224 */ /* 0x002fc600078e000b */
[----:B------:R-:W-:Y:S04]  /*76650*/  STL.64 [R1+0x73e0], R24 ;  /* 0x0073e01801007387 */ /* 0x000fe80000100a00 */
[----:B------:R0:W-:Y:S04]  /*76660*/  STL.64 [R1+0x780], R8 ;  /* 0x0007800801007387 */ /* 0x0001e80000100a00 */
[----:B0-----:R-:W4:Y:S04]  /*76670*/  LDL.LU.64 R8, [R1+0x770] ;  /* 0x0007700001087983 */ /* 0x001f280000300a00 */
[----:B------:R-:W4:Y:S01]  /*76680*/  LDL.LU.64 R10, [R1+0x778] ;  /* 0x00077800010a7983 */ /* 0x000f220000300a00 */
[----:B------:R-:W-:-:S02]  /*76690*/  IMAD.MOV.U32 R32, RZ, RZ, R45 ;  /* 0x000000ffff207224 */ /* 0x000fc400078e002d */
[----:B------:R-:W-:Y:S01]  /*766a0*/  IMAD.MOV.U32 R33, RZ, RZ, R44 ;  /* 0x000000ffff217224 */ /* 0x000fe200078e002c */
[----:B------:R-:W2:Y:S01]  /*766b0*/  LDL.LU.64 R36, [R1+0x750] ;  /* 0x0007500001247983 */ /* 0x000ea20000300a00 */
[----:B------:R-:W-:Y:S02]  /*766c0*/  IMAD.MOV.U32 R56, RZ, RZ, R47 ;  /* 0x000000ffff387224 */ /* 0x000fe400078e002f */
[----:B------:R-:W-:Y:S01]  /*766d0*/  IMAD.MOV.U32 R57, RZ, RZ, R46 ;  /* 0x000000ffff397224 */ /* 0x000fe200078e002e */
[----:B------:R-:W2:Y:S04]  /*766e0*/  LDL.LU.64 R38, [R1+0x758] ;  /* 0x0007580001267983 */ /* 0x000ea80000300a00 */
[----:B------:R-:W3:Y:S04]  /*766f0*/  LDL.LU.64 R44, [R1+0xa90] ;  /* 0x000a9000012c7983 */ /* 0x000ee80000300a00 */
[----:B------:R-:W3:Y:S04]  /*76700*/  LDL.LU.64 R46, [R1+0xa98] ;  /* 0x000a9800012e7983 */ /* 0x000ee80000300a00 */
[----:B------:R0:W-:Y:S04]  /*76710*/  STL.64 [R1+0x74d8], R32 ;  /* 0x0074d82001007387 */ /* 0x0001e80000100a00 */
[----:B0-----:R-:W2:Y:S04]  /*76720*/  LDL.LU.64 R32, [R1+0xcc0] ;  /* 0x000cc00001207983 */ /* 0x001ea80000300a00 */
[----:B------:R-:W2:Y:S04]  /*76730*/  LDL.LU.64 R34, [R1+0xcc8] ;  /* 0x000cc80001227983 */ /* 0x000ea80000300a00 */
        /* <DEDUP_REMOVED lines=8> */
[----:B------:R-:W-:Y:S04]  /*767c0*/  STL.64 [R1+0x7408], R22 ;  /* 0x0074081601007387 */ /* 0x000fe80000100a00 */
[----:B------:R0:W-:Y:S04]  /*767d0*/  STL.64 [R1+0x7400], R20 ;  /* 0x0074001401007387 */ /* 0x0001e80000100a00 */
[----:B0-----:R-:W2:Y:S04]  /*767e0*/  LDL.LU.64 R20, [R1+0x760] ;  /* 0x0007600001147983 */ /* 0x001ea80000300a00 */
[----:B------:R-:W2:Y:S01]  /*767f0*/  LDL.LU.64 R22, [R1+0x768] ;  /* 0x0007680001167983 */ /* 0x000ea20000300a00 */
[C---:B----4-:R-:W-:Y:S11]  /*76800*/  HMMA.16816.F32.BF16 R8, R40.reuse, R16, R8 ;  /* 0x000000102808723c */ /* 0x050ff60000041808 */
[----:B------:R-:W-:Y:S11]  /*76810*/  @!UPT UIADD3 URZ, URZ, URZ, URZ ;  /* 0x0000003f3f3ff290 */ /* 0x000ff6000fffe03f */
[----:B------:R-:W-:Y:S01]  /*76820*/  @!UPT UIADD3 URZ, URZ, URZ, URZ ;  /* 0x0000003f3f3ff290 */ /* 0x000fe2000fffe03f */
[----:B------:R-:W-:Y:S04]  /*76830*/  STL.64 [R1+0x770], R8 ;  /* 0x0007700801007387 */ /* 0x000fe80000100a00 */
[----:B------:R0:W-:Y:S04]  /*76840*/  STL.64 [R1+0x778], R10 ;  /* 0x0007780a01007387 */ /* 0x0001e80000100a00 */
[----:B0-----:R-:W4:Y:S04]  /*76850*/  LDL.LU.64 R10, [R1+0x74f8] ;  /* 0x0074f800010a7983 */ /* 0x001f280000300a00 */
[----:B------:R-:W3:Y:S01]  /*76860*/  LDL.LU.64 R8, [R1+0x74f0] ;  /* 0x0074f00001087983 */ /* 0x000ee20000300a00 */
[C---:B--2---:R-:W-:Y:S11]  /*76870*/  HMMA.16816.F32.BF16 R20, R40.reuse, R12, R20 ;  /* 0x0000000c2814723c */ /* 0x044ff60000041814 */
[----:B------:R-:W-:Y:S11]  /*76880*/  @!UPT UIADD3 URZ, URZ, URZ, URZ ;  /* 0x0000003f3f3ff290 */ /* 0x000ff6000fffe03f */
[----:B------:R-:W-:Y:S01]  /*76890*/  @!UPT UIADD3 URZ, URZ, URZ, URZ ;  /* 0x0000003f3f3ff290 */ /* 0x000fe2000fffe03f */
[----:B------:R0:W-:Y:S04]  /*768a0*/  STL.64 [R1+0x760], R20 ;  /* 0x0007601401007387 */ /* 0x0001e80000100a00 */
[----:B------:R1:W-:Y:S04]  /*768b0*/  STL.64 [R1+0x768], R22 ;  /* 0x0007681601007387 */ /* 0x0003e80000100a00 */
[----:B0-----:R-:W2:Y:S04]  /*768c0*/  LDL.LU.64 R20, [R1+0xc40] ;  /* 0x000c400001147983 */ /* 0x001ea80000300a00 */
[----:B-1----:R-:W2:Y:S04]  /*768d0*/  LDL.LU.64 R22, [R1+0xc48] ;  /* 0x000c480001167983 */ /* 0x002ea80000300a00 */
[----:B------:R-:W-:Y:S01]  /*768e0*/  STL.64 [R1+0x7410], R12 ;  /* 0x0074100c01007387 */ /* 0x000fe20000100a00 */
[C---:B---3--:R-:W-:Y:S08]  /*768f0*/  HMMA.16816.F32.BF16 R36, R40.reuse, R8, R36 ;  /* 0x000000082824723c */ /* 0x048ff00000041824 */
[----:B------:R-:W-:Y:S11]  /*76900*/  HMMA.16816.F32.BF16 R40, R40, R4, R44 ;  /* 0x000000042828723c */ /* 0x000ff6000004182c */
[----:B------:R-:W-:Y:S04]  /*76910*/  @!UPT UIADD3 URZ, URZ, URZ, URZ ;  /* 0x0000003f3f3ff290 */ /* 0x000fe8000fffe03f */
[----:B------:R0:W-:Y:S04]  /*76920*/  STL.64 [R1+0x750], R36 ;  /* 0x0007502401007387 */ /* 0x0001e80000100a00 */
[----:B------:R-:W-:Y:S04]  /*76930*/  STL.64 [R1+0x758], R38 ;  /* 0x0007582601007387 */ /* 0x000fe80000100a00 */
[----:B0-----:R-:W3:Y:S04]  /*76940*/  LDL R36, [R1+0xc0] ;  /* 0x0000c00001247983 */ /* 0x001ee80000100800 */
[----:B------:R-:W-:Y:S04]  /*76950*/  STL.64 [R1+0x7418], R8 ;  /* 0x0074180801007387 */ /* 0x000fe80000100a00 */
[----:B------:R-:W2:Y:S04]  /*76960*/  LDL.LU.64 R46, [R1+0x74e8] ;  /* 0x0074e800012e7983 */ /* 0x000ea80000300a00 */
[----:B------:R-:W2:Y:S04]  /*76970*/  LDL.LU.64 R44, [R1+0x74e0] ;  /* 0x0074e000012c7983 */ /* 0x000ea80000300a00 */
[----:B------:R0:W-:Y:S04]  /*76980*/  STL.64 [R1+0x3d0], R40 ;  /* 0x0003d02801007387 */ /* 0x0001e80000100a00 */
[----:B------:R-:W-:Y:S04]  /*76990*/  STL.64 [R1+0x3d8], R42 ;  /* 0x0003d82a01007387 */ /* 0x000fe80000100a00 */
[----:B0-----:R-:W3:Y:S01]  /*769a0*/  LDL R40, [R1+0x110] ;  /* 0x0001100001287983 */ /* 0x001ee20000100800 */
[----:B--2---:R-:W-:Y:S03]  /*769b0*/  HMMA.16816.F32.BF16 R56, R44, R56, R32 ;  /* 0x000000382c38723c */ /* 0x004fe60000041820 */
[----:B------:R-:W2:Y:S11]  /*769c0*/  LDL.LU.64 R32, [R1+0x74d8] ;  /* 0x0074d80001207983 */ /* 0x000eb60000300a00 */
[----:B------:R-:W-:Y:S09]  /*769d0*/  @!UPT UIADD3 URZ, URZ, URZ, URZ ;  /* 0x0000003f3f3ff290 */ /* 0x000ff2000fffe03f */
[----:B------:R0:W-:Y:S04]  /*769e0*/  STL.64 [R1+0x3c0], R56 ;  /* 0x0003c03801007387 */ /* 0x0001e80000100a00 */
[----:B------:R1:W-:Y:S04]  /*769f0*/  STL.64 [R1+0x3c8], R58 ;  /* 0x0003c83a01007387 */ /* 0x0003e80000100a00 */
[----:B0-----:R-:W1:Y:S01]  /*76a00*/  LDL.LU.64 R56, [R1+0x74d0] ;  /* 0x0074d00001387983 */ /* 0x001e620000300a00 */
[----:B------:R-:W-:-:S07]  /*76a10*/  IMAD.MOV.U32 R41, RZ, RZ, R18 ;  /* 0x000000ffff297224 */ /* 0x000fce00078e0012 */
[C---:B---3--:R-:W-:Y:S08]  /*76a20*/  HMMA.16816.F32.BF16 R40, R44.reuse, R40, R52 ;  /* 0x000000282c28723c */ /* 0x048ff00000041834 */
[----:B-1----:R-:W-:Y:S01]  /*76a30*/  HMMA.16816.F32.BF16 R56, R44, R56, R28 ;  /* 0x000000382c38723c */ /* 0x002fe2000004181c */
[----:B------:R-:W3:Y:S11]  /*76a40*/  LDL.LU.64 R28, [R1+0x74c8] ;  /* 0x0074c800011c7983 */ /* 0x000ef60000300a00 */
[----:B------:R-:W-:Y:S11]  /*76a50*/  @!UPT UIADD3 URZ, URZ, URZ, URZ ;  /* 0x0000003f3f3ff290 */ /* 0x000ff6000fffe03f */
[----:B------:R0:W-:Y:S04]  /*76a60*/  STL.64 [R1+0x3b0], R56 ;  /* 0x0003b03801007387 */ /* 0x0001e80000100a00 */
[----:B------:R-:W-:Y:S04]  /*76a70*/  STL.64 [R1+0x3b8], R58 ;  /* 0x0003b83a01007387 */ /* 0x000fe80000100a00 */
[----:B0-----:R-:W2:Y:S04]  /*76a80*/  LDL.LU.64 R56, [R1+0x74c0] ;  /* 0x0074c00001387983 */ /* 0x001ea80000300a00 */
[----:B------:R-:W2:Y:S01]  /*76a90*/  LDL.LU.64 R52, [R1+0x74b8] ;  /* 0x0074b80001347983 */ /* 0x000ea20000300a00 */
[----:B------:R-:W-:-:S03]  /*76aa0*/  IMAD.MOV.U32 R37, RZ, RZ, R15 ;  /* 0x000000ffff257224 */ /* 0x000fc600078e000f */
[----:B------:R0:W-:Y:S04]  /*76ab0*/  STL.64 [R1+0x3a0], R40 ;  /* 0x0003a02801007387 */ /* 0x0001e80000100a00 */
[----:B------:R1:W-:Y:S04]  /*76ac0*/  STL.64 [R1+0x3a8], R42 ;  /* 0x0003a82a01007387 */ /* 0x0003e80000100a00 */
[----:B0-----:R-:W2:Y:S01]  /*76ad0*/  LDL.LU.64 R40, [R1+0xc30] ;  /* 0x000c300001287983 */ /* 0x001ea20000300a00 */
[----:B----4-:R-:W-:Y:S01]  /*76ae0*/  IMAD.MOV.U32 R8, RZ, RZ, R11 ;  /* 0x000000ffff087224 */ /* 0x010fe200078e000b */
[C---:B---3--:R-:W-:Y:S08]  /*76af0*/  HMMA.16816.F32.BF16 R28, R44.reuse, R28, R48 ;  /* 0x0000001c2c1c723c */ /* 0x048ff00000041830 */
[----:B--2---:R-:W-:Y:S07]  /*76b00*/  HMMA.16816.F32.BF16 R24, R44, R56, R24 ;  /* 0x000000382c18723c */ /* 0x004fee0000041818 */
[----:B------:R-:W-:-:S02]  /*76b10*/  IMAD.MOV.U32 R56, RZ, RZ, R14 ;  /* 0x000000ffff387224 */ /* 0x000fc400078e000e */
[----:B------:R-:W-:Y:S06]  /*76b20*/  HMMA.16816.F32.BF16 R12, R44, R52, R20 ;  /* 0x000000342c0c723c */ /* 0x000fec0000041814 */
[----:B------:R-:W-:Y:S01]  /*76b30*/  STL.64 [R1+0x390], R28 ;  /* 0x0003901c01007387 */ /* 0x000fe20000100a00 */
[----:B------:R-:W-:-:S03]  /*76b40*/  IMAD.MOV.U32 R57, RZ, RZ, R3 ;  /* 0x000000ffff397224 */ /* 0x000fc600078e0003 */
[----:B------:R-:W-:Y:S04]  /*76b50*/  STL.64 [R1+0x398], R30 ;  /* 0x0003981e01007387 */ /* 0x000fe80000100a00 */
[----:B-1----:R-:W2:Y:S04]  /*76b60*/  LDL.LU.64 R42, [R1+0xc38] ;  /* 0x000c3800012a7983 */ /* 0x002ea80000300a00 */
[----:B------:R-:W-:Y:S04]  /*76b70*/  STL.64 [R1+0x380], R24 ;  /* 0x0003801801007387 */ /* 0x000fe80000100a00 */
[----:B------:R-:W-:Y:S04]  /*76b80*/  STL.64 [R1+0x388], R26 ;  /* 0x0003881a01007387 */ /* 0x000fe80000100a00 */
[----:B------:R-:W-:Y:S04]  /*76b90*/  STL.64 [R1+0x7420], R56 ;  /* 0x0074203801007387 */ /* 0x000fe80000100a00 */
[----:B------:R0:W-:Y:S04]  /*76ba0*/  STL.64 [R1+0x370], R12 ;  /* 0x0003700c01007387 */ /* 0x0001e80000100a00 */
[----:B------:R1:W-:Y:S04]  /*76bb0*/  STL [R1+0x378], R14 ;  /* 0x0003780e01007387 */ /* 0x0003e80000100800 */
[----:B------:R-:W3:Y:S01]  /*76bc0*/  LDL R3, [R1+0x1458] ;  /* 0x0014580001037983 */ /* 0x000ee20000100800 */
[----:B------:R-:W-:-:S03]  /*76bd0*/  IMAD.MOV.U32 R18, RZ, RZ, R15 ;  /* 0x000000ffff127224 */ /* 0x000fc600078e000f */
[----:B0-----:R-:W4:Y:S04]  /*76be0*/  LDL.LU.64 R12, [R1+0x740] ;  /* 0x00074000010c7983 */ /* 0x001f280000300a00 */
[----:B-1----:R-:W4:Y:S01]  /*76bf0*/  LDL.LU.64 R14, [R1+0x748] ;  /* 0x00074800010e7983 */ /* 0x002f220000300a00 */
[----:B------:R-:W-:Y:S02]  /*76c00*/  IMAD.MOV.U32 R24, RZ, RZ, R61 ;  /* 0x000000ffff187224 */ /* 0x000fe400078e003d */
[----:B------:R-:W-:Y:S01]  /*76c10*/  IMAD.MOV.U32 R25, RZ, RZ, R19 ;  /* 0x000000ffff197224 */ /* 0x000fe200078e0013 */
[----:B------:R-:W4:Y:S01]  /*76c20*/  LDL.LU R61, [R1+0x74b4] ;  /* 0x0074b400013d7983 */ /* 0x000f220000300800 */
[----:B------:R-:W-:Y:S02]  /*76c30*/  IMAD.MOV.U32 R20, RZ, RZ, R0 ;  /* 0x000000ffff147224 */ /* 0x000fe400078e0000 */
[----:B------:R-:W-:Y:S01]  /*76c40*/  IMAD.MOV.U32 R21, RZ, RZ, R2 ;  /* 0x000000ffff157224 */ /* 0x000fe200078e0002 */
[----:B------:R-:W4:Y:S04]  /*76c50*/  LDL.LU R19, [R1+0x74b0] ;  /* 0x0074b00001137983 */ /* 0x000f280000300800 */
[----:B------:R0:W-:Y:S04]  /*76c60*/  STL.64 [R1+0x7428], R24 ;  /* 0x0074281801007387 */ /* 0x0001e80000100a00 */
[----:B------:R-:W4:Y:S04]  /*76c70*/  LDL.LU R0, [R1+0x74ac] ;  /* 0x0074ac0001007983 */ /* 0x000f280000300800 */
[----:B------:R-:W4:Y:S04]  /*76c80*/  LDL.LU R2, [R1+0x74a8] ;  /* 0x0074a80001027983 */ /* 0x000f280000300800 */
[----:B------:R-:W4:Y:S04]  /*76c90*/  LDL.64 R28, [R1+0xb0] ;  /* 0x0000b000011c7983 */ /* 0x000f280000100a00 */
[----:B------:R-:W4:Y:S04]  /*76ca0*/  LDL.64 R52, [R1+0xa0] ;  /* 0x0000a00001347983 */ /* 0x000f280000100a00 */
[----:B------:R2:W-:Y:S04]  /*76cb0*/  STL.64 [R1+0x7430], R20 ;  /* 0x0074301401007387 */ /* 0x0005e80000100a00 */
[----:B------:R-:W-:Y:S04]  /*76cc0*/  STL [R1+0x6fb8], R18 ;  /* 0x006fb81201007387 */ /* 0x000fe80000100800 */
[----:B------:R-:W4:Y:S01]  /*76cd0*/  LDL.LU R11, [R1+0x74a4] ;  /* 0x0074a400010b7983 */ /* 0x000f220000300800 */
[----:B------:R-:W-:-:S02]  /*76ce0*/  IMAD.MOV.U32 R9, RZ, RZ, R60 ;  /* 0x000000ffff097224 */ /* 0x000fc400078e003c */
[----:B0-----:R-:W-:Y:S01]  /*76cf0*/  IMAD.MOV.U32 R25, RZ, RZ, R10 ;  /* 0x000000ffff197224 */ /* 0x001fe200078e000a */
[C---:B--2---:R-:W-:Y:S01]  /*76d00*/  HMMA.16816.F32.BF16 R20, R44.reuse, R32, R40 ;  /* 0x000000202c14723c */ /* 0x044fe20000041828 */
[----:B---3--:R-:W0:Y:S07]  /*76d10*/  LDSM.16.MT88.4 R40, [R3+0x10000] ;  /* 0x010000000328783b */ /* 0x008e2e0000004200 */
[----:B----4-:R-:W-:Y:S11]  /*76d20*/  HMMA.16816.F32.BF16 R12, R44, R36, R12 ;  /* 0x000000242c0c723c */ /* 0x010ff6000004180c */
[----:B------:R-:W-:Y:S04]  /*76d30*/  @!UPT UIADD3 URZ, URZ, URZ, URZ ;  /* 0x0000003f3f3ff290 */ /* 0x000fe8000fffe03f */
[----:B------:R1:W-:Y:S04]  /*76d40*/  STL.64 [R1+0x360], R20 ;  /* 0x0003601401007387 */ /* 0x0003e80000100a00 */
[----:B------:R2:W-:Y:S01]  /*76d50*/  STL.64 [R1+0x368], R22 ;  /* 0x0003681601007387 */ /* 0x0005e20000100a00 */
[----:B------:R-:W-:-:S03]  /*76d60*/  IMAD.MOV.U32 R24, RZ, RZ, R61 ;  /* 0x000000ffff187224 */ /* 0x000fc600078e003d */
[----:B------:R-:W3:Y:S04]  /*76d70*/  LDL.LU R60, [R1+0x74a0] ;  /* 0x0074a000013c7983 */ /* 0x000ee80000300800 */
[----:B------:R-:W-:Y:S04]  /*76d80*/  STL.64 [R1+0x7438], R8 ;  /* 0x0074380801007387 */ /* 0x000fe80000100a00 */
[----:B0-----:R-:W-:Y:S04]  /*76d90*/  STL.64 [R1+0x7448], R42 ;  /* 0x0074482a01007387 */ /* 0x001fe80000100a00 */
[----:B------:R-:W-:Y:S04]  /*76da0*/  STL.64 [R1+0x7440], R40 ;  /* 0x0074402801007387 */ /* 0x000fe80000100a00 */
[----:B------:R-:W4:Y:S04]  /*76db0*/  LDL.LU R61, [R1+0x749c] ;  /* 0x00749c00013d7983 */ /* 0x000f280000300800 */
[----:B------:R-:W4:Y:S04]  /*76dc0*/  LDL.LU R10, [R1+0x7498] ;  /* 0x00749800010a7983 */ /* 0x000f280000300800 */
[----:B------:R-:W-:Y:S04]  /*76dd0*/  STL.64 [R1+0x7450], R24 ;  /* 0x0074501801007387 */ /* 0x000fe80000100a00 */
[----:B-1----:R-:W4:Y:S04]  /*76de0*/  LDL.LU.64 R20, [R1+0x730] ;  /* 0x0007300001147983 */ /* 0x002f280000300a00 */
[----:B--2---:R-:W2:Y:S01]  /*76df0*/  LDL.LU.64 R22, [R1+0x738] ;  /* 0x0007380001167983 */ /* 0x004ea20000300a00 */
[----:B------:R-:W-:-:S03]  /*76e00*/  IMAD.MOV.U32 R36, RZ, RZ, R11 ;  /* 0x000000ffff247224 */ /* 0x000fc600078e000b */
[----:B------:R0:W-:Y:S04]  /*76e10*/  STL.64 [R1+0x740], R12 ;  /* 0x0007400c01007387 */ /* 0x0001e80000100a00 */
[----:B------:R1:W-:Y:S04]  /*76e20*/  STL.64 [R1+0x748], R14 ;  /* 0x0007480e01007387 */ /* 0x0003e80000100a00 */
[----:B0-----:R-:W2:Y:S04]  /*76e30*/  LDL.LU.64 R12, [R1+0x720] ;  /* 0x00072000010c7983 */ /* 0x001ea80000300a00 */
[----:B-1----:R-:W2:Y:S04]  /*76e40*/  LDL.LU.64 R14, [R1+0x728] ;  /* 0x00072800010e7983 */ /* 0x002ea80000300a00 */
[----:B------:R-:W2:Y:S01]  /*76e50*/  LDL.LU R11, [R1+0x7494] ;  /* 0x00749400010b7983 */ /* 0x000ea20000300800 */
[----:B------:R-:W-:-:S02]  /*76e60*/  IMAD.MOV.U32 R37, RZ, RZ, R2 ;  /* 0x000000ffff257224 */ /* 0x000fc400078e0002 */
[----:B------:R-:W-:Y:S01]  /*76e70*/  IMAD.MOV.U32 R8, RZ, RZ, R0 ;  /* 0x000000ffff087224 */ /* 0x000fe200078e0000 */
[----:B------:R-:W2:Y:S01]  /*76e80*/  LDL.LU R2, [R1+0x7490] ;  /* 0x0074900001027983 */ /* 0x000ea20000300800 */
[----:B------:R-:W-:-:S03]  /*76e90*/  IMAD.MOV.U32 R9, RZ, RZ, R19 ;  /* 0x000000ffff097224 */ /* 0x000fc600078e0013 */
[----:B------:R3:W-:Y:S04]  /*76ea0*/  STL.64 [R1+0x7458], R36 ;  /* 0x0074582401007387 */ /* 0x0007e80000100a00 */
[----:B------:R-:W2:Y:S04]  /*76eb0*/  LDL.LU R0, [R1+0x748c] ;  /* 0x00748c0001007983 */ /* 0x000ea80000300800 */
[----:B------:R-:W2:Y:S04]  /*76ec0*/  LDL.LU R19, [R1+0x7488] ;  /* 0x0074880001137983 */ /* 0x000ea80000300800 */
[----:B------:R-:W-:Y:S01]  /*76ed0*/  STL.64 [R1+0x7460], R8 ;  /* 0x0074600801007387 */ /* 0x000fe20000100a00 */
[----:B---3--:R-:W-:-:S02]  /*76ee0*/  IMAD.MOV.U32 R37, RZ, RZ, R60 ;  /* 0x000000ffff257224 */ /* 0x008fc400078e003c */
[----:B----4-:R-:W-:-:S05]  /*76ef0*/  IMAD.MOV.U32 R36, RZ, RZ, R61 ;  /* 0x000000ffff247224 */ /* 0x010fca00078e003d */
[----:B------:R0:W-:Y:S02]  /*76f00*/  STL.64 [R1+0x7468], R36 ;  /* 0x0074682401007387 */ /* 0x0001e40000100a00 */
[----:B0-----:R-:W-:Y:S02]  /*76f10*/  IMAD.MOV.U32 R37, RZ, RZ, R10 ;  /* 0x000000ffff257224 */ /* 0x001fe400078e000a */
[----:B--2---:R-:W-:Y:S02]  /*76f20*/  IMAD.MOV.U32 R36, RZ, RZ, R11 ;  /* 0x000000ffff247224 */ /* 0x004fe400078e000b */
[----:B------:R-:W-:Y:S03]  /*76f30*/  HMMA.16816.F32.BF16 R8, R44, R28, R20 ;  /* 0x0000001c2c08723c */ /* 0x000fe60000041814 */
[----:B------:R-:W-:Y:S11]  /*76f40*/  STL.64 [R1+0x7480], R36 ;  /* 0x0074802401007387 */ /* 0x000ff60000100a00 */
[----:B------:R-:W-:Y:S09]  /*76f50*/  @!UPT UIADD3 URZ, URZ, URZ, URZ ;  /* 0x0000003f3f3ff290 */ /* 0x000ff2000fffe03f */
[----:B------:R-:W-:Y:S01]  /*76f60*/  STL.64 [R1+0x730], R8 ;  /* 0x0007300801007387 */ /* 0x000fe20000100a00 */
[----:B------:R-:W-:-:S03]  /*76f70*/  IMAD.MOV.U32 R18, RZ, RZ, R11 ;  /* 0x000000ffff127224 */ /* 0x000fc600078e000b */
[----:B------:R0:W-:Y:S02]  /*76f80*/  STL [R1+0x738], R10 ;  /* 0x0007380a01007387 */ /* 0x0001e40000100800 */
[----:B0-----:R-:W-:Y:S02]  /*76f90*/  HMMA.16816.F32.BF16 R8, R44, R52, R12 ;  /* 0x000000342c08723c */ /* 0x001fe4000004180c */
[----:B------:R-:W-:Y:S11]  /*76fa0*/  STL [R1+0x6fbc], R18 ;  /* 0x006fbc1201007387 */ /* 0x000ff60000100800 */
[----:B------:R-:W-:Y:S10]  /*76fb0*/  @!UPT UIADD3 URZ, URZ, URZ, URZ ;  /* 0x0000003f3f3ff290 */ /* 0x000ff4000fffe03f */
[----:B------:R-:W-:Y:S04]  /*76fc0*/  STL.64 [R1+0x720], R8 ;  /* 0x0007200801007387 */ /* 0x000fe80000100a00 */
[----:B------:R-:W-:Y:S04]  /*76fd0*/  STL.64 [R1+0x728], R10 ;  /* 0x0007280a01007387 */ /* 0x000fe80000100a00 */
[----:B------:R-:W2:Y:S04]  /*76fe0*/  LDL.LU.64 R36, [R1+0x710] ;  /* 0x0007100001247983 */ /* 0x000ea80000300a00 */
[----:B------:R-:W2:Y:S01]  /*76ff0*/  LDL.LU.64 R38, [R1+0x718] ;  /* 0x0007180001267983 */ /* 0x000ea20000300a00 */
[----:B------:R-:W-:-:S05]  /*77000*/  IMAD.MOV.U32 R6, RZ, RZ, R52 ;  /* 0x000000ffff067224 */ /* 0x000fca00078e0034 */
[----:B------:R-:W-:Y:S04]  /*77010*/  STL [R1+0x7478], R6 ;  /* 0x0074780601007387 */ /* 0x000fe80000100800 */
[----:B------:R0:W-:Y:S04]  /*77020*/  STL.64 [R1+0x7470], R4 ;  /* 0x0074700401007387 */ /* 0x0001e80000100a00 */
[----:B0-----:R-:W3:Y:S04]  /*77030*/  LDL.LU.64 R4, [R1+0x700] ;  /* 0x0007000001047983 */ /* 0x001ee80000300a00 */
[----:B------:R-:W3:Y:S04]  /*77040*/  LDL.LU.64 R6, [R1+0x708] ;  /* 0x0007080001067983 */ /* 0x000ee80000300a00 */
[----:B------:R-:W4:Y:S04]  /*77050*/  LDL.LU.64 R8, [R1+0x6f0] ;  /* 0x0006f00001087983 */ /* 0x000f280000300a00 */
[----:B------:R-:W4:Y:S04]  /*77060*/  LDL.LU.64 R10, [R1+0x6f8] ;  /* 0x0006f800010a7983 */ /* 0x000f280000300a00 */
[----:B------:R-:W3:Y:S04]  /*77070*/  LDL.LU.64 R24, [R1+0x6e0] ;  /* 0x0006e00001187983 */ /* 0x000ee80000300a00 */
[----:B------:R-:W3:Y:S04]  /*77080*/  LDL.LU.64 R26, [R1+0x6e8] ;  /* 0x0006e800011a7983 */ /* 0x000ee80000300a00 */
[----:B------:R-:W3:Y:S04]  /*77090*/  LDL.LU.64 R40, [R1+0x6d0] ;  /* 0x0006d00001287983 */ /* 0x000ee80000300a00 */
[----:B------:R-:W3:Y:S04]  /*770a0*/  LDL.LU.64 R42, [R1+0x6d8] ;  /* 0x0006d800012a7983 */ /* 0x000ee80000300a00 */
[----:B------:R-:W3:Y:S01]  /*770b0*/  LDL.LU.64 R20, [R1+0x6c0] ;  /* 0x0006c00001147983 */ /* 0x000ee20000300a00 */
[----:B------:R-:W-:-:S03]  /*770c0*/  IMAD.MOV.U32 R32, RZ, RZ, R2 ;  /* 0x000000ffff207224 */ /* 0x000fc600078e0002 */
[----:B------:R-:W3:Y:S01]  /*770d0*/  LDL.LU.64 R22, [R1+0x6c8] ;  /* 0x0006c80001167983 */ /* 0x000ee20000300a00 */
[----:B------:R-:W-:-:S03]  /*770e0*/  IMAD.MOV.U32 R33, RZ, RZ, R0 ;  /* 0x000000ffff217224 */ /* 0x000fc600078e0000 */
[----:B------:R-:W3:Y:S04]  /*770f0*/  LDL.LU.64 R56, [R1+0x6b0] ;  /* 0x0006b00001387983 */ /* 0x000ee80000300a00 */
[----:B------:R-:W3:Y:S01]  /*77100*/  LDL.LU.64 R58, [R1+0x6b8] ;  /* 0x0006b800013a7983 */ /* 0x000ee20000300a00 */
[----:B------:R-:W-:-:S03]  /*77110*/  IMAD.MOV.U32 R2, RZ, RZ, R28 ;  /* 0x000000ffff027224 */ /* 0x000fc600078e001c */
[----:B------:R-:W3:Y:S01]  /*77120*/  LDL.LU.64 R12, [R1+0x6a0] ;  /* 0x0006a000010c7983 */ /* 0x000ee20000300a00 */
[----:B------:R-:W-:-:S03]  /*77130*/  IMAD.MOV.U32 R0, RZ, RZ, R29 ;  /* 0x000000ffff007224 */ /* 0x000fc600078e001d */
[----:B------:R-:W3:Y:S01]  /*77140*/  LDL.LU.64 R14, [R1+0x6a8] ;  /* 0x0006a800010e7983 */ /* 0x000ee20000300a00 */
[----:B------:R-:W-:-:S03]  /*77150*/  IMAD.MOV.U32 R3, RZ, RZ, R53 ;  /* 0x000000ffff037224 */ /* 0x000fc600078e0035 */
[----:B------:R-:W3:Y:S04]  /*77160*/  LDL.LU.64 R48, [R1+0x690] ;  /* 0x0006900001307983 */ /* 0x000ee80000300a00 */
[----:B------:R-:W3:Y:S04]  /*77170*/  LDL.LU.64 R50, [R1+0x698] ;  /* 0x0006980001327983 */ /* 0x000ee80000300a00 */
[----:B------:R-:W3:Y:S04]  /*77180*/  LDL.LU.64 R28, [R1+0x680] ;  /* 0x00068000011c7983 */ /* 0x000ee80000300a00 */
[----:B------:R-:W3:Y:S04]  /*77190*/  LDL.LU.64 R30, [R1+0x688] ;  /* 0x00068800011e7983 */ /* 0x000ee80000300a00 */
[----:B------:R-:W3:Y:S04]  /*771a0*/  LDL.LU.64 R52, [R1+0x670] ;  /* 0x0006700001347983 */ /* 0x000ee80000300a00 */
[----:B------:R-:W3:Y:S01]  /*771b0*/  LDL.LU.64 R54, [R1+0x678] ;  /* 0x0006780001367983 */ /* 0x000ee20000300a00 */
[----:B--2---:R-:W-:Y:S03]  /*771c0*/  HMMA.16816.F32.BF16 R32, R44, R32, R36 ;  /* 0x000000202c20723c */ /* 0x004fe60000041824 */
[----:B------:R-:W3:Y:S11]  /*771d0*/  LDL.LU.64 R36, [R1+0x7480] ;  /* 0x0074800001247983 */ /* 0x000ef60000300a00 */
[----:B------:R-:W-:Y:S09]  /*771e0*/  @!UPT UIADD3 URZ, URZ, URZ, URZ ;  /* 0x0000003f3f3ff290 */ /* 0x000ff2000fffe03f */
[----:B------:R0:W-:Y:S01]  /*771f0*/  STL.64 [R1+0x710], R32 ;  /* 0x0007102001007387 */ /* 0x0001e20000100a00 */
[----:B------:R-:W-:-:S03]  /*77200*/  IMAD.MOV.U32 R18, RZ, RZ, R35 ;  /* 0x000000ffff127224 */ /* 0x000fc600078e0023 */
[----:B------:R1:W-:Y:S04]  /*77210*/  STL [R1+0x718], R34 ;  /* 0x0007182201007387 */ /* 0x0003e80000100800 */
[----:B0-----:R-:W2:Y:S04]  /*77220*/  LDL.LU.64 R32, [R1+0x660] ;  /* 0x0006600001207983 */ /* 0x001ea80000300a00 */
[----:B-1----:R-:W2:Y:S04]  /*77230*/  LDL.LU.64 R34, [R1+0x668] ;  /* 0x0006680001227983 */ /* 0x002ea80000300a00 */
[----:B------:R-:W-:Y:S01]  /*77240*/  STL [R1+0x6fc0], R18 ;  /* 0x006fc01201007387 */ /* 0x000fe20000100800 */
[C---:B---3--:R-:W-:Y:S03]  /*77250*/  HMMA.16816.F32.BF16 R36, R44.reuse, R36, R4 ;  /* 0x000000242c24723c */ /* 0x048fe60000041804 */
[----:B------:R-:W3:Y:S04]  /*77260*/  LDL.LU R6, [R1+0x7478] ;  /* 0x0074780001067983 */ /* 0x000ee80000300800 */
[----:B------:R-:W2:Y:S11]  /*77270*/  LDL.LU.64 R4, [R1+0x7470] ;  /* 0x0074700001047983 */ /* 0x000eb60000300a00 */
[----:B------:R-:W-:Y:S05]  /*77280*/  @!UPT UIADD3 URZ, URZ, URZ, URZ ;  /* 0x0000003f3f3ff290 */ /* 0x000fea000fffe03f */
[----:B------:R0:W-:Y:S04]  /*77290*/  STL.64 [R1+0x700], R36 ;  /* 0x0007002401007387 */ /* 0x0001e80000100a00 */
[----:B------:R4:W-:Y:S04]  /*772a0*/  STL.64 [R1+0x708], R38 ;  /* 0x0007082601007387 */ /* 0x0009e80000100a00 */
[----:B0-----:R-:W4:Y:S02]  /*772b0*/  LDL.LU.64 R36, [R1+0x7468] ;  /* 0x0074680001247983 */ /* 0x001f240000300a00 */
[C---:B----4-:R-:W-:Y:S02]  /*772c0*/  HMMA.16816.F32.BF16 R36, R44.reuse, R36, R8 ;  /* 0x000000242c24723c */ /* 0x050fe40000041808 */
[----:B------:R-:W4:Y:S11]  /*772d0*/  LDL.LU.64 R8, [R1+0x7460] ;  /* 0x0074600001087983 */ /* 0x000f360000300a00 */
[----:B------:R-:W-:Y:S10]  /*772e0*/  @!UPT UIADD3 URZ, URZ, URZ, URZ ;  /* 0x0000003f3f3ff290 */ /* 0x000ff4000fffe03f */
[----:B------:R0:W-:Y:S04]  /*772f0*/  STL.64 [R1+0x6f0], R36 ;  /* 0x0006f02401007387 */ /* 0x0001e80000100a00 */
[----:B------:R1:W-:Y:S04]  /*77300*/  STL.64 [R1+0x6f8], R38 ;  /* 0x0006f82601007387 */ /* 0x0003e80000100a00 */
[----:B0-----:R-:W1:Y:S01]  /*77310*/  LDL.LU.64 R36, [R1+0x7458] ;  /* 0x0074580001247983 */ /* 0x001e620000300a00 */
[C---:B----4-:R-:W-:Y:S08]  /*77320*/  HMMA.16816.F32.BF16 R8, R44.reuse, R8, R40 ;  /* 0x000000082c08723c */ /* 0x050ff00000041828 */
[C---:B-1----:R-:W-:Y:S01]  /*77330*/  HMMA.16816.F32.BF16 R36, R44.reuse, R36, R24 ;  /* 0x000000242c24723c */ /* 0x042fe20000041818 */
[----:B------:R-:W4:Y:S11]  /*77340*/  LDL.LU.64 R24, [R1+0x7450] ;  /* 0x0074500001187983 */ /* 0x000f360000300a00 */
[----:B------:R-:W-:Y:S11]  /*77350*/  @!UPT UIADD3 URZ, URZ, URZ, URZ ;  /* 0x0000003f3f3ff290 */ /* 0x000ff6000fffe03f */
[----:B------:R0:W-:Y:S04]  /*77360*/  STL.64 [R1+0x6e0], R36 ;  /* 0x0006e02401007387 */ /* 0x0001e80000100a00 */
[----:B------:R1:W-:Y:S04]  /*77370*/  STL.64 [R1+0x6e8], R38 ;  /* 0x0006e82601007387 */ /* 0x0003e80000100a00 */
[----:B0-----:R-:W2:Y:S04]  /*77380*/  LDL.LU.64 R36, [R1+0x650] ;  /* 0x0006500001247983 */ /* 0x001ea80000300a00 */
[----:B-1----:R-:W2:Y:S04]  /*77390*/  LDL.LU.64 R38, [R1+0x658] ;  /* 0x0006580001267983 */ /* 0x002ea80000300a00 */
[----:B------:R-:W2:Y:S04]  /*773a0*/  LDL.LU.64 R42, [R1+0x7448] ;  /* 0x00744800012a7983 */ /* 0x000ea80000300a00 */
[----:B------:R-:W2:Y:S04]  /*773b0*/  LDL.LU.64 R40, [R1+0x7440] ;  /* 0x0074400001287983 */ /* 0x000ea80000300a00 */
[----:B------:R0:W-:Y:S04]  /*773c0*/  STL.64 [R1+0x6d0], R8 ;  /* 0x0006d00801007387 */ /* 0x0001e80000100a00 */
[----:B------:R-:W-:Y:S04]  /*773d0*/  STL.64 [R1+0x6d8], R10 ;  /* 0x0006d80a01007387 */ /* 0x000fe80000100a00 */
[----:B0-----:R-:W2:Y:S01]  /*773e0*/  LDL.LU.64 R8, [R1+0x7438] ;  /* 0x0074380001087983 */ /* 0x001ea20000300a00 */
[C---:B----4-:R-:W-:Y:S03]  /*773f0*/  HMMA.16816.F32.BF16 R24, R44.reuse, R24, R20 ;  /* 0x000000182c18723c */ /* 0x050fe60000041814 */
[----:B------:R-:W4:Y:S11]  /*77400*/  LDL.LU.64 R20, [R1+0x7430] ;  /* 0x0074300001147983 */ /* 0x000f360000300a00 */
[----:B------:R-:W-:Y:S09]  /*77410*/  @!UPT UIADD3 URZ, URZ, URZ, URZ ;  /* 0x0000003f3f3ff290 */ /* 0x000ff2000fffe03f */
[----:B------:R0:W-:Y:S04]  /*77420*/  STL.64 [R1+0x6c0], R24 ;  /* 0x0006c01801007387 */ /* 0x0001e80000100a00 */
[----:B------:R-:W-:Y:S04]  /*77430*/  STL.64 [R1+0x6c8], R26 ;  /* 0x0006c81a01007387 */ /* 0x000fe80000100a00 */
[----:B0-----:R-:W3:Y:S01]  /*77440*/  LDL.LU.64 R24, [R1+0x7428] ;  /* 0x0074280001187983 */ /* 0x001ee20000300a00 */
[C---:B--2---:R-:W-:Y:S03]  /*77450*/  HMMA.16816.F32.BF16 R8, R44.reuse, R8, R56 ;  /* 0x000000082c08723c */ /* 0x044fe60000041838 */
[----:B------:R-:W2:Y:S11]  /*77460*/  LDL.LU.64 R56, [R1+0x7420] ;  /* 0x0074200001387983 */ /* 0x000eb60000300a00 */
[----:B------:R-:W-:Y:S09]  /*77470*/  @!UPT UIADD3 URZ, URZ, URZ, URZ ;  /* 0x0000003f3f3ff290 */ /* 0x000ff2000fffe03f */
[----:B------:R0:W-:Y:S04]  /*77480*/  STL.64 [R1+0x6b0], R8 ;  /* 0x0006b00801007387 */ /* 0x0001e80000100a00 */
[----:B------:R-:W-:Y:S04]  /*77490*/  STL.64 [R1+0x6b8], R10 ;  /* 0x0006b80a01007387 */ /* 0x000fe80000100a00 */
[----:B0-----:R-:W2:Y:S01]  /*774a0*/  LDL.LU.64 R8, [R1+0x7418] ;  /* 0x0074180001087983 */ /* 0x001ea20000300a00 */
[C---:B----4-:R-:W-:Y:S03]  /*774b0*/  HMMA.16816.F32.BF16 R20, R44.reuse, R20, R12 ;  /* 0x000000142c14723c */ /* 0x050fe6000004180c */
[----:B------:R-:W4:Y:S05]  /*774c0*/  LDL.LU.64 R12, [R1+0x7410] ;  /* 0x00741000010c7983 */ /* 0x000f2a0000300a00 */
[C---:B---3--:R-:W-:Y:S11]  /*774d0*/  HMMA.16816.F32.BF16 R24, R44.reuse, R24, R48 ;  /* 0x000000182c18723c */ /* 0x048ff60000041830 */
[----:B------:R-:W-:Y:S04]  /*774e0*/  @!UPT UIADD3 URZ, URZ, URZ, URZ ;  /* 0x0000003f3f3ff290 */ /* 0x000fe8000fffe03f */
[----:B------:R-:W-:Y:S04]  /*774f0*/  STL.64 [R1+0x6a0], R20 ;  /* 0x0006a01401007387 */ /* 0x000fe80000100a00 */
[----:B------:R0:W-:Y:S04]  /*77500*/  STL.64 [R1+0x6a8], R22 ;  /* 0x0006a81601007387 */ /* 0x0001e80000100a00 */
[----:B0-----:R-:W3:Y:S04]  /*77510*/  LDL.LU.64 R22, [R1+0x7408] ;  /* 0x0074080001167983 */ /* 0x001ee80000300a00 */
[----:B------:R-:W3:Y:S04]  /*77520*/  LDL.LU.64 R20, [R1+0x7400] ;  /* 0x0074000001147983 */ /* 0x000ee80000300a00 */
[----:B------:R-:W3:Y:S01]  /*77530*/  LDL.LU.64 R50, [R1+0x73f8] ;  /* 0x0073f80001327983 */ /* 0x000ee20000300a00 */
[C---:B--2---:R-:W-:Y:S03]  /*77540*/  HMMA.16816.F32.BF16 R56, R44.reuse, R56, R28 ;  /* 0x000000382c38723c */ /* 0x044fe6000004181c */
[----:B------:R-:W2:Y:S04]  /*77550*/  LDL.LU.64 R48, [R1+0x73f0] ;  /* 0x0073f00001307983 */ /* 0x000ea80000300a00 */
[----:B------:R-:W-:Y:S04]  /*77560*/  STL.64 [R1+0x690], R24 ;  /* 0x0006901801007387 */ /* 0x000fe80000100a00 */
[----:B------:R0:W-:Y:S04]  /*77570*/  STL.64 [R1+0x698], R26 ;  /* 0x0006981a01007387 */ /* 0x0001e80000100a00 */
[----:B0-----:R-:W2:Y:S04]  /*77580*/  LDL.LU.64 R26, [R1+0x73e8] ;  /* 0x0073e800011a7983 */ /* 0x001ea80000300a00 */
[----:B------:R-:W2:Y:S04]  /*77590*/  LDL.LU.64 R24, [R1+0x73e0] ;  /* 0x0073e00001187983 */ /* 0x000ea80000300a00 */
[----:B------:R-:W2:Y:S04]  /*775a0*/  LDL.LU.64 R30, [R1+0x73d8] ;  /* 0x0073d800011e7983 */ /* 0x000ea80000300a00 */
[----:B------:R-:W2:Y:S04]  /*775b0*/  LDL.LU.64 R28, [R1+0x73d0] ;  /* 0x0073d000011c7983 */ /* 0x000ea80000300a00 */
[----:B------:R-:W-:Y:S04]  /*775c0*/  STL.64 [R1+0x680], R56 ;  /* 0x0006803801007387 */ /* 0x000fe80000100a00 */
[----:B------:R0:W-:Y:S04]  /*775d0*/  STL.64 [R1+0x688], R58 ;  /* 0x0006883a01007387 */ /* 0x0001e80000100a00 */
[----:B0-----:R-:W2:Y:S04]  /*775e0*/  LDL.LU.64 R58, [R1+0x73c8] ;  /* 0x0073c800013a7983 */ /* 0x001ea80000300a00 */
[----:B------:R-:W2:Y:S02]  /*775f0*/  LDL.LU.64 R56, [R1+0x73c0] ;  /* 0x0073c00001387983 */ /* 0x000ea40000300a00 */
[C---:B--2---:R-:W-:Y:S11]  /*77600*/  HMMA.16816.F32.BF16 R52, R44.reuse, R56, R52 ;  /* 0x000000382c34723c */ /* 0x044ff60000041834 */
[----:B------:R-:W-:Y:S11]  /*77610*/  @!UPT UIADD3 URZ, URZ, URZ, URZ ;  /* 0x0000003f3f3ff290 */ /* 0x000ff6000fffe03f */
[----:B------:R-:W-:Y:S01]  /*77620*/  @!UPT UIADD3 URZ, URZ, URZ, URZ ;  /* 0x0000003f3f3ff290 */ /* 0x000fe2000fffe03f */
[----:B------:R-:W-:Y:S04]  /*77630*/  STL.64 [R1+0x670], R52 ;  /* 0x0006703401007387 */ /* 0x000fe80000100a00 */
[----:B------:R0:W-:Y:S04]  /*77640*/  STL.64 [R1+0x678], R54 ;  /* 0x0006783601007387 */ /* 0x0001e80000100a00 */
[----:B0-----:R-:W2:Y:S04]  /*77650*/  LDL.LU.64 R54, [R1+0x73b8] ;  /* 0x0073b80001367983 */ /* 0x001ea80000300a00 */
[----:B------:R-:W2:Y:S01]  /*77660*/  LDL.LU.64 R52, [R1+0x73b0] ;  /* 0x0073b00001347983 */ /* 0x000ea20000300a00 */
[C---:B------:R-:W-:Y:S03]  /*77670*/  HMMA.16816.F32.BF16 R36, R44.reuse, R48, R36 ;  /* 0x000000302c24723c */ /* 0x040fe60000041824 */
[----:B------:R-:W-:Y:S04]  /*77680*/  STL.64 [R1+0x72f8], R58 ;  /* 0x0072f83a01007387 */ /* 0x000fe80000100a00 */
[----:B------:R0:W-:Y:S04]  /*77690*/  STL.64 [R1+0x72f0], R56 ;  /* 0x0072f03801007387 */ /* 0x0001e80000100a00 */
[----:B0-----:R-:W3:Y:S04]  /*776a0*/  LDL.LU.64 R56, [R1+0x620] ;  /* 0x0006200001387983 */ /* 0x001ee80000300a00 */
[----:B------:R-:W3:Y:S01]  /*776b0*/  LDL.LU.64 R58, [R1+0x628] ;  /* 0x00062800013a7983 */ /* 0x000ee20000300a00 */
[C---:B--2---:R-:W-:Y:S11]  /*776c0*/  HMMA.16816.F32.BF16 R32, R44.reuse, R52, R32 ;  /* 0x000000342c20723c */ /* 0x044ff60000041820 */
[----:B------:R-:W-:Y:S11]  /*776d0*/  @!UPT UIADD3 URZ, URZ, URZ, URZ ;  /* 0x0000003f3f3ff290 */ /* 0x000ff6000fffe03f */
[----:B------:R-:W-:Y:S01]  /*776e0*/  @!UPT UIADD3 URZ, URZ, URZ, URZ ;  /* 0x0000003f3f3ff290 */ /* 0x000fe2000fffe03f */
[----:B------:R-:W-:Y:S04]  /*776f0*/  STL.64 [R1+0x660], R32 ;  /* 0x0006602001007387 */ /* 0x000fe80000100a00 */
[----:B------:R0:W-:Y:S04]  /*77700*/  STL.64 [R1+0x668], R34 ;  /* 0x0006682201007387 */ /* 0x0001e80000100a00 */
[----:B0-----:R-:W2:Y:S04]  /*77710*/  LDL.LU.64 R34, [R1+0x73a8] ;  /* 0x0073a80001227983 */ /* 0x001ea80000300a00 */
[----:B------:R-:W2:Y:S04]  /*77720*/  LDL.LU.64 R32, [R1+0x73a0] ;  /* 0x0073a00001207983 */ /* 0x000ea80000300a00 */
[----:B------:R-:W-:Y:S04]  /*77730*/  STL.64 [R1+0x72e8], R54 ;  /* 0x0072e83601007387 */ /* 0x000fe80000100a00 */
[----:B------:R0:W-:Y:S04]  /*77740*/  STL.64 [R1+0x72e0], R52 ;  /* 0x0072e03401007387 */ /* 0x0001e80000100a00 */
[----:B0-----:R-:W2:Y:S04]  /*77750*/  LDL.LU.64 R52, [R1+0x630] ;  /* 0x0006300001347983 */ /* 0x001ea80000300a00 */
[----:B------:R-:W2:Y:S04]  /*77760*/  LDL.LU.64 R54, [R1+0x638] ;  /* 0x0006380001367983 */ /* 0x000ea80000300a00 */
        /* <DEDUP_REMOVED lines=8> */
[----:B--2---:R-:W-:Y:S04]  /*777f0*/  STL.64 [R1+0x7318], R38 ;  /* 0x0073182601007387 */ /* 0x004fe80000100a00 */
[----:B----4-:R0:W-:Y:S01]  /*77800*/  STL.64 [R1+0x7310], R36 ;  /* 0x0073102401007387 */ /* 0x0101e20000100a00 */
[C---:B---3--:R-:W-:Y:S08]  /*77810*/  HMMA.16816.F32.BF16 R48, R44.reuse, R36, R48 ;  /* 0x000000242c30723c */ /* 0x048ff00000041830 */
[C---:B0-----:R-:W-:Y:S11]  /*77820*/  HMMA.16816.F32.BF16 R36, R44.reuse, R32, R52 ;  /* 0x000000202c24723c */ /* 0x041ff60000041834 */
[----:B------:R-:W-:Y:S04]  /*77830*/  @!UPT UIADD3 URZ, URZ, URZ, URZ ;  /* 0x0000003f3f3ff290 */ /* 0x000fe8000fffe03f */
[----:B------:R-:W-:Y:S04]  /*77840*/  STL.64 [R1+0x640], R48 ;  /* 0x0006403001007387 */ /* 0x000fe80000100a00 */
[----:B------:R-:W-:Y:S04]  /*77850*/  STL.64 [R1+0x648], R50 ;  /* 0x0006483201007387 */ /* 0x000fe80000100a00 */
[----:B------:R-:W-:Y:S04]  /*77860*/  STL.64 [R1+0x7328], R34 ;  /* 0x0073282201007387 */ /* 0x000fe80000100a00 */
[----:B------:R0:W-:Y:S02]  /*77870*/  STL.64 [R1+0x7320], R32 ;  /* 0x0073202001007387 */ /* 0x0001e40000100a00 */
[C---:B0-----:R-:W-:Y:S02]  /*77880*/  HMMA.16816.F32.BF16 R32, R44.reuse, R28, R56 ;  /* 0x0000001c2c20723c */ /* 0x041fe40000041838 */
[----:B------:R0:W-:Y:S04]  /*77890*/  STL.64 [R1+0x630], R36 ;  /* 0x0006302401007387 */ /* 0x0001e80000100a00 */
[----:B------:R1:W-:Y:S04]  /*778a0*/  STL.64 [R1+0x638], R38 ;  /* 0x0006382601007387 */ /* 0x0003e80000100a00 */
[----:B0-----:R-:W2:Y:S04]  /*778b0*/  LDL.LU.64 R36, [R1+0x5f0] ;  /* 0x0005f00001247983 */ /* 0x001ea80000300a00 */
[----:B-1----:R-:W2:Y:S09]  /*778c0*/  LDL.LU.64 R38, [R1+0x5f8] ;  /* 0x0005f80001267983 */ /* 0x002eb20000300a00 */
[----:B------:R0:W-:Y:S04]  /*778d0*/  STL.64 [R1+0x620], R32 ;  /* 0x0006202001007387 */ /* 0x0001e80000100a00 */
[----:B------:R1:W-:Y:S04]  /*778e0*/  STL.64 [R1+0x628], R34 ;  /* 0x0006282201007387 */ /* 0x0003e80000100a00 */
[----:B------:R-:W3:Y:S04]  /*778f0*/  LDL.LU.64 R56, [R1+0x5e0] ;  /* 0x0005e00001387983 */ /* 0x000ee80000300a00 */
[----:B------:R-:W3:Y:S04]  /*77900*/  LDL.LU.64 R58, [R1+0x5e8] ;  /* 0x0005e800013a7983 */ /* 0x000ee80000300a00 */
[----:B0-----:R-:W4:Y:S04]  /*77910*/  LDL.LU.64 R32, [R1+0x5d0] ;  /* 0x0005d00001207983 */ /* 0x001f280000300a00 */
[----:B-1----:R-:W4:Y:S04]  /*77920*/  LDL.LU.64 R34, [R1+0x5d8] ;  /* 0x0005d80001227983 */ /* 0x002f280000300a00 */
        /* <DEDUP_REMOVED lines=9> */
[----:B------:R0:W-:Y:S04]  /*779c0*/  STL.64 [R1+0x610], R28 ;  /* 0x0006101c01007387 */ /* 0x0001e80000100a00 */
[----:B------:R1:W-:Y:S04]  /*779d0*/  STL.64 [R1+0x618], R30 ;  /* 0x0006181e01007387 */ /* 0x0003e80000100a00 */
[----:B0-----:R-:W2:Y:S04]  /*779e0*/  LDL.LU.64 R28, [R1+0xa60] ;  /* 0x000a6000011c7983 */ /* 0x001ea80000300a00 */
[----:B-1----:R-:W2:Y:S04]  /*779f0*/  LDL.LU.64 R30, [R1+0xa68] ;  /* 0x000a6800011e7983 */ /* 0x002ea80000300a00 */
[----:B------:R-:W-:Y:S04]  /*77a00*/  STL.64 [R1+0x7338], R26 ;  /* 0x0073381a01007387 */ /* 0x000fe80000100a00 */
[----:B------:R0:W-:Y:S04]  /*77a10*/  STL.64 [R1+0x7330], R24 ;  /* 0x0073301801007387 */ /* 0x0001e80000100a00 */
[----:B0-----:R-:W2:Y:S04]  /*77a20*/  LDL.LU.64 R24, [R1+0x600] ;  /* 0x0006000001187983 */ /* 0x001ea80000300a00 */
[----:B------:R-:W2:Y:S04]  /*77a30*/  LDL.LU.64 R26, [R1+0x608] ;  /* 0x00060800011a7983 */ /* 0x000ea80000300a00 */
[----:B------:R-:W-:Y:S04]  /*77a40*/  STL.64 [R1+0x7348], R22 ;  /* 0x0073481601007387 */ /* 0x000fe80000100a00 */
[----:B------:R0:W-:Y:S01]  /*77a50*/  STL.64 [R1+0x7340], R20 ;  /* 0x0073401401007387 */ /* 0x0001e20000100a00 */
[C---:B--2---:R-:W-:Y:S08]  /*77a60*/  HMMA.16816.F32.BF16 R24, R44.reuse, R20, R24 ;  /* 0x000000142c18723c */ /* 0x044ff00000041818 */
[C---:B0-----:R-:W-:Y:S11]  /*77a70*/  HMMA.16816.F32.BF16 R20, R44.reuse, R16, R36 ;  /* 0x000000102c14723c */ /* 0x041ff60000041824 */
[----:B------:R-:W-:Y:S04]  /*77a80*/  @!UPT UIADD3 URZ, URZ, URZ, URZ ;  /* 0x0000003f3f3ff290 */ /* 0x000fe8000fffe03f */
[----:B------:R-:W-:Y:S04]  /*77a90*/  STL.64 [R1+0x600], R24 ;  /* 0x0006001801007387 */ /* 0x000fe80000100a00 */
[----:B------:R3:W-:Y:S04]  /*77aa0*/  STL.64 [R1+0x608], R26 ;  /* 0x0006081a01007387 */ /* 0x0007e80000100a00 */
[----:B------:R-:W2:Y:S04]  /*77ab0*/  LDL R7, [R1+0x1454] ;  /* 0x0014540001077983 */ /* 0x000ea80000100800 */
[----:B------:R-:W2:Y:S04]  /*77ac0*/  LDL.LU.64 R36, [R1+0x110] ;  /* 0x0001100001247983 */ /* 0x000ea80000300a00 */
[----:B------:R0:W-:Y:S01]  /*77ad0*/  STL.64 [R1+0x5f0], R20 ;  /* 0x0005f01401007387 */ /* 0x0001e20000100a00 */
[C---:B---3--:R-:W-:Y:S03]  /*77ae0*/  HMMA.16816.F32.BF16 R24, R44.reuse, R12, R56 ;  /* 0x0000000c2c18723c */ /* 0x048fe60000041838 */
[----:B------:R-:W-:Y:S04]  /*77af0*/  STL.64 [R1+0x5f8], R22 ;  /* 0x0005f81601007387 */ /* 0x000fe80000100a00 */
[----:B------:R-:W-:Y:S04]  /*77b00*/  STL [R1+0x7378], R19 ;  /* 0x0073781301007387 */ /* 0x000fe80000100800 */
[----:B------:R4:W-:Y:S04]  /*77b10*/  STL.64 [R1+0x7370], R16 ;  /* 0x0073701001007387 */ /* 0x0009e80000100a00 */
[----:B0-----:R-:W3:Y:S01]  /*77b20*/  LDL.LU.64 R20, [R1+0x5c0] ;  /* 0x0005c00001147983 */ /* 0x001ee20000300a00 */
[C---:B----4-:R-:W-:Y:S07]  /*77b30*/  HMMA.16816.F32.BF16 R16, R44.reuse, R8, R32 ;  /* 0x000000082c10723c */ /* 0x050fee0000041820 */
[----:B------:R-:W-:Y:S04]  /*77b40*/  STL.64 [R1+0x5e0], R24 ;  /* 0x0005e01801007387 */ /* 0x000fe80000100a00 */
[----:B------:R-:W-:Y:S04]  /*77b50*/  STL.64 [R1+0x5e8], R26 ;  /* 0x0005e81a01007387 */ /* 0x000fe80000100a00 */
[----:B------:R-:W3:Y:S08]  /*77b60*/  LDL.LU.64 R22, [R1+0x5c8] ;  /* 0x0005c80001167983 */ /* 0x000ef00000300a00 */
[----:B------:R0:W-:Y:S04]  /*77b70*/  STL.64 [R1+0x5d0], R16 ;  /* 0x0005d01001007387 */ /* 0x0001e80000100a00 */
[----:B------:R1:W-:Y:S04]  /*77b80*/  STL.64 [R1+0x5d8], R18 ;  /* 0x0005d81201007387 */ /* 0x0003e80000100a00 */
[----:B0-----:R-:W4:Y:S04]  /*77b90*/  LDL.LU.64 R16, [R1+0x5b0] ;  /* 0x0005b00001107983 */ /* 0x001f280000300a00 */
[----:B-1----:R-:W4:Y:S04]  /*77ba0*/  LDL.LU.64 R18, [R1+0x5b8] ;  /* 0x0005b80001127983 */ /* 0x002f280000300a00 */
[----:B------:R-:W-:Y:S04]  /*77bb0*/  STL [R1+0x72c8], R8 ;  /* 0x0072c80801007387 */ /* 0x000fe80000100800 */
[----:B------:R0:W-:Y:S04]  /*77bc0*/  STL [R1+0x72bc], R9 ;  /* 0x0072bc0901007387 */ /* 0x0001e80000100800 */
[----:B------:R-:W4:Y:S04]  /*77bd0*/  LDL.LU.64 R24, [R1+0x100] ;  /* 0x0001000001187983 */ /* 0x000f280000300a00 */
[----:B------:R-:W4:Y:S01]  /*77be0*/  LDL.64 R32, [R1+0xf0] ;  /* 0x0000f00001207983 */ /* 0x000f220000100a00 */
[----:B0-----:R-:W-:Y:S11]  /*77bf0*/  HMMA.16816.F32.BF16 R8, R44, R4, R28 ;  /* 0x000000042c08723c */ /* 0x001ff6000004181c */
[----:B------:R-:W-:Y:S11]  /*77c00*/  @!UPT UIADD3 URZ, URZ, URZ, URZ ;  /* 0x0000003f3f3ff290 */ /* 0x000ff6000fffe03f */
[----:B------:R-:W-:Y:S01]  /*77c10*/  @!UPT UIADD3 URZ, URZ, URZ, URZ ;  /* 0x0000003f3f3ff290 */ /* 0x000fe2000fffe03f */
[----:B------:R-:W-:Y:S04]  /*77c20*/  STL.64 [R1+0x350], R8 ;  /* 0x0003500801007387 */ /* 0x000fe80000100a00 */
[----:B------:R-:W-:Y:S04]  /*77c30*/  STL.64 [R1+0x358], R10 ;  /* 0x0003580a01007387 */ /* 0x000fe80000100a00 */
[----:B------:R-:W4:Y:S04]  /*77c40*/  LDL.LU.64 R56, [R1+0xe0] ;  /* 0x0000e00001387983 */ /* 0x000f280000300a00 */
[----:B------:R0:W-:Y:S04]  /*77c50*/  STL [R1+0x72b0], R4 ;  /* 0x0072b00401007387 */ /* 0x0001e80000100800 */
[----:B------:R1:W-:Y:S04]  /*77c60*/  STL [R1+0x72ac], R5 ;  /* 0x0072ac0501007387 */ /* 0x0003e80000100800 */
[----:B------:R-:W4:Y:S04]  /*77c70*/  LDL.LU.64 R28, [R1+0x5a0] ;  /* 0x0005a000011c7983 */ /* 0x000f280000300a00 */
[----:B------:R-:W4:Y:S01]  /*77c80*/  LDL.LU.64 R30, [R1+0x5a8] ;  /* 0x0005a800011e7983 */ /* 0x000f220000300a00 */
[----:B0-----:R-:W-:-:S02]  /*77c90*/  IMAD.MOV.U32 R4, RZ, RZ, R52 ;  /* 0x000000ffff047224 */ /* 0x001fc400078e0034 */
[----:B-1----:R-:W-:Y:S02]  /*77ca0*/  IMAD.MOV.U32 R5, RZ, RZ, R53 ;  /* 0x000000ffff057224 */ /* 0x002fe400078e0035 */
[----:B------:R-:W-:Y:S02]  /*77cb0*/  IMAD.MOV.U32 R11, RZ, RZ, R48 ;  /* 0x000000ffff0b7224 */ /* 0x000fe400078e0030 */
[----:B------:R-:W-:Y:S01]  /*77cc0*/  IMAD.MOV.U32 R10, RZ, RZ, R49 ;  /* 0x000000ffff0a7224 */ /* 0x000fe200078e0031 */
[----:B--2---:R-:W0:Y:S01]  /*77cd0*/  LDSM.16.MT88.4 R44, [R7+0x10000] ;  /* 0x01000000072c783b */ /* 0x004e220000004200 */
[C---:B---3--:R-:W-:Y:S03]  /*77ce0*/  HMMA.16816.F32.BF16 R20, R40.reuse, R48, R20 ;  /* 0x000000302814723c */ /* 0x048fe60000041814 */
[----:B0-----:R-:W-:Y:S04]  /*77cf0*/  STL [R1+0x72a4], R44 ;  /* 0x0072a42c01007387 */ /* 0x001fe80000100800 */
[----:B------:R-:W-:Y:S04]  /*77d00*/  STL [R1+0x72a0], R45 ;  /* 0x0072a02d01007387 */ /* 0x000fe80000100800 */
[----:B------:R-:W-:Y:S01]  /*77d10*/  STL [R1+0x7294], R46 ;  /* 0x0072942e01007387 */ /* 0x000fe20000100800 */
[----:B----4-:R-:W-:Y:S03]  /*77d20*/  HMMA.16816.F32.BF16 R16, R40, R52, R16 ;  /* 0x000000342810723c */ /* 0x010fe60000041810 */
[----:B------:R-:W-:Y:S08]  /*77d30*/  STL [R1+0x7290], R47 ;  /* 0x0072902f01007387 */ /* 0x000ff00000100800 */
[----:B------:R0:W-:Y:S04]  /*77d40*/  STL.64 [R1+0x5c0], R20 ;  /* 0x0005c01401007387 */ /* 0x0001e80000100a00 */
[----:B------:R1:W-:Y:S01]  /*77d50*/  STL.64 [R1+0x5c8], R22 ;  /* 0x0005c81601007387 */ /* 0x0003e20000100a00 */
[----:B------:R-:W-:-:S02]  /*77d60*/  IMAD.MOV.U32 R52, RZ, RZ, R6 ;  /* 0x000000ffff347224 */ /* 0x000fc400078e0006 */
[----:B------:R-:W-:-:S05]  /*77d70*/  IMAD.MOV.U32 R53, RZ, RZ, R3 ;  /* 0x000000ffff357224 */ /* 0x000fca00078e0003 */
[----:B------:R2:W-:Y:S04]  /*77d80*/  STL.64 [R1+0x5b0], R16 ;  /* 0x0005b01001007387 */ /* 0x0005e80000100a00 */
[----:B------:R3:W-:Y:S04]  /*77d90*/  STL.64 [R1+0x5b8], R18 ;  /* 0x0005b81201007387 */ /* 0x0007e80000100a00 */
[----:B0-----:R-:W4:Y:S04]  /*77da0*/  LDL.LU.64 R20, [R1+0x580] ;  /* 0x0005800001147983 */ /* 0x001f280000300a00 */
[----:B-1----:R-:W4:Y:S04]  /*77db0*/  LDL.LU.64 R22, [R1+0x588] ;  /* 0x0005880001167983 */ /* 0x002f280000300a00 */
[----:B--2---:R-:W2:Y:S04]  /*77dc0*/  LDL.LU.64 R16, [R1+0x570] ;  /* 0x0005700001107983 */ /* 0x004ea80000300a00 */
[----:B---3--:R-:W2:Y:S04]  /*77dd0*/  LDL.LU.64 R18, [R1+0x578] ;  /* 0x0005780001127983 */ /* 0x008ea80000300a00 */
[----:B------:R-:W3:Y:S01]  /*77de0*/  LDL.LU.64 R48, [R1+0xd0] ;  /* 0x0000d00001307983 */ /* 0x000ee20000300a00 */
[C---:B------:R-:W-:Y:S03]  /*77df0*/  HMMA.16816.F32.BF16 R28, R40.reuse, R36, R28 ;  /* 0x00000024281c723c */ /* 0x040fe6000004181c */
[----:B------:R0:W-:Y:S11]  /*77e00*/  STL.64 [R1+0x7380], R52 ;  /* 0x0073803401007387 */ /* 0x0001f60000100a00 */
[----:B------:R-:W-:Y:S09]  /*77e10*/  @!UPT UIADD3 URZ, URZ, URZ, URZ ;  /* 0x0000003f3f3ff290 */ /* 0x000ff2000fffe03f */
[----:B------:R1:W-:Y:S04]  /*77e20*/  STL.64 [R1+0x5a0], R28 ;  /* 0x0005a01c01007387 */ /* 0x0003e80000100a00 */
[----:B------:R-:W-:Y:S04]  /*77e30*/  STL.64 [R1+0x5a8], R30 ;  /* 0x0005a81e01007387 */ /* 0x000fe80000100a00 */
[----:B0-----:R-:W2:Y:S04]  /*77e40*/  LDL.LU.64 R52, [R1+0xc0] ;  /* 0x0000c00001347983 */ /* 0x001ea80000300a00 */
[----:B-1----:R-:W2:Y:S04]  /*77e50*/  LDL.LU.64 R28, [R1+0x90] ;  /* 0x00009000011c7983 */ /* 0x002ea80000300a00 */
[----:B--2---:R0:W-:Y:S04]  /*77e60*/  STL.64 [R1+0x7388], R28 ;  /* 0x0073881c01007387 */ /* 0x0041e80000100a00 */
[----:B0-----:R-:W2:Y:S04]  /*77e70*/  LDL.LU.64 R28, [R1+0x590] ;  /* 0x00059000011c7983 */ /* 0x001ea80000300a00 */
[----:B------:R-:W2:Y:S01]  /*77e80*/  LDL.LU.64 R30, [R1+0x598] ;  /* 0x00059800011e7983 */ /* 0x000ea20000300a00 */
[C---:B----4-:R-:W-:Y:S08]  /*77e90*/  HMMA.16816.F32.BF16 R20, R40.reuse, R32, R20 ;  /* 0x000000202814723c */ /* 0x050ff00000041814 */
[----:B------:R-:W-:Y:S01]  /*77ea0*/  HMMA.16816.F32.BF16 R16, R40, R56, R16 ;  /* 0x000000382810723c */ /* 0x000fe20000041810 */
[----:B------:R-:W-:-:S02]  /*77eb0*/  IMAD.MOV.U32 R45, RZ, RZ, R37 ;  /* 0x000000ffff2d7224 */ /* 0x000fc400078e0025 */
[----:B------:R-:W-:Y:S02]  /*77ec0*/  IMAD.MOV.U32 R44, RZ, RZ, R36 ;  /* 0x000000ffff2c7224 */ /* 0x000fe400078e0024 */
[----:B------:R-:W4:Y:S04]  /*77ed0*/  LDL.LU.64 R36, [R1+0x80] ;  /* 0x0000800001247983 */ /* 0x000f280000300a00 */
[----:B------:R0:W-:Y:S02]  /*77ee0*/  STL [R1+0x72a8], R45 ;  /* 0x0072a82d01007387 */ /* 0x0001e40000100800 */
[----:B0-----:R-:W-:Y:S01]  /*77ef0*/  IMAD.MOV.U32 R45, RZ, RZ, R33 ;  /* 0x000000ffff2d7224 */ /* 0x001fe200078e0021 */
[----:B--2---:R-:W-:Y:S11]  /*77f00*/  HMMA.16816.F32.BF16 R28, R40, R24, R28 ;  /* 0x00000018281c723c */ /* 0x004ff6000004181c */
[----:B------:R-:W-:Y:S11]  /*77f10*/  @!UPT UIADD3 URZ, URZ, URZ, URZ ;  /* 0x0000003f3f3ff290 */ /* 0x000ff6000fffe03f */
[----:B------:R-:W-:Y:S01]  /*77f20*/  @!UPT UIADD3 URZ, URZ, URZ, URZ ;  /* 0x0000003f3f3ff290 */ /* 0x000fe2000fffe03f */
[----:B------:R0:W-:Y:S04]  /*77f30*/  STL.64 [R1+0x590], R28 ;  /* 0x0005901c01007387 */ /* 0x0001e80000100a00 */
[----:B------:R1:W-:Y:S04]  /*77f40*/  STL.64 [R1+0x598], R30 ;  /* 0x0005981e01007387 */ /* 0x0003e80000100a00 */
[----:B------:R-:W-:Y:S04]  /*77f50*/  STL.64 [R1+0x580], R20 ;  /* 0x0005801401007387 */ /* 0x000fe80000100a00 */
[----:B------:R-:W-:Y:S04]  /*77f60*/  STL.64 [R1+0x588], R22 ;  /* 0x0005881601007387 */ /* 0x000fe80000100a00 */
[----:B------:R2:W-:Y:S04]  /*77f70*/  STL.64 [R1+0x570], R16 ;  /* 0x0005701001007387 */ /* 0x0005e80000100a00 */
[----:B------:R0:W-:Y:S04]  /*77f80*/  STL.64 [R1+0x578], R18 ;  /* 0x0005781201007387 */ /* 0x0001e80000100a00 */
[----:B------:R-:W4:Y:S04]  /*77f90*/  LDL.LU.64 R32, [R1+0x560] ;  /* 0x0005600001207983 */ /* 0x000f280000300a00 */
[----:B------:R-:W4:Y:S04]  /*77fa0*/  LDL.LU.64 R34, [R1+0x568] ;  /* 0x0005680001227983 */ /* 0x000f280000300a00 */
[----:B0-----:R-:W4:Y:S04]  /*77fb0*/  LDL.LU.64 R28, [R1+0x550] ;  /* 0x00055000011c7983 */ /* 0x001f280000300a00 */
[----:B-1----:R-:W4:Y:S01]  /*77fc0*/  LDL.LU.64 R30, [R1+0x558] ;  /* 0x00055800011e7983 */ /* 0x002f220000300a00 */
[----:B------:R-:W-:-:S03]  /*77fd0*/  IMAD.MOV.U32 R8, RZ, RZ, R24 ;  /* 0x000000ffff087224 */ /* 0x000fc600078e0018 */
[----:B--2---:R-:W2:Y:S01]  /*77fe0*/  LDL.LU.64 R16, [R1+0x540] ;  /* 0x0005400001107983 */ /* 0x004ea20000300a00 */
[----:B------:R-:W-:-:S03]  /*77ff0*/  IMAD.MOV.U32 R15, RZ, RZ, R25 ;  /* 0x000000ffff0f7224 */ /* 0x000fc600078e0019 */
[----:B------:R-:W2:Y:S01]  /*78000*/  LDL.LU.64 R18, [R1+0x548] ;  /* 0x0005480001127983 */ /* 0x000ea20000300a00 */
[----:B------:R-:W-:-:S03]  /*78010*/  IMAD.MOV.U32 R9, RZ, RZ, R57 ;  /* 0x000000ffff097224 */ /* 0x000fc600078e0039 */
[----:B------:R-:W2:Y:S01]  /*78020*/  LDL.LU.64 R20, [R1+0x530] ;  /* 0x0005300001147983 */ /* 0x000ea20000300a00 */
[----:B------:R-:W-:-:S03]  /*78030*/  IMAD.MOV.U32 R14, RZ, RZ, R56 ;  /* 0x000000ffff0e7224 */ /* 0x000fc600078e0038 */
[----:B------:R-:W2:Y:S04]  /*78040*/  LDL.LU.64 R22, [R1+0x538] ;  /* 0x0005380001167983 */ /* 0x000ea80000300a00 */
[----:B------:R-:W2:Y:S04]  /*78050*/  LDL.LU.64 R24, [R1+0x520] ;  /* 0x0005200001187983 */ /* 0x000ea80000300a00 */
[----:B------:R-:W2:Y:S04]  /*78060*/  LDL.LU.64 R26, [R1+0x528] ;  /* 0x00052800011a7983 */ /* 0x000ea80000300a00 */
[----:B------:R-:W2:Y:S04]  /*78070*/  LDL.LU.64 R56, [R1+0x70] ;  /* 0x0000700001387983 */ /* 0x000ea80000300a00 */
[----:B------:R-:W-:Y:S04]  /*78080*/  STL.64 [R1+0x7368], R10 ;  /* 0x0073680a01007387 */ /* 0x000fe80000100a00 */
[----:B------:R4:W-:Y:S04]  /*78090*/  STL.64 [R1+0x7360], R8 ;  /* 0x0073600801007387 */ /* 0x0009e80000100a00 */
[----:B------:R-:W-:Y:S04]  /*780a0*/  STL.64 [R1+0x7358], R14 ;  /* 0x0073580e01007387 */ /* 0x000fe80000100a00 */
[----:B------:R-:W-:Y:S01]  /*780b0*/  STL.64 [R1+0x7350], R12 ;  /* 0x0073500c01007387 */ /* 0x000fe20000100a00 */
[----:B---3--:R-:W-:-:S02]  /*780c0*/  IMAD.MOV.U32 R7, RZ, RZ, R48 ;  /* 0x000000ffff077224 */ /* 0x008fc400078e0030 */
[----:B------:R-:W-:Y:S02]  /*780d0*/  IMAD.MOV.U32 R6, RZ, RZ, R49 ;  /* 0x000000ffff067224 */ /* 0x000fe400078e0031 */
[----:B------:R-:W-:Y:S02]  /*780e0*/  IMAD.MOV.U32 R46, RZ, RZ, R52 ;  /* 0x000000ffff2e7224 */ /* 0x000fe400078e0034 */
[----:B------:R-:W-:Y:S01]  /*780f0*/  IMAD.MOV.U32 R47, RZ, RZ, R53 ;  /* 0x000000ffff2f7224 */ /* 0x000fe200078e0035 */
[C---:B----4-:R-:W-:Y:S08]  /*78100*/  HMMA.16816.F32.BF16 R8, R40.reuse, R48, R32 ;  /* 0x000000302808723c */ /* 0x050ff00000041820 */
[----:B------:R-:W-:Y:S11]  /*78110*/  HMMA.16816.F32.BF16 R28, R40, R52, R28 ;  /* 0x00000034281c723c */ /* 0x000ff6000004181c */
[----:B------:R-:W-:Y:S04]  /*78120*/  @!UPT UIADD3 URZ, URZ, URZ, URZ ;  /* 0x0000003f3f3ff290 */ /* 0x000fe8000fffe03f */
[----:B------:R0:W-:Y:S04]  /*78130*/  STL.64 [R1+0x560], R8 ;  /* 0x0005600801007387 */ /* 0x0001e80000100a00 */
[----:B------:R1:W-:Y:S04]  /*78140*/  STL.64 [R1+0x568], R10 ;  /* 0x0005680a01007387 */ /* 0x0003e80000100a00 */
[----:B0-----:R-:W3:Y:S04]  /*78150*/  LDL.LU.64 R8, [R1+0x510] ;  /* 0x0005100001087983 */ /* 0x001ee80000300a00 */
[----:B-1----:R-:W3:Y:S04]  /*78160*/  LDL.LU.64 R10, [R1+0x518] ;  /* 0x00051800010a7983 */ /* 0x002ee80000300a00 */
[----:B------:R-:W4:Y:S04]  /*78170*/  LDL.LU.64 R32, [R1+0x60] ;  /* 0x0000600001207983 */ /* 0x000f280000300a00 */
[----:B------:R-:W3:Y:S04]  /*78180*/  LDL.LU.64 R48, [R1+0x50] ;  /* 0x0000500001307983 */ /* 0x000ee80000300a00 */
[----:B------:R0:W-:Y:S04]  /*78190*/  STL.64 [R1+0x550], R28 ;  /* 0x0005501c01007387 */ /* 0x0001e80000100a00 */
[----:B------:R-:W-:Y:S04]  /*781a0*/  STL.64 [R1+0x558], R30 ;  /* 0x0005581e01007387 */ /* 0x000fe80000100a00 */
[----:B0-----:R-:W3:Y:S04]  /*781b0*/  LDL.LU.64 R28, [R1+0x7388] ;  /* 0x00738800011c7983 */ /* 0x001ee80000300a00 */
[----:B------:R-:W3:Y:S01]  /*781c0*/  LDL.LU.64 R52, [R1+0x7380] ;  /* 0x0073800001347983 */ /* 0x000ee20000300a00 */
[----:B------:R-:W-:-:S02]  /*781d0*/  IMAD.MOV.U32 R12, RZ, RZ, R2 ;  /* 0x000000ffff0c7224 */ /* 0x000fc400078e0002 */
[----:B------:R-:W-:-:S07]  /*781e0*/  IMAD.MOV.U32 R13, RZ, RZ, R0 ;  /* 0x000000ffff0d7224 */ /* 0x000fce00078e0000 */
[C---:B--2---:R-:W-:Y:S01]  /*781f0*/  HMMA.16816.F32.BF16 R12, R40.reuse, R12, R16 ;  /* 0x0000000c280c723c */ /* 0x044fe20000041810 */
[----:B------:R-:W2:Y:S04]  /*78200*/  LDL.LU R19, [R1+0x7378] ;  /* 0x0073780001137983 */ /* 0x000ea80000300800 */
[----:B------:R-:W2:Y:S11]  /*78210*/  LDL.LU.64 R16, [R1+0x7370] ;  /* 0x0073700001107983 */ /* 0x000eb60000300a00 */
[----:B------:R-:W-:Y:S07]  /*78220*/  @!UPT UIADD3 URZ, URZ, URZ, URZ ;  /* 0x0000003f3f3ff290 */ /* 0x000fee000fffe03f */
[----:B------:R-:W-:Y:S04]  /*78230*/  STL.64 [R1+0x540], R12 ;  /* 0x0005400c01007387 */ /* 0x000fe80000100a00 */
[----:B------:R3:W-:Y:S02]  /*78240*/  STL.64 [R1+0x548], R14 ;  /* 0x0005480e01007387 */ /* 0x0007e40000100a00 */
[C---:B---3--:R-:W-:Y:S02]  /*78250*/  HMMA.16816.F32.BF16 R12, R40.reuse, R52, R20 ;  /* 0x00000034280c723c */ /* 0x048fe40000041814 */
[----:B------:R-:W3:Y:S04]  /*78260*/  LDL.LU.64 R20, [R1+0x500] ;  /* 0x0005000001147983 */ /* 0x000ee80000300a00 */
[----:B------:R-:W3:Y:S02]  /*78270*/  LDL.LU.64 R22, [R1+0x508] ;  /* 0x0005080001167983 */ /* 0x000ee40000300a00 */
[C---:B------:R-:W-:Y:S11]  /*78280*/  HMMA.16816.F32.BF16 R8, R40.reuse, R36, R8 ;  /* 0x000000242808723c */ /* 0x040ff60000041808 */
[----:B------:R-:W-:Y:S04]  /*78290*/  @!UPT UIADD3 URZ, URZ, URZ, URZ ;  /* 0x0000003f3f3ff290 */ /* 0x000fe8000fffe03f */
[----:B------:R-:W-:Y:S04]  /*782a0*/  STL.64 [R1+0x530], R12 ;  /* 0x0005300c01007387 */ /* 0x000fe80000100a00 */
[----:B------:R0:W-:Y:S01]  /*782b0*/  STL.64 [R1+0x538], R14 ;  /* 0x0005380e01007387 */ /* 0x0001e20000100a00 */
[----:B------:R-:W-:Y:S02]  /*782c0*/  IMAD.MOV.U32 R2, RZ, RZ, R28 ;  /* 0x000000ffff027224 */ /* 0x000fe400078e001c */
[----:B------:R-:W-:Y:S01]  /*782d0*/  IMAD.MOV.U32 R0, RZ, RZ, R29 ;  /* 0x000000ffff007224 */ /* 0x000fe200078e001d */
[----:B------:R-:W2:Y:S01]  /*782e0*/  LDL.LU.64 R52, [R1+0x40] ;  /* 0x0000400001347983 */ /* 0x000ea20000300a00 */
[----:B0-----:R-:W-:Y:S01]  /*782f0*/  HMMA.16816.F32.BF16 R12, R40, R28, R24 ;  /* 0x0000001c280c723c */ /* 0x001fe20000041818 */
[----:B------:R-:W-:-:S02]  /*78300*/  IMAD.MOV.U32 R18, RZ, RZ, R37 ;  /* 0x000000ffff127224 */ /* 0x000fc400078e0025 */
[----:B------:R-:W-:Y:S11]  /*78310*/  IMAD.MOV.U32 R61, RZ, RZ, R36 ;  /* 0x000000ffff3d7224 */ /* 0x000ff600078e0024 */
[----:B------:R-:W-:Y:S09]  /*78320*/  @!UPT UIADD3 URZ, URZ, URZ, URZ ;  /* 0x0000003f3f3ff290 */ /* 0x000ff2000fffe03f */
[----:B------:R-:W-:Y:S04]  /*78330*/  STL.64 [R1+0x520], R12 ;  /* 0x0005200c01007387 */ /* 0x000fe80000100a00 */
[----:B------:R-:W-:Y:S04]  /*78340*/  STL.64 [R1+0x528], R14 ;  /* 0x0005280e01007387 */ /* 0x000fe80000100a00 */
[----:B------:R-:W-:Y:S04]  /*78350*/  STL [R1+0x7244], R2 ;  /* 0x0072440201007387 */ /* 0x000fe80000100800 */
[----:B------:R-:W-:Y:S04]  /*78360*/  STL [R1+0x7240], R0 ;  /* 0x0072400001007387 */ /* 0x000fe80000100800 */
[----:B------:R0:W-:Y:S04]  /*78370*/  STL.64 [R1+0x510], R8 ;  /* 0x0005100801007387 */ /* 0x0001e80000100a00 */
[----:B------:R1:W-:Y:S04]  /*78380*/  STL.64 [R1+0x518], R10 ;  /* 0x0005180a01007387 */ /* 0x0003e80000100a00 */
[----:B0-----:R-:W2:Y:S04]  /*78390*/  LDL.LU.64 R8, [R1+0x4f0] ;  /* 0x0004f00001087983 */ /* 0x001ea80000300a00 */
[----:B-1----:R-:W2:Y:S04]  /*783a0*/  LDL.LU.64 R10, [R1+0x4f8] ;  /* 0x0004f800010a7983 */ /* 0x002ea80000300a00 */
[----:B------:R-:W2:Y:S04]  /*783b0*/  LDL.LU.64 R12, [R1+0x4e0] ;  /* 0x0004e000010c7983 */ /* 0x000ea80000300a00 */
[----:B------:R-:W2:Y:S04]  /*783c0*/  LDL.LU.64 R14, [R1+0x4e8] ;  /* 0x0004e800010e7983 */ /* 0x000ea80000300a00 */
[----:B------:R-:W2:Y:S04]  /*783d0*/  LDL.LU.64 R28, [R1+0x30] ;  /* 0x00003000011c7983 */ /* 0x000ea80000300a00 */
[----:B------:R-:W-:Y:S04]  /*783e0*/  STL [R1+0x724c], R18 ;  /* 0x00724c1201007387 */ /* 0x000fe80000100800 */
[----:B------:R-:W-:Y:S01]  /*783f0*/  STL [R1+0x7248], R61 ;  /* 0x0072483d01007387 */ /* 0x000fe20000100800 */
[----:B---3--:R-:W-:Y:S11]  /*78400*/  HMMA.16816.F32.BF16 R20, R40, R56, R20 ;  /* 0x000000382814723c */ /* 0x008ff60000041814 */
[----:B------:R-:W-:Y:S11]  /*78410*/  @!UPT UIADD3 URZ, URZ, URZ, URZ ;  /* 0x0000003f3f3ff290 */ /* 0x000ff6000fffe03f */
[----:B------:R-:W-:Y:S01]  /*78420*/  @!UPT UIADD3 URZ, URZ, URZ, URZ ;  /* 0x0000003f3f3ff290 */ /* 0x000fe2000fffe03f */
[----:B------:R0:W-:Y:S04]  /*78430*/  STL.64 [R1+0x500], R20 ;  /* 0x0005001401007387 */ /* 0x0001e80000100a00 */
[----:B------:R1:W-:Y:S04]  /*78440*/  STL.64 [R1+0x508], R22 ;  /* 0x0005081601007387 */ /* 0x0003e80000100a00 */
[----:B0-----:R-:W3:Y:S04]  /*78450*/  LDL.LU.64 R20, [R1+0x4d0] ;  /* 0x0004d00001147983 */ /* 0x001ee80000300a00 */
[----:B-1----:R-:W3:Y:S01]  /*78460*/  LDL.LU.64 R22, [R1+0x4d8] ;  /* 0x0004d80001167983 */ /* 0x002ee20000300a00 */
[----:B------:R-:W-:-:S02]  /*78470*/  IMAD.MOV.U32 R60, RZ, RZ, R57 ;  /* 0x000000ffff3c7224 */ /* 0x000fc400078e0039 */
[----:B------:R-:W-:Y:S01]  /*78480*/  IMAD.MOV.U32 R3, RZ, RZ, R56 ;  /* 0x000000ffff037224 */ /* 0x000fe200078e0038 */
[----:B------:R-:W3:Y:S01]  /*78490*/  LDL.LU.64 R24, [R1+0x20] ;  /* 0x0000200001187983 */ /* 0x000ee20000300a00 */
[----:B----4-:R-:W-:-:S03]  /*784a0*/  IMAD.MOV.U32 R0, RZ, RZ, R33 ;  /* 0x000000ffff007224 */ /* 0x010fc600078e0021 */
[----:B------:R-:W4:Y:S01]  /*784b0*/  LDL.LU.64 R36, [R1+0x10] ;  /* 0x0000100001247983 */ /* 0x000f220000300a00 */
[----:B------:R-:W-:-:S03]  /*784c0*/  IMAD.MOV.U32 R2, RZ, RZ, R32 ;  /* 0x000000ffff027224 */ /* 0x000fc600078e0020 */
[----:B------:R-:W4:Y:S04]  /*784d0*/  LDL.LU.64 R56, [R1] ;  /* 0x0000000001387983 */ /* 0x000f280000300a00 */
[----:B------:R-:W-:Y:S04]  /*784e0*/  STL [R1+0x7254], R60 ;  /* 0x0072543c01007387 */ /* 0x000fe80000100800 */
[----:B------:R-:W-:Y:S01]  /*784f0*/  STL [R1+0x7250], R3 ;  /* 0x0072500301007387 */ /* 0x000fe20000100800 */
[C---:B--2---:R-:W-:Y:S08]  /*78500*/  HMMA.16816.F32.BF16 R8, R40.reuse, R32, R8 ;  /* 0x000000202808723c */ /* 0x044ff00000041808 */
[----:B------:R-:W-:Y:S01]  /*78510*/  HMMA.16816.F32.BF16 R12, R40, R48, R12 ;  /* 0x00000030280c723c */ /* 0x000fe2000004180c */
[----:B------:R-:W-:-:S02]  /*78520*/  IMAD.MOV.U32 R61, RZ, RZ, R49 ;  /* 0x000000ffff3d7224 */ /* 0x000fc400078e0031 */
[----:B------:R-:W-:Y:S11]  /*78530*/  IMAD.MOV.U32 R18, RZ, RZ, R48 ;  /* 0x000000ffff127224 */ /* 0x000ff600078e0030 */
[----:B------:R-:W-:Y:S01]  /*78540*/  @!UPT UIADD3 URZ, URZ, URZ, URZ ;  /* 0x0000003f3f3ff290 */ /* 0x000fe2000fffe03f */
[----:B------:R-:W-:Y:S04]  /*78550*/  STL.64 [R1+0x4f0], R8 ;  /* 0x0004f00801007387 */ /* 0x000fe80000100a00 */
[----:B------:R0:W-:Y:S04]  /*78560*/  STL.64 [R1+0x4f8], R10 ;  /* 0x0004f80a01007387 */ /* 0x0001e80000100a00 */
[----:B0-----:R-:W2:Y:S04]  /*78570*/  LDL.LU.64 R10, [R1+0x7368] ;  /* 0x00736800010a7983 */ /* 0x001ea80000300a00 */
[----:B------:R-:W2:Y:S04]  /*78580*/  LDL.LU.64 R8, [R1+0x7360] ;  /* 0x0073600001087983 */ /* 0x000ea80000300a00 */
[----:B------:R-:W-:Y:S04]  /*78590*/  STL [R1+0x725c], R0 ;  /* 0x00725c0001007387 */ /* 0x000fe80000100800 */
[----:B------:R-:W-:Y:S04]  /*785a0*/  STL [R1+0x7258], R2 ;  /* 0x0072580201007387 */ /* 0x000fe80000100800 */
[----:B------:R0:W-:Y:S04]  /*785b0*/  STL.64 [R1+0x4e0], R12 ;  /* 0x0004e00c01007387 */ /* 0x0001e80000100a00 */
[----:B------:R1:W-:Y:S04]  /*785c0*/  STL.64 [R1+0x4e8], R14 ;  /* 0x0004e80e01007387 */ /* 0x0003e80000100a00 */
[----:B0-----:R-:W2:Y:S04]  /*785d0*/  LDL.LU.64 R12, [R1+0x4c0] ;  /* 0x0004c000010c7983 */ /* 0x001ea80000300a00 */
[----:B-1----:R-:W2:Y:S04]  /*785e0*/  LDL.LU.64 R14, [R1+0x4c8] ;  /* 0x0004c800010e7983 */ /* 0x002ea80000300a00 */
        /* <DEDUP_REMOVED lines=8> */
[----:B-1----:R-:W3:Y:S04]  /*78670*/  LDL.LU.64 R22, [R1+0x4b8] ;  /* 0x0004b80001167983 */ /* 0x002ee80000300a00 */
[----:B------:R-:W3:Y:S04]  /*78680*/  LDL.LU.64 R32, [R1+0xb90] ;  /* 0x000b900001207983 */ /* 0x000ee80000300a00 */
[----:B------:R-:W3:Y:S04]  /*78690*/  LDL.LU.64 R34, [R1+0xb98] ;  /* 0x000b980001227983 */ /* 0x000ee80000300a00 */
[----:B------:R-:W3:Y:S04]  /*786a0*/  LDL.LU.64 R48, [R1+0xb80] ;  /* 0x000b800001307983 */ /* 0x000ee80000300a00 */
[----:B------:R-:W3:Y:S01]  /*786b0*/  LDL.LU.64 R50, [R1+0xb88] ;  /* 0x000b880001327983 */ /* 0x000ee20000300a00 */
[----:B------:R-:W-:-:S02]  /*786c0*/  IMAD.MOV.U32 R3, RZ, RZ, R53 ;  /* 0x000000ffff037224 */ /* 0x000fc400078e0035 */
[----:B------:R-:W-:Y:S02]  /*786d0*/  IMAD.MOV.U32 R60, RZ, RZ, R52 ;  /* 0x000000ffff3c7224 */ /* 0x000fe400078e0034 */
[----:B------:R-:W3:Y:S04]  /*786e0*/  LDL.LU.64 R52, [R1+0xb60] ;  /* 0x000b600001347983 */ /* 0x000ee80000300a00 */
[----:B------:R-:W3:Y:S01]  /*786f0*/  LDL.LU.64 R54, [R1+0xb68] ;  /* 0x000b680001367983 */ /* 0x000ee20000300a00 */
[----:B------:R-:W-:-:S03]  /*78700*/  IMAD.MOV.U32 R2, RZ, RZ, R29 ;  /* 0x000000ffff027224 */ /* 0x000fc600078e001d */
[----:B------:R4:W-:Y:S01]  /*78710*/  STL [R1+0x726c], R3 ;  /* 0x00726c0301007387 */ /* 0x0009e20000100800 */
[----:B------:R-:W-:-:S03]  /*78720*/  IMAD.MOV.U32 R0, RZ, RZ, R28 ;  /* 0x000000ffff007224 */ /* 0x000fc600078e001c */
[----:B------:R0:W-:Y:S01]  /*78730*/  STL [R1+0x7268], R60 ;  /* 0x0072683c01007387 */ /* 0x0001e20000100800 */
[----:B------:R-:W-:Y:S02]  /*78740*/  IMAD.MOV.U32 R61, RZ, RZ, R24 ;  /* 0x000000ffff3d7224 */ /* 0x000fe400078e0018 */
[----:B------:R-:W-:Y:S02]  /*78750*/  IMAD.MOV.U32 R18, RZ, RZ, R25 ;  /* 0x000000ffff127224 */ /* 0x000fe400078e0019 */
[----:B----4-:R-:W-:Y:S01]  /*78760*/  IMAD.MOV.U32 R3, RZ, RZ, R36 ;  /* 0x000000ffff037224 */ /* 0x010fe200078e0024 */
[----:B--2---:R-:W-:Y:S01]  /*78770*/  HMMA.16816.F32.BF16 R12, R40, R28, R12 ;  /* 0x0000001c280c723c */ /* 0x004fe2000004180c */
[----:B0-----:R-:W-:Y:S11]  /*78780*/  IMAD.MOV.U32 R60, RZ, RZ, R37 ;  /* 0x000000ffff3c7224 */ /* 0x001ff600078e0025 */
[----:B------:R-:W-:Y:S11]  /*78790*/  @!UPT UIADD3 URZ, URZ, URZ, URZ ;  /* 0x0000003f3f3ff290 */ /* 0x000ff6000fffe03f */
[----:B------:R-:W-:Y:S04]  /*787a0*/  STL.64 [R1+0x4c0], R12 ;  /* 0x0004c00c01007387 */ /* 0x000fe80000100a00 */
[----:B------:R0:W-:Y:S04]  /*787b0*/  STL.64 [R1+0x4c8], R14 ;  /* 0x0004c80e01007387 */ /* 0x0001e80000100a00 */
[----:B0-----:R-:W2:Y:S04]  /*787c0*/  LDL.LU.64 R14, [R1+0x7358] ;  /* 0x00735800010e7983 */ /* 0x001ea80000300a00 */
[----:B------:R-:W4:Y:S04]  /*787d0*/  LDL.LU.64 R12, [R1+0x7350] ;  /* 0x00735000010c7983 */ /* 0x000f280000300a00 */
[----:B------:R-:W2:Y:S04]  /*787e0*/  LDL.LU.64 R28, [R1+0xb50] ;  /* 0x000b5000011c7983 */ /* 0x000ea80000300a00 */
[----:B------:R-:W2:Y:S04]  /*787f0*/  LDL.LU.64 R30, [R1+0xb58] ;  /* 0x000b5800011e7983 */ /* 0x000ea80000300a00 */
[----:B------:R0:W-:Y:S04]  /*78800*/  STL [R1+0x7274], R2 ;  /* 0x0072740201007387 */ /* 0x0001e80000100800 */
[----:B------:R1:W-:Y:S01]  /*78810*/  STL [R1+0x7270], R0 ;  /* 0x0072700001007387 */ /* 0x0003e20000100800 */
[----:B0-----:R-:W-:-:S02]  /*78820*/  IMAD.MOV.U32 R2, RZ, RZ, R56 ;  /* 0x000000ffff027224 */ /* 0x001fc400078e0038 */
[----:B-1----:R-:W-:Y:S01]  /*78830*/  IMAD.MOV.U32 R0, RZ, RZ, R57 ;  /* 0x000000ffff007224 */ /* 0x002fe200078e0039 */
[C---:B---3--:R-:W-:Y:S08]  /*78840*/  HMMA.16816.F32.BF16 R20, R40.reuse, R24, R20 ;  /* 0x000000182814723c */ /* 0x048ff00000041814 */
[C---:B------:R-:W-:Y:S08]  /*78850*/  HMMA.16816.F32.BF16 R32, R40.reuse, R36, R32 ;  /* 0x000000242820723c */ /* 0x040ff00000041820 */
[C---:B------:R-:W-:Y:S07]  /*78860*/  HMMA.16816.F32.BF16 R48, R40.reuse, R56, R48 ;  /* 0x000000382830723c */ /* 0x040fee0000041830 */
[----:B------:R-:W-:Y:S04]  /*78870*/  STL.64 [R1+0x4b0], R20 ;  /* 0x0004b01401007387 */ /* 0x000fe80000100a00 */
[----:B------:R0:W-:Y:S04]  /*78880*/  STL.64 [R1+0x4b8], R22 ;  /* 0x0004b81601007387 */ /* 0x0001e80000100a00 */
[----:B0-----:R-:W3:Y:S04]  /*78890*/  LDL.LU.64 R22, [R1+0x7348] ;  /* 0x0073480001167983 */ /* 0x001ee80000300a00 */
[----:B------:R-:W2:Y:S04]  /*788a0*/  LDL.LU.64 R20, [R1+0x7340] ;  /* 0x0073400001147983 */ /* 0x000ea80000300a00 */
[----:B------:R-:W2:Y:S04]  /*788b0*/  LDL.LU.64 R26, [R1+0x7338] ;  /* 0x00733800011a7983 */ /* 0x000ea80000300a00 */
        /* <DEDUP_REMOVED lines=12> */
[----:B------:R-:W2:Y:S02]  /*78980*/  LDL.LU.64 R56, [R1+0x72f0] ;  /* 0x0072f00001387983 */ /* 0x000ea40000300a00 */
        /* <DEDUP_REMOVED lines=8> */
[----:B------:R2:W-:Y:S02]  /*78a10*/  STL.64 [R1+0x7140], R56 ;  /* 0x0071403801007387 */ /* 0x0005e40000100a00 */
[C---:B--2---:R-:W-:Y:S02]  /*78a20*/  HMMA.16816.F32.BF16 R56, R40.reuse, R52, R28 ;  /* 0x000000342838723c */ /* 0x044fe4000004181c */
[----:B------:R-:W2:Y:S04]  /*78a30*/  LDL.LU.64 R28, [R1+0xaf0] ;  /* 0x000af000011c7983 */ /* 0x000ea80000300a00 */
[----:B------:R-:W2:Y:S11]  /*78a40*/  LDL.LU.64 R30, [R1+0xaf8] ;  /* 0x000af800011e7983 */ /* 0x000eb60000300a00 */
[----:B------:R-:W-:Y:S06]  /*78a50*/  @!UPT UIADD3 URZ, URZ, URZ, URZ ;  /* 0x0000003f3f3ff290 */ /* 0x000fec000fffe03f */
[----:B------:R0:W-:Y:S04]  /*78a60*/  STL.64 [R1+0x470], R56 ;  /* 0x0004703801007387 */ /* 0x0001e80000100a00 */
[----:B------:R1:W-:Y:S04]  /*78a70*/  STL.64 [R1+0x478], R58 ;  /* 0x0004783a01007387 */ /* 0x0003e80000100a00 */
[----:B0-----:R-:W2:Y:S04]  /*78a80*/  LDL.LU.64 R56, [R1+0xad0] ;  /* 0x000ad00001387983 */ /* 0x001ea80000300a00 */
[----:B-1----:R-:W2:Y:S04]  /*78a90*/  LDL.LU.64 R58, [R1+0xad8] ;  /* 0x000ad800013a7983 */ /* 0x002ea80000300a00 */
        /* <DEDUP_REMOVED lines=14> */
[----:B------:R-:W2:Y:S01]  /*78b80*/  LDL.LU.64 R50, [R1+0xb38] ;  /* 0x000b380001327983 */ /* 0x000ea20000300a00 */
[C---:B------:R-:W-:Y:S08]  /*78b90*/  HMMA.16816.F32.BF16 R28, R40.reuse, R32, R28 ;  /* 0x00000020281c723c */ /* 0x040ff0000004181c */
        /* <DEDUP_REMOVED lines=16> */
[----:B------:R2:W-:Y:S02]  /*78ca0*/  STL.64 [R1+0x7100], R32 ;  /* 0x0071002001007387 */ /* 0x0005e40000100a00 */
[C---:B--2---:R-:W-:Y:S02]  /*78cb0*/  HMMA.16816.F32.BF16 R32, R40.reuse, R28, R36 ;  /* 0x0000001c2820723c */ /* 0x044fe40000041824 */
[----:B------:R-:W-:Y:S04]  /*78cc0*/  STL.64 [R1+0x70f8], R30 ;  /* 0x0070f81e01007387 */ /* 0x000fe80000100a00 */
[----:B------:R0:W-:Y:S11]  /*78cd0*/  STL.64 [R1+0x70f0], R28 ;  /* 0x0070f01c01007387 */ /* 0x0001f60000100a00 */
[----:B------:R-:W-:Y:S06]  /*78ce0*/  @!UPT UIADD3 URZ, URZ, URZ, URZ ;  /* 0x0000003f3f3ff290 */ /* 0x000fec000fffe03f */
[----:B------:R-:W-:Y:S04]  /*78cf0*/  STL.64 [R1+0x430], R32 ;  /* 0x0004302001007387 */ /* 0x000fe80000100a00 */
[----:B------:R1:W-:Y:S04]  /*78d00*/  STL.64 [R1+0x438], R34 ;  /* 0x0004382201007387 */ /* 0x0003e80000100a00 */
[----:B0-----:R-:W4:Y:S04]  /*78d10*/  LDL.LU.64 R28, [R1+0xa40] ;  /* 0x000a4000011c7983 */ /* 0x001f280000300a00 */
[----:B------:R-:W4:Y:S01]  /*78d20*/  LDL.LU.64 R30, [R1+0xa48] ;  /* 0x000a4800011e7983 */ /* 0x000f220000300a00 */
[C---:B-1----:R-:W-:Y:S11]  /*78d30*/  HMMA.16816.F32.BF16 R32, R40.reuse, R24, R56 ;  /* 0x000000182820723c */ /* 0x042ff60000041838 */
[----:B------:R-:W-:Y:S11]  /*78d40*/  @!UPT UIADD3 URZ, URZ, URZ, URZ ;  /* 0x0000003f3f3ff290 */ /* 0x000ff6000fffe03f */
[----:B------:R-:W-:Y:S01]  /*78d50*/  @!UPT UIADD3 URZ, URZ, URZ, URZ ;  /* 0x0000003f3f3ff290 */ /* 0x000fe2000fffe03f */
[----:B------:R-:W-:Y:S04]  /*78d60*/  STL.64 [R1+0x420], R32 ;  /* 0x0004202001007387 */ /* 0x000fe80000100a00 */
[----:B------:R-:W-:Y:S04]  /*78d70*/  STL.64 [R1+0x428], R34 ;  /* 0x0004282201007387 */ /* 0x000fe80000100a00 */
[----:B------:R-:W-:Y:S04]  /*78d80*/  STL.64 [R1+0x70e8], R26 ;  /* 0x0070e81a01007387 */ /* 0x000fe80000100a00 */
[----:B------:R0:W-:Y:S04]  /*78d90*/  STL.64 [R1+0x70e0], R24 ;  /* 0x0070e01801007387 */ /* 0x0001e80000100a00 */
[----:B---3--:R-:W-:Y:S04]  /*78da0*/  STL.64 [R1+0x7158], R22 ;  /* 0x0071581601007387 */ /* 0x008fe80000100a00 */
[----:B------:R1:W-:Y:S01]  /*78db0*/  STL.64 [R1+0x7150], R20 ;  /* 0x0071501401007387 */ /* 0x0003e20000100a00 */
[C---:B0-----:R-:W-:Y:S08]  /*78dc0*/  HMMA.16816.F32.BF16 R24, R40.reuse, R20, R52 ;  /* 0x000000142818723c */ /* 0x041ff00000041834 */
[----:B-1----:R-:W-:Y:S11]  /*78dd0*/  HMMA.16816.F32.BF16 R20, R40, R16, R48 ;  /* 0x000000102814723c */ /* 0x002ff60000041830 */
[----:B------:R-:W-:Y:S04]  /*78de0*/  @!UPT UIADD3 URZ, URZ, URZ, URZ ;  /* 0x0000003f3f3ff290 */ /* 0x000fe8000fffe03f */
[----:B------:R0:W-:Y:S04]  /*78df0*/  STL.64 [R1+0x410], R24 ;  /* 0x0004101801007387 */ /* 0x0001e80000100a00 */
[----:B------:R-:W-:Y:S04]  /*78e00*/  STL.64 [R1+0x418], R26 ;  /* 0x0004181a01007387 */ /* 0x000fe80000100a00 */
[----:B------:R-:W2:Y:S04]  /*78e10*/  LDL.LU.64 R32, [R1+0xa30] ;  /* 0x000a300001207983 */ /* 0x000ea80000300a00 */
[----:B------:R-:W2:Y:S01]  /*78e20*/  LDL.LU.64 R34, [R1+0xa38] ;  /* 0x000a380001227983 */ /* 0x000ea20000300a00 */
[----:B0-----:R-:W-:-:S02]  /*78e30*/  IMAD.MOV.U32 R24, RZ, RZ, R8 ;  /* 0x000000ffff187224 */ /* 0x001fc400078e0008 */
[----:B------:R-:W-:Y:S01]  /*78e40*/  IMAD.MOV.U32 R25, RZ, RZ, R15 ;  /* 0x000000ffff197224 */ /* 0x000fe200078e000f */
[----:B------:R0:W-:Y:S04]  /*78e50*/  STL.64 [R1+0x400], R20 ;  /* 0x0004001401007387 */ /* 0x0001e80000100a00 */
[----:B------:R1:W-:Y:S04]  /*78e60*/  STL.64 [R1+0x408], R22 ;  /* 0x0004081601007387 */ /* 0x0003e80000100a00 */
[----:B0-----:R-:W3:Y:S04]  /*78e70*/  LDL.LU.64 R20, [R1+0xa20] ;  /* 0x000a200001147983 */ /* 0x001ee80000300a00 */
[----:B-1----:R-:W3:Y:S04]  /*78e80*/  LDL.LU.64 R22, [R1+0xa28] ;  /* 0x000a280001167983 */ /* 0x002ee80000300a00 */
[----:B------:R-:W2:Y:S04]  /*78e90*/  LDL.LU R8, [R1+0x72c8] ;  /* 0x0072c80001087983 */ /* 0x000ea80000300800 */
[----:B------:R-:W2:Y:S04]  /*78ea0*/  LDL.LU R15, [R1+0x72c4] ;  /* 0x0072c400010f7983 */ /* 0x000ea80000300800 */
[----:B------:R-:W-:Y:S04]  /*78eb0*/  STL.64 [R1+0x7278], R24 ;  /* 0x0072781801007387 */ /* 0x000fe80000100a00 */
[----:B------:R-:W-:Y:S04]  /*78ec0*/  STL [R1+0x7168], R19 ;  /* 0x0071681301007387 */ /* 0x000fe80000100800 */
[----:B------:R-:W-:Y:S04]  /*78ed0*/  STL.64 [R1+0x7160], R16 ;  /* 0x0071601001007387 */ /* 0x000fe80000100a00 */
[----:B------:R4:W-:Y:S02]  /*78ee0*/  STL [R1+0x7280], R18 ;  /* 0x0072801201007387 */ /* 0x0009e40000100800 */
[----:B----4-:R-:W-:Y:S07]  /*78ef0*/  HMMA.16816.F32.BF16 R16, R40, R12, R28 ;  /* 0x0000000c2810723c */ /* 0x010fee000004181c */
[----:B------:R-:W-:-:S02]  /*78f00*/  IMAD.MOV.U32 R28, RZ, RZ, R14 ;  /* 0x000000ffff1c7224 */ /* 0x000fc400078e000e */
[----:B------:R-:W2:Y:S01]  /*78f10*/  LDL.LU R14, [R1+0x72c0] ;  /* 0x0072c000010e7983 */ /* 0x000ea20000300800 */
[----:B------:R-:W-:Y:S02]  /*78f20*/  IMAD.MOV.U32 R29, RZ, RZ, R9 ;  /* 0x000000ffff1d7224 */ /* 0x000fe400078e0009 */
[----:B------:R-:W-:Y:S02]  /*78f30*/  IMAD.MOV.U32 R48, RZ, RZ, R11 ;  /* 0x000000ffff307224 */ /* 0x000fe400078e000b */
[----:B------:R-:W-:-:S09]  /*78f40*/  IMAD.MOV.U32 R49, RZ, RZ, R10 ;  /* 0x000000ffff317224 */ /* 0x000fd200078e000a */
[----:B------:R0:W-:Y:S04]  /*78f50*/  STL.64 [R1+0x3f0], R16 ;  /* 0x0003f01001007387 */ /* 0x0001e80000100a00 */
[----:B------:R-:W-:Y:S04]  /*78f60*/  STL.64 [R1+0x3f8], R18 ;  /* 0x0003f81201007387 */ /* 0x000fe80000100a00 */
[----:B------:R-:W4:Y:S04]  /*78f70*/  LDL.LU R9, [R1+0x72bc] ;  /* 0x0072bc0001097983 */ /* 0x000f280000300800 */
[----:B------:R-:W3:Y:S01]  /*78f80*/  LDL.LU R11, [R1+0x72b8] ;  /* 0x0072b800010b7983 */ /* 0x000ee20000300800 */
[----:B0-----:R-:W-:-:S03]  /*78f90*/  IMAD.MOV.U32 R16, RZ, RZ, R4 ;  /* 0x000000ffff107224 */ /* 0x001fc600078e0004 */
[----:B------:R-:W3:Y:S01]  /*78fa0*/  LDL.LU R10, [R1+0x72b4] ;  /* 0x0072b400010a7983 */ /* 0x000ee20000300800 */
[----:B------:R-:W-:-:S03]  /*78fb0*/  IMAD.MOV.U32 R17, RZ, RZ, R5 ;  /* 0x000000ffff117224 */ /* 0x000fc600078e0005 */
[----:B------:R-:W-:Y:S04]  /*78fc0*/  STL.64 [R1+0x7288], R28 ;  /* 0x0072881c01007387 */ /* 0x000fe80000100a00 */
[----:B------:R-:W3:Y:S04]  /*78fd0*/  LDL.LU R4, [R1+0x72b0] ;  /* 0x0072b00001047983 */ /* 0x000ee80000300800 */
[----:B------:R-:W3:Y:S04]  /*78fe0*/  LDL.LU R5, [R1+0x72ac] ;  /* 0x0072ac0001057983 */ /* 0x000ee80000300800 */
[----:B--2---:R-:W-:Y:S04]  /*78ff0*/  STL.64 [R1+0x7178], R14 ;  /* 0x0071780e01007387 */ /* 0x004fe80000100a00 */
[----:B------:R0:W-:Y:S04]  /*79000*/  STL.64 [R1+0x7170], R12 ;  /* 0x0071700c01007387 */ /* 0x0001e80000100a00 */
[----:B0-----:R-:W2:Y:S01]  /*79010*/  LDL.LU R12, [R1+0xf0] ;  /* 0x0000f000010c7983 */ /* 0x001ea20000300800 */
[----:B------:R-:W-:-:S03]  /*79020*/  IMAD.MOV.U32 R13, RZ, RZ, R45 ;  /* 0x000000ffff0d7224 */ /* 0x000fc600078e002d */
[----:B------:R-:W2:Y:S01]  /*79030*/  LDL.LU R45, [R1+0x72a8] ;  /* 0x0072a800012d7983 */ /* 0x000ea20000300800 */
[C---:B----4-:R-:W-:Y:S03]  /*79040*/  HMMA.16816.F32.BF16 R24, R40.reuse, R8, R32 ;  /* 0x000000082818723c */ /* 0x050fe60000041820 */
[----:B---3--:R-:W-:Y:S04]  /*79050*/  STL.64 [R1+0x7188], R10 ;  /* 0x0071880a01007387 */ /* 0x008fe80000100a00 */
[----:B------:R0:W-:Y:S02]  /*79060*/  STL.64 [R1+0x7180], R8 ;  /* 0x0071800801007387 */ /* 0x0001e40000100a00 */
[----:B0-----:R-:W-:Y:S11]  /*79070*/  HMMA.16816.F32.BF16 R8, R40, R4, R20 ;  /* 0x000000042808723c */ /* 0x001ff60000041814 */
[----:B------:R-:W-:Y:S03]  /*79080*/  @!UPT UIADD3 URZ, URZ, URZ, URZ ;  /* 0x0000003f3f3ff290 */ /* 0x000fe6000fffe03f */
[----:B------:R0:W-:Y:S04]  /*79090*/  STL.64 [R1+0x3e0], R24 ;  /* 0x0003e01801007387 */ /* 0x0001e80000100a00 */
[----:B------:R1:W-:Y:S01]  /*790a0*/  STL.64 [R1+0x3e8], R26 ;  /* 0x0003e81a01007387 */ /* 0x0003e20000100a00 */
[----:B------:R-:W-:-:S03]  /*790b0*/  IMAD.MOV.U32 R40, RZ, RZ, R44 ;  /* 0x000000ffff287224 */ /* 0x000fc600078e002c */
[----:B------:R-:W3:Y:S01]  /*790c0*/  LDL.LU R44, [R1+0x72a4] ;  /* 0x0072a400012c7983 */ /* 0x000ee20000300800 */
[----:B------:R-:W-:Y:S02]  /*790d0*/  IMAD.MOV.U32 R32, RZ, RZ, R7 ;  /* 0x000000ffff207224 */ /* 0x000fe400078e0007 */
[----:B------:R-:W-:Y:S01]  /*790e0*/  IMAD.MOV.U32 R33, RZ, RZ, R6 ;  /* 0x000000ffff217224 */ /* 0x000fe200078e0006 */
[----:B------:R4:W-:Y:S04]  /*790f0*/  STL.64 [R1+0x340], R8 ;  /* 0x0003400801007387 */ /* 0x0009e80000100a00 */
[----:B------:R0:W-:Y:S01]  /*79100*/  STL.64 [R1+0x348], R10 ;  /* 0x0003480a01007387 */ /* 0x0001e20000100a00 */
[----:B--2---:R-:W-:-:S03]  /*79110*/  IMAD.MOV.U32 R41, RZ, RZ, R45 ;  /* 0x000000ffff297224 */ /* 0x004fc600078e002d */
[----:B------:R-:W3:Y:S04]  /*79120*/  LDL.LU R45, [R1+0x72a0] ;  /* 0x0072a000012d7983 */ /* 0x000ee80000300800 */
[----:B------:R-:W2:Y:S04]  /*79130*/  LDL.LU R7, [R1+0x729c] ;  /* 0x00729c0001077983 */ /* 0x000ea80000300800 */
[----:B------:R-:W2:Y:S04]  /*79140*/  LDL.LU R6, [R1+0x7298] ;  /* 0x0072980001067983 */ /* 0x000ea80000300800 */
[----:B------:R-:W3:Y:S04]  /*79150*/  LDL.LU.64 R28, [R1+0xc70] ;  /* 0x000c7000011c7983 */ /* 0x000ee80000300a00 */
[----:B------:R-:W3:Y:S01]  /*79160*/  LDL.LU.64 R30, [R1+0xc78] ;  /* 0x000c7800011e7983 */ /* 0x000ee20000300a00 */
[----:B------:R-:W-:-:S03]  /*79170*/  IMAD.MOV.U32 R36, RZ, RZ, R46 ;  /* 0x000000ffff247224 */ /* 0x000fc600078e002e */
[----:B0-----:R-:W3:Y:S01]  /*79180*/  LDL.LU.64 R24, [R1+0xc50] ;  /* 0x000c500001187983 */ /* 0x001ee20000300a00 */
[----:B------:R-:W-:-:S03]  /*79190*/  IMAD.MOV.U32 R37, RZ, RZ, R47 ;  /* 0x000000ffff257224 */ /* 0x000fc600078e002f */
[----:B-1----:R-:W3:Y:S04]  /*791a0*/  LDL.LU.64 R26, [R1+0xc58] ;  /* 0x000c5800011a7983 */ /* 0x002ee80000300a00 */
[----:B------:R-:W3:Y:S04]  /*791b0*/  LDL.LU.64 R20, [R1+0xc20] ;  /* 0x000c200001147983 */ /* 0x000ee80000300a00 */
[----:B------:R-:W3:Y:S04]  /*791c0*/  LDL.LU.64 R22, [R1+0xc28] ;  /* 0x000c280001167983 */ /* 0x000ee80000300a00 */
[----:B------:R-:W3:Y:S04]  /*791d0*/  LDL.LU R46, [R1+0x7294] ;  /* 0x00729400012e7983 */ /* 0x000ee80000300800 */
[----:B------:R-:W3:Y:S04]  /*791e0*/  LDL.LU R47, [R1+0x7290] ;  /* 0x00729000012f7983 */ /* 0x000ee80000300800 */
[----:B------:R-:W3:Y:S04]  /*791f0*/  LDL.LU R52, [R1+0xa0] ;  /* 0x0000a00001347983 */ /* 0x000ee80000300800 */
[----:B------:R-:W3:Y:S04]  /*79200*/  LDL.LU R53, [R1+0xa4] ;  /* 0x0000a40001357983 */ /* 0x000ee80000300800 */
[----:B----4-:R-:W4:Y:S04]  /*79210*/  LDL.LU.64 R8, [R1+0xc10] ;  /* 0x000c100001087983 */ /* 0x010f280000300a00 */
[----:B------:R-:W4:Y:S04]  /*79220*/  LDL.LU.64 R10, [R1+0xc18] ;  /* 0x000c1800010a7983 */ /* 0x000f280000300a00 */
[----:B------:R-:W4:Y:S04]  /*79230*/  LDL R59, [R1+0x13e4] ;  /* 0x0013e400013b7983 */ /* 0x000f280000100800 */
[----:B--2---:R-:W-:Y:S04]  /*79240*/  STL.64 [R1+0x70c8], R6 ;  /* 0x0070c80601007387 */ /* 0x004fe80000100a00 */
[----:B------:R0:W-:Y:S04]  /*79250*/  STL.64 [R1+0x70c0], R4 ;  /* 0x0070c00401007387 */ /* 0x0001e80000100a00 */
[----:B0-----:R-:W2:Y:S04]  /*79260*/  LDL.LU.64 R4, [R1+0xc80] ;  /* 0x000c800001047983 */ /* 0x001ea80000300a00 */
[----:B------:R-:W2:Y:S01]  /*79270*/  LDL.LU.64 R6, [R1+0xc88] ;  /* 0x000c880001067983 */ /* 0x000ea20000300a00 */
[C---:B---3--:R-:W-:Y:S08]  /*79280*/  HMMA.16816.F32.BF16 R16, R44.reuse, R16, R28 ;  /* 0x000000102c10723c */ /* 0x048ff0000004181c */
[C---:B------:R-:W-:Y:S08]  /*79290*/  HMMA.16816.F32.BF16 R40, R44.reuse, R40, R24 ;  /* 0x000000282c28723c */ /* 0x040ff00000041818 */
[C---:B--2---:R-:W-:Y:S01]  /*792a0*/  HMMA.16816.F32.BF16 R48, R44.reuse, R48, R4 ;  /* 0x000000302c30723c */ /* 0x044fe20000041804 */
[----:B------:R-:W2:Y:S04]  /*792b0*/  LDL.LU.64 R4, [R1+0xc00] ;  /* 0x000c000001047983 */ /* 0x000ea80000300a00 */
[----:B------:R-:W2:Y:S11]  /*792c0*/  LDL.LU.64 R6, [R1+0xc08] ;  /* 0x000c080001067983 */ /* 0x000eb60000300a00 */
[----:B------:R-:W-:Y:S07]  /*792d0*/  @!UPT UIADD3 URZ, URZ, URZ, URZ ;  /* 0x0000003f3f3ff290 */ /* 0x000fee000fffe03f */
[----:B------:R0:W-:Y:S04]  /*792e0*/  STL.64 [R1+0x330], R48 ;  /* 0x0003303001007387 */ /* 0x0001e80000100a00 */
[----:B------:R-:W-:Y:S04]  /*792f0*/  STL.64 [R1+0x338], R50 ;  /* 0x0003383201007387 */ /* 0x000fe80000100a00 */
[----:B0-----:R-:W3:Y:S04]  /*79300*/  LDL.LU R48, [R1+0xb0] ;  /* 0x0000b00001307983 */ /* 0x001ee80000300800 */
[----:B------:R-:W3:Y:S04]  /*79310*/  LDL.LU R49, [R1+0xb4] ;  /* 0x0000b40001317983 */ /* 0x000ee80000300800 */
[----:B------:R-:W2:Y:S04]  /*79320*/  LDL.LU.64 R28, [R1+0x7288] ;  /* 0x00728800011c7983 */ /* 0x000ea80000300a00 */
[----:B------:R-:W-:Y:S04]  /*79330*/  STL.64 [R1+0x320], R16 ;  /* 0x0003201001007387 */ /* 0x000fe80000100a00 */
[----:B------:R0:W-:Y:S04]  /*79340*/  STL.64 [R1+0x328], R18 ;  /* 0x0003281201007387 */ /* 0x0001e80000100a00 */
[----:B0-----:R-:W2:Y:S04]  /*79350*/  LDL.LU R18, [R1+0x7280] ;  /* 0x0072800001127983 */ /* 0x001ea80000300800 */
[----:B------:R-:W2:Y:S01]  /*79360*/  LDL.LU.64 R24, [R1+0x7278] ;  /* 0x0072780001187983 */ /* 0x000ea20000300a00 */
[----:B------:R-:W-:Y:S01]  /*79370*/  IMAD.MOV.U32 R56, RZ, RZ, R2 ;  /* 0x000000ffff387224 */ /* 0x000fe200078e0002 */
[----:B----4-:R-:W-:Y:S01]  /*79380*/  HMMA.16816.F32.BF16 R8, R44, R12, R8 ;  /* 0x0000000c2c08723c */ /* 0x010fe20000041808 */
[----:B------:R-:W-:-:S02]  /*79390*/  IMAD.MOV.U32 R57, RZ, RZ, R0 ;  /* 0x000000ffff397224 */ /* 0x000fc400078e0000 */
[----:B------:R-:W-:Y:S02]  /*793a0*/  IMAD.MOV.U32 R16, RZ, RZ, R3 ;  /* 0x000000ffff107224 */ /* 0x000fe400078e0003 */
[----:B------:R-:W-:-:S03]  /*793b0*/  IMAD.MOV.U32 R17, RZ, RZ, R60 ;  /* 0x000000ffff117224 */ /* 0x000fc600078e003c */
[C---:B--2---:R-:W-:Y:S01]  /*793c0*/  HMMA.16816.F32.BF16 R20, R44.reuse, R24, R20 ;  /* 0x000000182c14723c */ /* 0x044fe20000041814 */
[----:B------:R-:W2:Y:S04]  /*793d0*/  LDL.LU.64 R24, [R1+0xbf0] ;  /* 0x000bf00001187983 */ /* 0x000ea80000300a00 */
[----:B------:R-:W-:Y:S04]  /*793e0*/  STL.64 [R1+0x310], R40 ;  /* 0x0003102801007387 */ /* 0x000fe80000100a00 */
[----:B------:R-:W-:Y:S04]  /*793f0*/  STL.64 [R1+0x318], R42 ;  /* 0x0003182a01007387 */ /* 0x000fe80000100a00 */
[----:B------:R-:W2:Y:S01]  /*79400*/  LDL.LU.64 R26, [R1+0xbf8] ;  /* 0x000bf800011a7983 */ /* 0x000ea20000300a00 */
[----:B------:R-:W-:Y:S03]  /*79410*/  HMMA.16816.F32.BF16 R4, R44, R28, R4 ;  /* 0x0000001c2c04723c */ /* 0x000fe60000041804 */
[----:B------:R-:W0:Y:S06]  /*79420*/  LDSM.16.MT88.4 R40, [R59+0x10800] ;  /* 0x010800003b28783b */ /* 0x000e2c0000004200 */
[----:B------:R1:W-:Y:S04]  /*79430*/  STL.64 [R1+0x300], R20 ;  /* 0x0003001401007387 */ /* 0x0003e80000100a00 */
[----:B------:R4:W-:Y:S04]  /*79440*/  STL.64 [R1+0x308], R22 ;  /* 0x0003081601007387 */ /* 0x0009e80000100a00 */
[----:B------:R-:W3:Y:S04]  /*79450*/  LDL.LU R2, [R1+0x7274] ;  /* 0x0072740001027983 */ /* 0x000ee80000300800 */
[----:B------:R-:W3:Y:S04]  /*79460*/  LDL.LU R0, [R1+0x7270] ;  /* 0x0072700001007983 */ /* 0x000ee80000300800 */
[----:B-1----:R-:W3:Y:S04]  /*79470*/  LDL.LU.64 R20, [R1+0xbe0] ;  /* 0x000be00001147983 */ /* 0x002ee80000300a00 */
[----:B----4-:R-:W4:Y:S04]  /*79480*/  LDL.LU.64 R22, [R1+0xbe8] ;  /* 0x000be80001167983 */ /* 0x010f280000300a00 */
[----:B------:R-:W-:Y:S04]  /*79490*/  STL.64 [R1+0x7190], R56 ;  /* 0x0071903801007387 */ /* 0x000fe80000100a00 */
[----:B------:R-:W4:Y:S04]  /*794a0*/  LDL.LU R3, [R1+0x726c] ;  /* 0x00726c0001037983 */ /* 0x000f280000300800 */
[----:B------:R1:W-:Y:S04]  /*794b0*/  STL.64 [R1+0x2f0], R8 ;  /* 0x0002f00801007387 */ /* 0x0003e80000100a00 */
[----:B------:R-:W-:Y:S04]  /*794c0*/  STL.64 [R1+0x2f8], R10 ;  /* 0x0002f80a01007387 */ /* 0x000fe80000100a00 */
[----:B------:R-:W4:Y:S04]  /*794d0*/  LDL.LU R60, [R1+0x7268] ;  /* 0x00726800013c7983 */ /* 0x000f280000300800 */
[----:B------:R-:W-:Y:S01]  /*794e0*/  STL.64 [R1+0x7198], R16 ;  /* 0x0071981001007387 */ /* 0x000fe20000100a00 */
[----:B-1----:R-:W-:-:S03]  /*794f0*/  IMAD.MOV.U32 R8, RZ, RZ, R61 ;  /* 0x000000ffff087224 */ /* 0x002fc600078e003d */
[----:B------:R-:W4:Y:S01]  /*79500*/  LDL.LU.64 R12, [R1+0xbd0] ;  /* 0x000bd000010c7983 */ /* 0x000f220000300a00 */
[----:B------:R-:W-:-:S03]  /*79510*/  IMAD.MOV.U32 R9, RZ, RZ, R18 ;  /* 0x000000ffff097224 */ /* 0x000fc600078e0012 */
[----:B------:R-:W4:Y:S04]  /*79520*/  LDL.LU.64 R14, [R1+0xbd8] ;  /* 0x000bd800010e7983 */ /* 0x000f280000300a00 */
[----:B------:R1:W-:Y:S04]  /*79530*/  STL.64 [R1+0x2e0], R4 ;  /* 0x0002e00401007387 */ /* 0x0003e80000100a00 */
[----:B------:R0:W-:Y:S04]  /*79540*/  STL.64 [R1+0x2e8], R6 ;  /* 0x0002e80601007387 */ /* 0x0001e80000100a00 */
[----:B------:R-:W4:Y:S04]  /*79550*/  LDL.LU R61, [R1+0x7264] ;  /* 0x00726400013d7983 */ /* 0x000f280000300800 */
[----:B------:R-:W4:Y:S04]  /*79560*/  LDL.LU R18, [R1+0x7260] ;  /* 0x0072600001127983 */ /* 0x000f280000300800 */
[----:B-1----:R-:W4:Y:S04]  /*79570*/  LDL.LU.64 R4, [R1+0xbc0] ;  /* 0x000bc00001047983 */ /* 0x002f280000300a00 */
[----:B0-----:R-:W4:Y:S04]  /*79580*/  LDL.LU.64 R6, [R1+0xbc8] ;  /* 0x000bc80001067983 */ /* 0x001f280000300a00 */
[----:B------:R2:W-:Y:S02]  /*79590*/  STL.64 [R1+0x71a0], R8 ;  /* 0x0071a00801007387 */ /* 0x0005e40000100a00 */
[----:B--2---:R-:W-:Y:S01]  /*795a0*/  HMMA.16816.F32.BF16 R8, R44, R32, R24 ;  /* 0x000000202c08723c */ /* 0x004fe20000041818 */
[----:B---3--:R-:W-:-:S02]  /*795b0*/  IMAD.MOV.U32 R16, RZ, RZ, R0 ;  /* 0x000000ffff107224 */ /* 0x008fc400078e0000 */
[----:B------:R-:W2:Y:S11]  /*795c0*/  LDL.LU R0, [R1+0x725c] ;  /* 0x00725c0001007983 */ /* 0x000eb60000300800 */
[----:B------:R-:W-:Y:S09]  /*795d0*/  @!UPT UIADD3 URZ, URZ, URZ, URZ ;  /* 0x0000003f3f3ff290 */ /* 0x000ff2000fffe03f */
[----:B------:R-:W-:Y:S04]  /*795e0*/  STL.64 [R1+0x2d0], R8 ;  /* 0x0002d00801007387 */ /* 0x000fe80000100a00 */
[----:B------:R4:W-:Y:S02]  /*795f0*/  STL.64 [R1+0x2d8], R10 ;  /* 0x0002d80a01007387 */ /* 0x0009e40000100a00 */
[----:B----4-:R-:W-:Y:S01]  /*79600*/  HMMA.16816.F32.BF16 R8, R44, R36, R20 ;  /* 0x000000242c08723c */ /* 0x010fe20000041814 */
[----:B------:R-:W-:Y:S02]  /*79610*/  IMAD.MOV.U32 R17, RZ, RZ, R2 ;  /* 0x000000ffff117224 */ /* 0x000fe400078e0002 */
[----:B------:R-:W3:Y:S04]  /*79620*/  LDL.LU R2, [R1+0x7258] ;  /* 0x0072580001027983 */ /* 0x000ee80000300800 */
[----:B------:R0:W-:Y:S02]  /*79630*/  STL.64 [R1+0x71a8], R16 ;  /* 0x0071a81001007387 */ /* 0x0001e40000100a00 */
[----:B0-----:R-:W-:-:S02]  /*79640*/  IMAD.MOV.U32 R16, RZ, RZ, R60 ;  /* 0x000000ffff107224 */ /* 0x001fc400078e003c */
[----:B------:R-:W4:Y:S01]  /*79650*/  LDL.LU R60, [R1+0x7254] ;  /* 0x00725400013c7983 */ /* 0x000f220000300800 */
[----:B------:R-:W-:-:S11]  /*79660*/  IMAD.MOV.U32 R17, RZ, RZ, R3 ;  /* 0x000000ffff117224 */ /* 0x000fd600078e0003 */
[----:B------:R-:W-:Y:S04]  /*79670*/  STL.64 [R1+0x2c0], R8 ;  /* 0x0002c00801007387 */ /* 0x000fe80000100a00 */
[----:B------:R-:W-:Y:S04]  /*79680*/  STL.64 [R1+0x2c8], R10 ;  /* 0x0002c80a01007387 */ /* 0x000fe80000100a00 */
[----:B------:R-:W4:Y:S04]  /*79690*/  LDL.LU R3, [R1+0x7250] ;  /* 0x0072500001037983 */ /* 0x000f280000300800 */
[----:B------:R0:W-:Y:S02]  /*796a0*/  STL.64 [R1+0x71c0], R16 ;  /* 0x0071c01001007387 */ /* 0x0001e40000100a00 */
[----:B0-----:R-:W-:-:S02]  /*796b0*/  IMAD.MOV.U32 R16, RZ, RZ, R18 ;  /* 0x000000ffff107224 */ /* 0x001fc400078e0012 */
[----:B------:R-:W4:Y:S01]  /*796c0*/  LDL.LU R18, [R1+0x724c] ;  /* 0x00724c0001127983 */ /* 0x000f220000300800 */
[----:B------:R-:W-:-:S03]  /*796d0*/  IMAD.MOV.U32 R17, RZ, RZ, R61 ;  /* 0x000000ffff117224 */ /* 0x000fc600078e003d */
[----:B------:R-:W4:Y:S01]  /*796e0*/  LDL.LU R61, [R1+0x7248] ;  /* 0x00724800013d7983 */ /* 0x000f220000300800 */
[C---:B------:R-:W-:Y:S08]  /*796f0*/  HMMA.16816.F32.BF16 R8, R44.reuse, R48, R12 ;  /* 0x000000302c08723c */ /* 0x040ff0000004180c */
[----:B------:R-:W-:Y:S01]  /*79700*/  HMMA.16816.F32.BF16 R4, R44, R52, R4 ;  /* 0x000000342c04723c */ /* 0x000fe20000041804 */
[----:B------:R2:W-:Y:S04]  /*79710*/  STL.64 [R1+0x71d8], R16 ;  /* 0x0071d81001007387 */ /* 0x0005e80000100a00 */
[----:B------:R-:W-:Y:S04]  /*79720*/  STL.64 [R1+0x71b8], R42 ;  /* 0x0071b82a01007387 */ /* 0x000fe80000100a00 */
[----:B------:R-:W-:Y:S06]  /*79730*/  STL.64 [R1+0x71b0], R40 ;  /* 0x0071b02801007387 */ /* 0x000fec0000100a00 */
[----:B------:R-:W-:Y:S04]  /*79740*/  STL.64 [R1+0x2b0], R8 ;  /* 0x0002b00801007387 */ /* 0x000fe80000100a00 */
[----:B------:R-:W-:Y:S01]  /*79750*/  STL.64 [R1+0x2b8], R10 ;  /* 0x0002b80a01007387 */ /* 0x000fe20000100a00 */
[----:B--2---:R-:W-:-:S02]  /*79760*/  IMAD.MOV.U32 R17, RZ, RZ, R0 ;  /* 0x000000ffff117224 */ /* 0x004fc400078e0000 */
[----:B---3--:R-:W-:Y:S02]  /*79770*/  IMAD.MOV.U32 R16, RZ, RZ, R2 ;  /* 0x000000ffff107224 */ /* 0x008fe400078e0002 */
[----:B------:R-:W2:Y:S04]  /*79780*/  LDL.LU R2, [R1+0x7244] ;  /* 0x0072440001027983 */ /* 0x000ea80000300800 */
[----:B------:R-:W-:Y:S04]  /*79790*/  STL.64 [R1+0x2a0], R4 ;  /* 0x0002a00401007387 */ /* 0x000fe80000100a00 */
[----:B------:R-:W-:Y:S04]  /*797a0*/  STL.64 [R1+0x2a8], R6 ;  /* 0x0002a80601007387 */ /* 0x000fe80000100a00 */
[----:B------:R-:W3:Y:S04]  /*797b0*/  LDL.LU R0, [R1+0x7240] ;  /* 0x0072400001007983 */ /* 0x000ee80000300800 */
[----:B------:R4:W-:Y:S02]  /*797c0*/  STL.64 [R1+0x71f0], R16 ;  /* 0x0071f01001007387 */ /* 0x0009e40000100a00 */
[----:B----4-:R-:W-:-:S02]  /*797d0*/  IMAD.MOV.U32 R16, RZ, RZ, R3 ;  /* 0x000000ffff107224 */ /* 0x010fc400078e0003 */
[----:B------:R-:W-:Y:S01]  /*797e0*/  IMAD.MOV.U32 R17, RZ, RZ, R60 ;  /* 0x000000ffff117224 */ /* 0x000fe200078e003c */
[----:B------:R-:W4:Y:S04]  /*797f0*/  LDL.LU R3, [R1+0x723c] ;  /* 0x00723c0001037983 */ /* 0x000f280000300800 */
[----:B------:R-:W2:Y:S04]  /*79800*/  LDL.LU R60, [R1+0x7238] ;  /* 0x00723800013c7983 */ /* 0x000ea80000300800 */
[----:B------:R0:W-:Y:S02]  /*79810*/  STL.64 [R1+0x7208], R16 ;  /* 0x0072081001007387 */ /* 0x0001e40000100a00 */
[----:B0-----:R-:W-:-:S02]  /*79820*/  IMAD.MOV.U32 R16, RZ, RZ, R61 ;  /* 0x000000ffff107224 */ /* 0x001fc400078e003d */
[----:B------:R-:W-:-:S05]  /*79830*/  IMAD.MOV.U32 R17, RZ, RZ, R18 ;  /* 0x000000ffff117224 */ /* 0x000fca00078e0012 */
[----:B------:R-:W-:Y:S04]  /*79840*/  STL.64 [R1+0x7220], R16 ;  /* 0x0072201001007387 */ /* 0x000fe80000100a00 */
[----:B------:R-:W2:Y:S04]  /*79850*/  LDL.LU.64 R40, [R1+0xb00] ;  /* 0x000b000001287983 */ /* 0x000ea80000300a00 */
[----:B------:R-:W2:Y:S04]  /*79860*/  LDL.LU.64 R42, [R1+0xb08] ;  /* 0x000b0800012a7983 */ /* 0x000ea80000300a00 */
[----:B--2---:R-:W-:Y:S04]  /*79870*/  STL.64 [R1+0x71d0], R42 ;  /* 0x0071d02a01007387 */ /* 0x004fe80000100a00 */
[----:B------:R0:W-:Y:S04]  /*79880*/  STL.64 [R1+0x71c8], R40 ;  /* 0x0071c82801007387 */ /* 0x0001e80000100a00 */
[----:B0-----:R-:W2:Y:S04]  /*79890*/  LDL.LU.64 R40, [R1+0xb10] ;  /* 0x000b100001287983 */ /* 0x001ea80000300a00 */
        /* <DEDUP_REMOVED lines=12> */
[----:B------:R-:W2:Y:S01]  /*79960*/  LDL.LU.64 R42, [R1+0xba8] ;  /* 0x000ba800012a7983 */ /* 0x000ea20000300a00 */
[----:B------:R-:W-:-:S02]  /*79970*/  IMAD.MOV.U32 R16, RZ, RZ, R2 ;  /* 0x000000ffff107224 */ /* 0x000fc400078e0002 */
[----:B---3--:R-:W-:Y:S01]  /*79980*/  IMAD.MOV.U32 R17, RZ, RZ, R0 ;  /* 0x000000ffff117224 */ /* 0x008fe200078e0000 */
[----:B--2---:R-:W-:Y:S04]  /*79990*/  STL.64 [R1+0x7230], R42 ;  /* 0x0072302a01007387 */ /* 0x004fe80000100a00 */
[----:B------:R0:W-:Y:S04]  /*799a0*/  STL.64 [R1+0x7228], R40 ;  /* 0x0072282801007387 */ /* 0x0001e80000100a00 */
[----:B0-----:R-:W2:Y:S04]  /*799b0*/  LDL.LU.64 R40, [R1+0xbb0] ;  /* 0x000bb00001287983 */ /* 0x001ea80000300a00 */
[----:B------:R-:W2:Y:S04]  /*799c0*/  LDL.LU.64 R42, [R1+0xbb8] ;  /* 0x000bb800012a7983 */ /* 0x000ea80000300a00 */
[----:B------:R-:W3:Y:S04]  /*799d0*/  LDL.LU.64 R8, [R1+0xab0] ;  /* 0x000ab00001087983 */ /* 0x000ee80000300a00 */
        /* <DEDUP_REMOVED lines=20> */
[----:B------:R-:W3:Y:S01]  /*79b20*/  LDL.LU.64 R6, [R1+0x9b8] ;  /* 0x0009b80001067983 */ /* 0x000ee20000300a00 */
[C---:B--2---:R-:W-:Y:S03]  /*79b30*/  HMMA.16816.F32.BF16 R16, R44.reuse, R16, R40 ;  /* 0x000000102c10723c */ /* 0x044fe60000041828 */
[----:B------:R-:W2:Y:S04]  /*79b40*/  LDL.LU.64 R42, [R1+0x7230] ;  /* 0x00723000012a7983 */ /* 0x000ea80000300a00 */
[----:B------:R-:W2:Y:S11]  /*79b50*/  LDL.LU.64 R40, [R1+0x7228] ;  /* 0x0072280001287983 */ /* 0x000eb60000300a00 */
[----:B------:R-:W-:Y:S05]  /*79b60*/  @!UPT UIADD3 URZ, URZ, URZ, URZ ;  /* 0x0000003f3f3ff290 */ /* 0x000fea000fffe03f */
[----:B------:R0:W-:Y:S04]  /*79b70*/  STL.64 [R1+0x290], R16 ;  /* 0x0002901001007387 */ /* 0x0001e80000100a00 */
[----:B------:R2:W-:Y:S04]  /*79b80*/  STL.64 [R1+0x298], R18 ;  /* 0x0002981201007387 */ /* 0x0005e80000100a00 */
[----:B0-----:R-:W2:Y:S02]  /*79b90*/  LDL.LU.64 R16, [R1+0x7220] ;  /* 0x0072200001107983 */ /* 0x001ea40000300a00 */
[C---:B--2---:R-:W-:Y:S02]  /*79ba0*/  HMMA.16816.F32.BF16 R16, R44.reuse, R16, R40 ;  /* 0x000000102c10723c */ /* 0x044fe40000041828 */
[----:B------:R-:W2:Y:S04]  /*79bb0*/  LDL.LU.64 R42, [R1+0x7218] ;  /* 0x00721800012a7983 */ /* 0x000ea80000300a00 */
[----:B------:R-:W2:Y:S11]  /*79bc0*/  LDL.LU.64 R40, [R1+0x7210] ;  /* 0x0072100001287983 */ /* 0x000eb60000300a00 */
[----:B------:R-:W-:Y:S06]  /*79bd0*/  @!UPT UIADD3 URZ, URZ, URZ, URZ ;  /* 0x0000003f3f3ff290 */ /* 0x000fec000fffe03f */
        /* <DEDUP_REMOVED lines=30> */
[----:B0-----:R-:W3:Y:S02]  /*79dc0*/  LDL.LU.64 R16, [R1+0x71a8] ;  /* 0x0071a80001107983 */ /* 0x001ee40000300a00 */
[C---:B---3--:R-:W-:Y:S02]  /*79dd0*/  HMMA.16816.F32.BF16 R16, R44.reuse, R16, R8 ;  /* 0x000000102c10723c */ /* 0x048fe40000041808 */
[----:B------:R-:W3:Y:S11]  /*79de0*/  LDL.LU.64 R8, [R1+0x71a0] ;  /* 0x0071a00001087983 */ /* 0x000ef60000300a00 */
[----:B------:R-:W-:Y:S10]  /*79df0*/  @!UPT UIADD3 URZ, URZ, URZ, URZ ;  /* 0x0000003f3f3ff290 */ /* 0x000ff4000fffe03f */
[----:B------:R0:W-:Y:S04]  /*79e00*/  STL.64 [R1+0x230], R16 ;  /* 0x0002301001007387 */ /* 0x0001e80000100a00 */
[----:B------:R1:W-:Y:S04]  /*79e10*/  STL.64 [R1+0x238], R18 ;  /* 0x0002381201007387 */ /* 0x0003e80000100a00 */
[----:B0-----:R-:W1:Y:S01]  /*79e20*/  LDL.LU.64 R16, [R1+0x7198] ;  /* 0x0071980001107983 */ /* 0x001e620000300a00 */
[C---:B---3--:R-:W-:Y:S03]  /*79e30*/  HMMA.16816.F32.BF16 R8, R44.reuse, R8, R56 ;  /* 0x000000082c08723c */ /* 0x048fe60000041838 */
[----:B------:R-:W3:Y:S05]  /*79e40*/  LDL.LU.64 R56, [R1+0x7190] ;  /* 0x0071900001387983 */ /* 0x000eea0000300a00 */
[C---:B-1----:R-:W-:Y:S11]  /*79e50*/  HMMA.16816.F32.BF16 R16, R44.reuse, R16, R12 ;  /* 0x000000102c10723c */ /* 0x042ff6000004180c */
[----:B------:R-:W-:Y:S04]  /*79e60*/  @!UPT UIADD3 URZ, URZ, URZ, URZ ;  /* 0x0000003f3f3ff290 */ /* 0x000fe8000fffe03f */
        /* <DEDUP_REMOVED lines=8> */
[----:B0-----:R-:W2:Y:S04]  /*79ef0*/  LDL.LU R19, [R1+0x7168] ;  /* 0x0071680001137983 */ /* 0x001ea80000300800 */
[----:B------:R-:W2:Y:S01]  /*79f00*/  LDL.LU.64 R16, [R1+0x7160] ;  /* 0x0071600001107983 */ /* 0x000ea20000300a00 */
[C---:B---3--:R-:W-:Y:S03]  /*79f10*/  HMMA.16816.F32.BF16 R56, R44.reuse, R56, R20 ;  /* 0x000000382c38723c */ /* 0x048fe60000041814 */
[----:B------:R-:W3:Y:S04]  /*79f20*/  LDL.LU.64 R22, [R1+0x7158] ;  /* 0x0071580001167983 */ /* 0x000ee80000300a00 */
[----:B------:R-:W2:Y:S11]  /*79f30*/  LDL.LU.64 R20, [R1+0x7150] ;  /* 0x0071500001147983 */ /* 0x000eb60000300a00 */
[----:B------:R-:W-:Y:S05]  /*79f40*/  @!UPT UIADD3 URZ, URZ, URZ, URZ ;  /* 0x0000003f3f3ff290 */ /* 0x000fea000fffe03f */
        /* <DEDUP_REMOVED lines=46> */
[----:B--2---:R-:W-:Y:S11]  /*7a230*/  HMMA.16816.F32.BF16 R4, R44, R24, R4 ;  /* 0x000000182c04723c */ /* 0x004ff60000041804 */
[----:B------:R-:W-:Y:S11]  /*7a240*/  @!UPT UIADD3 URZ, URZ, URZ, URZ ;  /* 0x0000003f3f3ff290 */ /* 0x000ff6000fffe03f */
[----:B------:R-:W-:Y:S02]  /*7a250*/  @!UPT UIADD3 URZ, URZ, URZ, URZ ;  /* 0x0000003f3f3ff290 */ /* 0x000fe4000fffe03f */
[----:B------:R-:W-:Y:S02]  /*7a260*/  IMAD.MOV.U32 R29, RZ, RZ, R4 ;  /* 0x000000ffff1d7224 */ /* 0x000fe400078e0004 */
[----:B------:R-:W-:Y:S02]  /*7a270*/  IMAD.MOV.U32 R28, RZ, RZ, R5 ;  /* 0x000000ffff1c7224 */ /* 0x000fe400078e0005 */
[----:B------:R-:W-:Y:S01]  /*7a280*/  IMAD.MOV.U32 R2, RZ, RZ, R6 ;  /* 0x000000ffff027224 */ /* 0x000fe200078e0006 */
[----:B------:R-:W2:Y:S01]  /*7a290*/  LDL.LU.64 R4, [R1+0x990] ;  /* 0x0009900001047983 */ /* 0x000ea20000300a00 */
[----:B------:R-:W-:-:S03]  /*7a2a0*/  IMAD.MOV.U32 R0, RZ, RZ, R7 ;  /* 0x000000ffff007224 */ /* 0x000fc600078e0007 */
[----:B------:R-:W2:Y:S04]  /*7a2b0*/  LDL.LU.64 R6, [R1+0x998] ;  /* 0x0009980001067983 */ /* 0x000ea80000300a00 */
[----:B------:R-:W-:Y:S04]  /*7a2c0*/  STL.64 [R1+0x6fd0], R30 ;  /* 0x006fd01e01007387 */ /* 0x000fe80000100a00 */
[----:B------:R0:W-:Y:S04]  /*7a2d0*/  STL.64 [R1+0x6fc8], R28 ;  /* 0x006fc81c01007387 */ /* 0x0001e80000100a00 */
[----:B0-----:R-:W3:Y:S04]  /*7a2e0*/  LDL.LU.64 R28, [R1+0x9a0] ;  /* 0x0009a000011c7983 */ /* 0x001ee80000300a00 */
[----:B------:R-:W3:Y:S04]  /*7a2f0*/  LDL.LU.64 R30, [R1+0x9a8] ;  /* 0x0009a800011e7983 */ /* 0x000ee80000300a00 */
[----:B------:R-:W-:Y:S04]  /*7a300*/  STL [R1+0x6ae8], R0 ;  /* 0x006ae80001007387 */ /* 0x000fe80000100800 */
[----:B------:R0:W-:Y:S04]  /*7a310*/  STL [R1+0x6ad4], R2 ;  /* 0x006ad40201007387 */ /* 0x0001e80000100800 */
[----:B------:R-:W-:Y:S01]  /*7a320*/  STL.64 [R1+0x7008], R34 ;  /* 0x0070082201007387 */ /* 0x000fe20000100a00 */
[C---:B--2---:R-:W-:Y:S08]  /*7a330*/  HMMA.16816.F32.BF16 R4, R44.reuse, R16, R4 ;  /* 0x000000102c04723c */ /* 0x044ff00000041804 */
[----:B---3--:R-:W-:Y:S11]  /*7a340*/  HMMA.16816.F32.BF16 R28, R44, R20, R28 ;  /* 0x000000142c1c723c */ /* 0x008ff6000004181c */
[----:B------:R-:W-:Y:S05]  /*7a350*/  @!UPT UIADD3 URZ, URZ, URZ, URZ ;  /* 0x0000003f3f3ff290 */ /* 0x000fea000fffe03f */
[----:B------:R-:W-:Y:S02]  /*7a360*/  IMAD.MOV.U32 R48, RZ, RZ, R4 ;  /* 0x000000ffff307224 */ /* 0x000fe400078e0004 */
[----:B------:R-:W-:Y:S02]  /*7a370*/  IMAD.MOV.U32 R49, RZ, RZ, R5 ;  /* 0x000000ffff317224 */ /* 0x000fe400078e0005 */
[----:B0-----:R-:W-:Y:S02]  /*7a380*/  IMAD.MOV.U32 R2, RZ, RZ, R6 ;  /* 0x000000ffff027224 */ /* 0x001fe400078e0006 */
[----:B------:R-:W-:Y:S02]  /*7a390*/  IMAD.MOV.U32 R61, RZ, RZ, R7 ;  /* 0x000000ffff3d7224 */ /* 0x000fe400078e0007 */
[----:B------:R-:W-:Y:S02]  /*7a3a0*/  IMAD.MOV.U32 R33, RZ, RZ, R30 ;  /* 0x000000ffff217224 */ /* 0x000fe400078e001e */
[----:B------:R-:W-:-:S02]  /*7a3b0*/  IMAD.MOV.U32 R32, RZ, RZ, R31 ;  /* 0x000000ffff207224 */ /* 0x000fc400078e001f */
[----:B------:R-:W-:-:S03]  /*7a3c0*/  IMAD.MOV.U32 R36, RZ, RZ, R28 ;  /* 0x000000ffff247224 */ /* 0x000fc600078e001c */
[----:B------:R0:W-:Y:S01]  /*7a3d0*/  STL.64 [R1+0x7000], R32 ;  /* 0x0070002001007387 */ /* 0x0001e20000100a00 */
[----:B------:R-:W-:-:S03]  /*7a3e0*/  IMAD.MOV.U32 R37, RZ, RZ, R29 ;  /* 0x000000ffff257224 */ /* 0x000fc600078e001d */
[----:B0-----:R-:W2:Y:S04]  /*7a3f0*/  LDL.LU.64 R32, [R1+0x980] ;  /* 0x0009800001207983 */ /* 0x001ea80000300a00 */
[----:B------:R-:W2:Y:S04]  /*7a400*/  LDL.LU.64 R34, [R1+0x988] ;  /* 0x0009880001227983 */ /* 0x000ea80000300a00 */
[----:B------:R0:W-:Y:S04]  /*7a410*/  STL.64 [R1+0x6ff0], R38 ;  /* 0x006ff02601007387 */ /* 0x0001e80000100a00 */
[----:B------:R-:W-:Y:S04]  /*7a420*/  STL.64 [R1+0x6fe8], R36 ;  /* 0x006fe82401007387 */ /* 0x000fe80000100a00 */
[----:B------:R-:W3:Y:S04]  /*7a430*/  LDL.LU R28, [R1+0x930] ;  /* 0x00093000011c7983 */ /* 0x000ee80000300800 */
[----:B------:R-:W3:Y:S04]  /*7a440*/  LDL.LU R29, [R1+0x934] ;  /* 0x00093400011d7983 */ /* 0x000ee80000300800 */
[----:B------:R-:W3:Y:S04]  /*7a450*/  LDL.LU R30, [R1+0x938] ;  /* 0x00093800011e7983 */ /* 0x000ee80000300800 */
[----:B------:R-:W3:Y:S04]  /*7a460*/  LDL.LU R31, [R1+0x93c] ;  /* 0x00093c00011f7983 */ /* 0x000ee80000300800 */
[----:B------:R-:W3:Y:S04]  /*7a470*/  LDL.LU.64 R4, [R1+0x970] ;  /* 0x0009700001047983 */ /* 0x000ee80000300a00 */
[----:B------:R-:W3:Y:S04]  /*7a480*/  LDL.LU.64 R6, [R1+0x978] ;  /* 0x0009780001067983 */ /* 0x000ee80000300a00 */
[----:B0-----:R-:W4:Y:S04]  /*7a490*/  LDL.64 R38, [R1+0x138] ;  /* 0x0001380001267983 */ /* 0x001f280000100a00 */
[----:B------:R-:W-:Y:S04]  /*7a4a0*/  STL.64 [R1+0x7028], R50 ;  /* 0x0070283201007387 */ /* 0x000fe80000100a00 */
[----:B------:R-:W-:Y:S04]  /*7a4b0*/  STL.64 [R1+0x7020], R48 ;  /* 0x0070203001007387 */ /* 0x000fe80000100a00 */
[----:B------:R-:W-:Y:S04]  /*7a4c0*/  STL [R1+0x6b04], R61 ;  /* 0x006b043d01007387 */ /* 0x000fe80000100800 */
[----:B------:R-:W-:Y:S01]  /*7a4d0*/  STL [R1+0x6b00], R2 ;  /* 0x006b000201007387 */ /* 0x000fe20000100800 */
[C---:B--2---:R-:W-:Y:S08]  /*7a4e0*/  HMMA.16816.F32.BF16 R32, R44.reuse, R12, R32 ;  /* 0x0000000c2c20723c */ /* 0x044ff00000041820 */
[----:B---3--:R-:W-:Y:S11]  /*7a4f0*/  HMMA.16816.F32.BF16 R4, R44, R8, R4 ;  /* 0x000000082c04723c */ /* 0x008ff60000041804 */
[----:B------:R-:W-:Y:S05]  /*7a500*/  @!UPT UIADD3 URZ, URZ, URZ, URZ ;  /* 0x0000003f3f3ff290 */ /* 0x000fea000fffe03f */
[----:B------:R-:W-:Y:S01]  /*7a510*/  IMAD.MOV.U32 R52, RZ, RZ, R32 ;  /* 0x000000ffff347224 */ /* 0x000fe200078e0020 */
[----:B------:R0:W-:Y:S01]  /*7a520*/  STL [R1+0x168], R34 ;  /* 0x0001682201007387 */ /* 0x0001e20000100800 */
[----:B------:R-:W-:Y:S02]  /*7a530*/  IMAD.MOV.U32 R53, RZ, RZ, R33 ;  /* 0x000000ffff357224 */ /* 0x000fe400078e0021 */
[----:B------:R-:W-:Y:S02]  /*7a540*/  IMAD.MOV.U32 R32, RZ, RZ, R10 ;  /* 0x000000ffff207224 */ /* 0x000fe400078e000a */
[----:B------:R-:W2:Y:S01]  /*7a550*/  LDL.LU R10, [R1+0x70dc] ;  /* 0x0070dc00010a7983 */ /* 0x000ea20000300800 */
[----:B------:R-:W-:Y:S02]  /*7a560*/  IMAD.MOV.U32 R33, RZ, RZ, R11 ;  /* 0x000000ffff217224 */ /* 0x000fe400078e000b */
[----:B------:R-:W-:Y:S01]  /*7a570*/  IMAD.MOV.U32 R0, RZ, RZ, R35 ;  /* 0x000000ffff007224 */ /* 0x000fe200078e0023 */
[----:B------:R-:W2:Y:S01]  /*7a580*/  LDL.LU R11, [R1+0x70d8] ;  /* 0x0070d800010b7983 */ /* 0x000ea20000300800 */
[----:B0-----:R-:W-:-:S02]  /*7a590*/  IMAD.MOV.U32 R34, RZ, RZ, R58 ;  /* 0x000000ffff227224 */ /* 0x001fc400078e003a */
[----:B------:R-:W-:Y:S01]  /*7a5a0*/  IMAD.MOV.U32 R35, RZ, RZ, R59 ;  /* 0x000000ffff237224 */ /* 0x000fe200078e003b */
[----:B------:R-:W3:Y:S04]  /*7a5b0*/  LDL.LU R58, [R1+0x70d4] ;  /* 0x0070d400013a7983 */ /* 0x000ee80000300800 */
[----:B------:R-:W3:Y:S04]  /*7a5c0*/  LDL.LU R59, [R1+0x70d0] ;  /* 0x0070d000013b7983 */ /* 0x000ee80000300800 */
[----:B------:R-:W2:Y:S04]  /*7a5d0*/  LDL.64 R50, [R1+0x128] ;  /* 0x0001280001327983 */ /* 0x000ea80000100a00 */
[----:B------:R-:W-:Y:S01]  /*7a5e0*/  STL.64 [R1+0x7038], R54 ;  /* 0x0070383601007387 */ /* 0x000fe20000100a00 */
[----:B------:R-:W-:-:S03]  /*7a5f0*/  IMAD.MOV.U32 R61, RZ, RZ, R6 ;  /* 0x000000ffff3d7224 */ /* 0x000fc600078e0006 */
[----:B------:R0:W-:Y:S01]  /*7a600*/  STL.64 [R1+0x7030], R52 ;  /* 0x0070303401007387 */ /* 0x0001e20000100a00 */
[----:B------:R-:W-:Y:S02]  /*7a610*/  IMAD.MOV.U32 R2, RZ, RZ, R7 ;  /* 0x000000ffff027224 */ /* 0x000fe400078e0007 */
[----:B------:R-:W-:Y:S02]  /*7a620*/  IMAD.MOV.U32 R56, RZ, RZ, R4 ;  /* 0x000000ffff387224 */ /* 0x000fe400078e0004 */
[----:B------:R-:W-:Y:S01]  /*7a630*/  IMAD.MOV.U32 R57, RZ, RZ, R5 ;  /* 0x000000ffff397224 */ /* 0x000fe200078e0005 */
[----:B0-----:R-:W2:Y:S04]  /*7a640*/  LDL.LU.64 R52, [R1+0x960] ;  /* 0x0009600001347983 */ /* 0x001ea80000300a00 */
[----:B------:R-:W2:Y:S04]  /*7a650*/  LDL.LU.64 R54, [R1+0x968] ;  /* 0x0009680001367983 */ /* 0x000ea80000300a00 */
[----:B------:R-:W-:Y:S04]  /*7a660*/  STL [R1+0x6be0], R0 ;  /* 0x006be00001007387 */ /* 0x000fe80000100800 */
[----:B------:R-:W2:Y:S04]  /*7a670*/  LDL.LU.64 R6, [R1+0x70c8] ;  /* 0x0070c80001067983 */ /* 0x000ea80000300a00 */
[----:B------:R-:W2:Y:S01]  /*7a680*/  LDL.LU.64 R4, [R1+0x70c0] ;  /* 0x0070c00001047983 */ /* 0x000ea20000300a00 */
[----:B----4-:R-:W-:Y:S03]  /*7a690*/  HMMA.16816.F32.BF16 R28, R40, R38, R28 ;  /* 0x00000026281c723c */ /* 0x010fe6000004181c */
[----:B---3--:R-:W-:Y:S05]  /*7a6a0*/  STL.64 [R1+0x7048], R58 ;  /* 0x0070483a01007387 */ /* 0x008fea0000100a00 */
[----:B--2---:R-:W-:Y:S01]  /*7a6b0*/  HMMA.16816.F32.BF16 R52, R44, R4, R52 ;  /* 0x000000042c34723c */ /* 0x004fe20000041834 */
[----:B------:R-:W0:Y:S04]  /*7a6c0*/  LDSM.16.MT88.4 R44, [R60+0x10800] ;  /* 0x010800003c2c783b */ /* 0x000e280000004200 */
[----:B------:R-:W-:Y:S04]  /*7a6d0*/  STL.64 [R1+0x7040], R56 ;  /* 0x0070403801007387 */ /* 0x000fe80000100a00 */
[----:B------:R-:W-:Y:S04]  /*7a6e0*/  STL [R1+0x6be8], R2 ;  /* 0x006be80201007387 */ /* 0x000fe80000100800 */
[----:B------:R-:W-:Y:S03]  /*7a6f0*/  STL [R1+0x6be4], R61 ;  /* 0x006be43d01007387 */ /* 0x000fe60000100800 */
[----:B------:R-:W-:-:S02]  /*7a700*/  IMAD.MOV.U32 R5, RZ, RZ, R30 ;  /* 0x000000ffff057224 */ /* 0x000fc400078e001e */
[----:B------:R-:W-:Y:S01]  /*7a710*/  IMAD.MOV.U32 R4, RZ, RZ, R31 ;  /* 0x000000ffff047224 */ /* 0x000fe200078e001f */
[----:B0-----:R-:W-:Y:S04]  /*7a720*/  STL.64 [R1+0x6f78], R46 ;  /* 0x006f782e01007387 */ /* 0x001fe80000100a00 */
[----:B------:R-:W-:Y:S04]  /*7a730*/  STL.64 [R1+0x140], R52 ;  /* 0x0001403401007387 */ /* 0x000fe80000100a00 */
[----:B------:R-:W-:Y:S04]  /*7a740*/  STL.64 [R1+0x148], R54 ;  /* 0x0001483601007387 */ /* 0x000fe80000100a00 */
[----:B------:R0:W-:Y:S04]  /*7a750*/  STL.64 [R1+0x6f70], R44 ;  /* 0x006f702c01007387 */ /* 0x0001e80000100a00 */
[----:B------:R-:W-:Y:S04]  /*7a760*/  STL [R1+0x6bec], R60 ;  /* 0x006bec3c01007387 */ /* 0x000fe80000100800 */
[----:B------:R-:W2:Y:S01]  /*7a770*/  LDL.LU R36, [R1+0x910] ;  /* 0x0009100001247983 */ /* 0x000ea20000300800 */
[----:B0-----:R-:W-:-:S03]  /*7a780*/  IMAD.MOV.U32 R45, RZ, RZ, R38 ;  /* 0x000000ffff2d7224 */ /* 0x001fc600078e0026 */
[----:B------:R-:W2:Y:S01]  /*7a790*/  LDL.LU R37, [R1+0x914] ;  /* 0x0009140001257983 */ /* 0x000ea20000300800 */
[----:B------:R-:W-:Y:S02]  /*7a7a0*/  IMAD.MOV.U32 R44, RZ, RZ, R39 ;  /* 0x000000ffff2c7224 */ /* 0x000fe400078e0027 */
[----:B------:R-:W-:Y:S02]  /*7a7b0*/  IMAD.MOV.U32 R38, RZ, RZ, R14 ;  /* 0x000000ffff267224 */ /* 0x000fe400078e000e */
[----:B------:R-:W3:Y:S01]  /*7a7c0*/  LDL.LU R14, [R1+0x70b8] ;  /* 0x0070b800010e7983 */ /* 0x000ee20000300800 */
[----:B------:R-:W-:-:S03]  /*7a7d0*/  IMAD.MOV.U32 R39, RZ, RZ, R15 ;  /* 0x000000ffff277224 */ /* 0x000fc600078e000f */
[----:B------:R-:W3:Y:S04]  /*7a7e0*/  LDL.LU R15, [R1+0x70b4] ;  /* 0x0070b400010f7983 */ /* 0x000ee80000300800 */
[----:B------:R-:W2:Y:S01]  /*7a7f0*/  LDL.64 R30, [R1+0x118] ;  /* 0x00011800011e7983 */ /* 0x000ea20000100a00 */
[----:B------:R-:W-:Y:S01]  /*7a800*/  HMMA.16816.F32.BF16 R32, R40, R50, R32 ;  /* 0x000000322820723c */ /* 0x000fe20000041820 */
[----:B------:R-:W-:Y:S02]  /*7a810*/  IMAD.MOV.U32 R9, RZ, RZ, R28 ;  /* 0x000000ffff097224 */ /* 0x000fe400078e001c */
[----:B------:R-:W-:Y:S01]  /*7a820*/  IMAD.MOV.U32 R8, RZ, RZ, R29 ;  /* 0x000000ffff087224 */ /* 0x000fe200078e001d */
[----:B------:R-:W-:Y:S04]  /*7a830*/  STL [R1+0x6fc4], R45 ;  /* 0x006fc42d01007387 */ /* 0x000fe80000100800 */
[----:B------:R-:W-:Y:S04]  /*7a840*/  STL [R1+0x70a0], R44 ;  /* 0x0070a02c01007387 */ /* 0x000fe80000100800 */
[----:B------:R-:W-:Y:S04]  /*7a850*/  STL.64 [R1+0x6f98], R10 ;  /* 0x006f980a01007387 */ /* 0x000fe80000100a00 */
[----:B------:R0:W-:Y:S04]  /*7a860*/  STL.64 [R1+0x6f90], R8 ;  /* 0x006f900801007387 */ /* 0x0001e80000100a00 */
[----:B------:R-:W-:Y:S04]  /*7a870*/  STL [R1+0x6c8c], R4 ;  /* 0x006c8c0401007387 */ /* 0x000fe80000100800 */
[----:B------:R-:W-:Y:S04]  /*7a880*/  STL [R1+0x6c88], R5 ;  /* 0x006c880501007387 */ /* 0x000fe80000100800 */
[----:B------:R2:W-:Y:S01]  /*7a890*/  STL.64 [R1+0x70a8], R6 ;  /* 0x0070a80601007387 */ /* 0x0005e20000100a00 */
[----:B------:R-:W-:-:S02]  /*7a8a0*/  IMAD.MOV.U32 R13, RZ, RZ, R34 ;  /* 0x000000ffff0d7224 */ /* 0x000fc400078e0022 */
[----:B------:R-:W-:Y:S02]  /*7a8b0*/  IMAD.MOV.U32 R12, RZ, RZ, R35 ;  /* 0x000000ffff0c7224 */ /* 0x000fe400078e0023 */
[----:B------:R-:W4:Y:S01]  /*7a8c0*/  LDL.64 R34, [R1+0xc8] ;  /* 0x0000c80001227983 */ /* 0x000f220000100a00 */
[----:B------:R-:W-:Y:S02]  /*7a8d0*/  IMAD.MOV.U32 R16, RZ, RZ, R33 ;  /* 0x000000ffff107224 */ /* 0x000fe400078e0021 */
[----:B------:R-:W-:Y:S02]  /*7a8e0*/  IMAD.MOV.U32 R17, RZ, RZ, R32 ;  /* 0x000000ffff117224 */ /* 0x000fe400078e0020 */
[----:B0-----:R-:W-:Y:S02]  /*7a8f0*/  IMAD.MOV.U32 R9, RZ, RZ, R50 ;  /* 0x000000ffff097224 */ /* 0x001fe400078e0032 */
[----:B------:R-:W-:Y:S01]  /*7a900*/  IMAD.MOV.U32 R8, RZ, RZ, R51 ;  /* 0x000000ffff087224 */ /* 0x000fe200078e0033 */
[----:B--2---:R-:W-:Y:S01]  /*7a910*/  HMMA.16816.F32.BF16 R4, R40, R30, R36 ;  /* 0x0000001e2804723c */ /* 0x004fe20000041824 */
[----:B---3--:R-:W-:Y:S04]  /*7a920*/  STL.64 [R1+0x6fa8], R14 ;  /* 0x006fa80e01007387 */ /* 0x008fe80000100a00 */
[----:B------:R0:W-:Y:S04]  /*7a930*/  STL.64 [R1+0x6fa0], R12 ;  /* 0x006fa00c01007387 */ /* 0x0001e80000100a00 */
[----:B0-----:R-:W2:Y:S04]  /*7a940*/  LDL.LU R12, [R1+0x8c0] ;  /* 0x0008c000010c7983 */ /* 0x001ea80000300800 */
[----:B------:R-:W2:Y:S04]  /*7a950*/  LDL.LU R13, [R1+0x8c4] ;  /* 0x0008c400010d7983 */ /* 0x000ea80000300800 */
[----:B------:R-:W2:Y:S04]  /*7a960*/  LDL.LU R14, [R1+0x8c8] ;  /* 0x0008c800010e7983 */ /* 0x000ea80000300800 */
[----:B------:R-:W2:Y:S04]  /*7a970*/  LDL.LU R15, [R1+0x8cc] ;  /* 0x0008cc00010f7983 */ /* 0x000ea80000300800 */
[----:B------:R-:W3:Y:S04]  /*7a980*/  LDL.LU R52, [R1+0x8f0] ;  /* 0x0008f00001347983 */ /* 0x000ee80000300800 */
[----:B------:R-:W3:Y:S04]  /*7a990*/  LDL.LU R53, [R1+0x8f4] ;  /* 0x0008f40001357983 */ /* 0x000ee80000300800 */
[----:B------:R-:W3:Y:S04]  /*7a9a0*/  LDL.LU R54, [R1+0x8f8] ;  /* 0x0008f80001367983 */ /* 0x000ee80000300800 */
[----:B------:R-:W3:Y:S04]  /*7a9b0*/  LDL.LU R55, [R1+0x8fc] ;  /* 0x0008fc0001377983 */ /* 0x000ee80000300800 */
[----:B------:R-:W2:Y:S04]  /*7a9c0*/  LDL R58, [R1+0x108] ;  /* 0x00010800013a7983 */ /* 0x000ea80000100800 */
[----:B------:R-:W2:Y:S04]  /*7a9d0*/  LDL R59, [R1+0x10c] ;  /* 0x00010c00013b7983 */ /* 0x000ea80000100800 */
[----:B------:R-:W2:Y:S04]  /*7a9e0*/  LDL.LU R44, [R1+0x900] ;  /* 0x00090000012c7983 */ /* 0x000ea80000300800 */
[----:B------:R-:W2:Y:S04]  /*7a9f0*/  LDL.LU R45, [R1+0x904] ;  /* 0x00090400012d7983 */ /* 0x000ea80000300800 */
[----:B------:R-:W2:Y:S01]  /*7aa00*/  LDL.LU R46, [R1+0x908] ;  /* 0x00090800012e7983 */ /* 0x000ea20000300800 */
[----:B------:R-:W-:-:S03]  /*7aa10*/  IMAD.MOV.U32 R25, RZ, RZ, R4 ;  /* 0x000000ffff197224 */ /* 0x000fc600078e0004 */
[----:B------:R-:W2:Y:S01]  /*7aa20*/  LDL.LU R47, [R1+0x90c] ;  /* 0x00090c00012f7983 */ /* 0x000ea20000300800 */
[----:B------:R-:W-:-:S03]  /*7aa30*/  IMAD.MOV.U32 R24, RZ, RZ, R5 ;  /* 0x000000ffff187224 */ /* 0x000fc600078e0005 */
[----:B------:R-:W3:Y:S01]  /*7aa40*/  LDL.64 R50, [R1+0xf8] ;  /* 0x0000f80001327983 */ /* 0x000ee20000100a00 */
[----:B------:R-:W-:-:S03]  /*7aa50*/  IMAD.MOV.U32 R21, RZ, RZ, R6 ;  /* 0x000000ffff157224 */ /* 0x000fc600078e0006 */
[----:B------:R-:W-:Y:S01]  /*7aa60*/  STL [R1+0x6cc4], R16 ;  /* 0x006cc41001007387 */ /* 0x000fe20000100800 */
[----:B------:R-:W-:-:S03]  /*7aa70*/  IMAD.MOV.U32 R20, RZ, RZ, R7 ;  /* 0x000000ffff147224 */ /* 0x000fc600078e0007 */
[----:B------:R-:W-:Y:S04]  /*7aa80*/  STL [R1+0x6cc0], R17 ;  /* 0x006cc01101007387 */ /* 0x000fe80000100800 */
[----:B------:R-:W3:Y:S04]  /*7aa90*/  LDL.LU R4, [R1+0x8e0] ;  /* 0x0008e00001047983 */ /* 0x000ee80000300800 */
[----:B------:R-:W3:Y:S04]  /*7aaa0*/  LDL.LU R5, [R1+0x8e4] ;  /* 0x0008e40001057983 */ /* 0x000ee80000300800 */
[----:B------:R-:W3:Y:S01]  /*7aab0*/  LDL.LU R6, [R1+0x8e8] ;  /* 0x0008e80001067983 */ /* 0x000ee20000300800 */
[----:B------:R-:W-:-:S03]  /*7aac0*/  IMAD.MOV.U32 R39, RZ, RZ, R19 ;  /* 0x000000ffff277224 */ /* 0x000fc600078e0013 */
[----:B------:R-:W3:Y:S01]  /*7aad0*/  LDL.LU R7, [R1+0x8ec] ;  /* 0x0008ec0001077983 */ /* 0x000ee20000300800 */
[----:B------:R-:W-:-:S03]  /*7aae0*/  IMAD.MOV.U32 R11, RZ, RZ, R30 ;  /* 0x000000ffff0b7224 */ /* 0x000fc600078e001e */
[----:B------:R-:W3:Y:S01]  /*7aaf0*/  LDL.LU R36, [R1+0x8b0] ;  /* 0x0008b00001247983 */ /* 0x000ee20000300800 */
[----:B------:R-:W-:-:S03]  /*7ab00*/  IMAD.MOV.U32 R10, RZ, RZ, R31 ;  /* 0x000000ffff0a7224 */ /* 0x000fc600078e001f */
[----:B------:R-:W3:Y:S04]  /*7ab10*/  LDL.LU R37, [R1+0x8b4] ;  /* 0x0008b40001257983 */ /* 0x000ee80000300800 */
[----:B------:R-:W3:Y:S04]  /*7ab20*/  LDL.LU R38, [R1+0x8b8] ;  /* 0x0008b80001267983 */ /* 0x000ee80000300800 */
[----:B------:R-:W3:Y:S04]  /*7ab30*/  LDL.LU R19, [R1+0x70b0] ;  /* 0x0070b00001137983 */ /* 0x000ee80000300800 */
[----:B------:R-:W3:Y:S04]  /*7ab40*/  LDL.64 R30, [R1+0xb8] ;  /* 0x0000b800011e7983 */ /* 0x000ee80000100a00 */
[----:B------:R0:W-:Y:S04]  /*7ab50*/  STL.64 [R1+0x7088], R22 ;  /* 0x0070881601007387 */ /* 0x0001e80000100a00 */
[----:B------:R-:W-:Y:S04]  /*7ab60*/  STL.64 [R1+0x7080], R20 ;  /* 0x0070801401007387 */ /* 0x000fe80000100a00 */
[----:B0-----:R-:W3:Y:S04]  /*7ab70*/  LDL.64 R22, [R1+0xd8] ;  /* 0x0000d80001167983 */ /* 0x001ee80000100a00 */
[----:B------:R-:W-:Y:S04]  /*7ab80*/  STL.64 [R1+0x7078], R26 ;  /* 0x0070781a01007387 */ /* 0x000fe80000100a00 */
[----:B------:R0:W-:Y:S04]  /*7ab90*/  STL.64 [R1+0x7070], R24 ;  /* 0x0070701801007387 */ /* 0x0001e80000100a00 */
[----:B0-----:R-:W3:Y:S04]  /*7aba0*/  LDL.LU R24, [R1+0x8d0] ;  /* 0x0008d00001187983 */ /* 0x001ee80000300800 */
[----:B------:R-:W3:Y:S04]  /*7abb0*/  LDL.LU R25, [R1+0x8d4] ;  /* 0x0008d40001197983 */ /* 0x000ee80000300800 */
[----:B------:R-:W3:Y:S04]  /*7abc0*/  LDL.LU R26, [R1+0x8d8] ;  /* 0x0008d800011a7983 */ /* 0x000ee80000300800 */
[----:B------:R0:W-:Y:S04]  /*7abd0*/  STL.64 [R1+0x7060], R10 ;  /* 0x0070600a01007387 */ /* 0x0001e80000100a00 */
[----:B------:R-:W-:Y:S04]  /*7abe0*/  STL.64 [R1+0x7058], R8 ;  /* 0x0070580801007387 */ /* 0x000fe80000100a00 */
[----:B0-----:R-:W3:Y:S04]  /*7abf0*/  LDL R10, [R1+0xe8] ;  /* 0x0000e800010a7983 */ /* 0x001ee80000100800 */
[----:B------:R-:W3:Y:S01]  /*7ac00*/  LDL R11, [R1+0xec] ;  /* 0x0000ec00010b7983 */ /* 0x000ee20000100800 */
[----:B----4-:R-:W-:Y:S01]  /*7ac10*/  IMAD.MOV.U32 R60, RZ, RZ, R35 ;  /* 0x000000ffff3c7224 */ /* 0x010fe200078e0023 */
[C---:B--2---:R-:W-:Y:S08]  /*7ac20*/  HMMA.16816.F32.BF16 R44, R40.reuse, R58, R44 ;  /* 0x0000003a282c723c */ /* 0x044ff0000004182c */
[----:B---3--:R-:W-:Y:S11]  /*7ac30*/  HMMA.16816.F32.BF16 R52, R40, R50, R52 ;  /* 0x000000322834723c */ /* 0x008ff60000041834 */
[----:B------:R-:W-:Y:S04]  /*7ac40*/  @!UPT UIADD3 URZ, URZ, URZ, URZ ;  /* 0x0000003f3f3ff290 */ /* 0x000fe8000fffe03f */
[----:B------:R0:W-:Y:S04]  /*7ac50*/  STL.64 [R1+0x900], R44 ;  /* 0x0009002c01007387 */ /* 0x0001e80000100a00 */
[----:B------:R1:W-:Y:S04]  /*7ac60*/  STL.64 [R1+0x908], R46 ;  /* 0x0009082e01007387 */ /* 0x0003e80000100a00 */
[----:B0-----:R-:W2:Y:S04]  /*7ac70*/  LDL.LU R44, [R1+0x8a0] ;  /* 0x0008a000012c7983 */ /* 0x001ea80000300800 */
[----:B------:R0:W-:Y:S04]  /*7ac80*/  STL.64 [R1+0x8f0], R52 ;  /* 0x0008f03401007387 */ /* 0x0001e80000100a00 */
[----:B------:R3:W-:Y:S04]  /*7ac90*/  STL.64 [R1+0x8f8], R54 ;  /* 0x0008f83601007387 */ /* 0x0007e80000100a00 */
[----:B------:R-:W2:Y:S04]  /*7aca0*/  LDL.LU R45, [R1+0x8a4] ;  /* 0x0008a400012d7983 */ /* 0x000ea80000300800 */
[----:B-1----:R-:W2:Y:S01]  /*7acb0*/  LDL.LU R46, [R1+0x8a8] ;  /* 0x0008a800012e7983 */ /* 0x002ea20000300800 */
[----:B------:R-:W-:-:S03]  /*7acc0*/  IMAD.MOV.U32 R27, RZ, RZ, R19 ;  /* 0x000000ffff1b7224 */ /* 0x000fc600078e0013 */
[----:B------:R-:W2:Y:S04]  /*7acd0*/  LDL.LU R47, [R1+0x8ac] ;  /* 0x0008ac00012f7983 */ /* 0x000ea80000300800 */
[----:B------:R-:W2:Y:S01]  /*7ace0*/  LDL.64 R58, [R1+0xa8] ;  /* 0x0000a800013a7983 */ /* 0x000ea20000100a00 */
[----:B------:R-:W-:-:S03]  /*7acf0*/  IMAD.MOV.U32 R19, RZ, RZ, R50 ;  /* 0x000000ffff137224 */ /* 0x000fc600078e0032 */
[----:B0-----:R-:W4:Y:S04]  /*7ad00*/  LDL.LU R52, [R1+0x890] ;  /* 0x0008900001347983 */ /* 0x001f280000300800 */
[----:B------:R-:W4:Y:S04]  /*7ad10*/  LDL.LU R53, [R1+0x894] ;  /* 0x0008940001357983 */ /* 0x000f280000300800 */
[----:B---3--:R-:W4:Y:S04]  /*7ad20*/  LDL.LU R54, [R1+0x898] ;  /* 0x0008980001367983 */ /* 0x008f280000300800 */
[----:B------:R-:W4:Y:S04]  /*7ad30*/  LDL.LU R55, [R1+0x89c] ;  /* 0x00089c0001377983 */ /* 0x000f280000300800 */
[----:B------:R-:W4:Y:S01]  /*7ad40*/  LDL.64 R50, [R1+0x98] ;  /* 0x0000980001327983 */ /* 0x000f220000100a00 */
[C---:B------:R-:W-:Y:S08]  /*7ad50*/  HMMA.16816.F32.BF16 R12, R40.reuse, R34, R12 ;  /* 0x00000022280c723c */ /* 0x040ff0000004180c */
[C---:B------:R-:W-:Y:S01]  /*7ad60*/  HMMA.16816.F32.BF16 R8, R40.reuse, R10, R4 ;  /* 0x0000000a2808723c */ /* 0x040fe20000041804 */
[----:B------:R-:W3:Y:S11]  /*7ad70*/  LDL.LU.64 R6, [R1+0x70a8] ;  /* 0x0070a80001067983 */ /* 0x000ef60000300a00 */
[----:B------:R-:W-:Y:S11]  /*7ad80*/  @!UPT UIADD3 URZ, URZ, URZ, URZ ;  /* 0x0000003f3f3ff290 */ /* 0x000ff6000fffe03f */
[----:B------:R-:W-:Y:S04]  /*7ad90*/  STL.64 [R1+0x8e0], R8 ;  /* 0x0008e00801007387 */ /* 0x000fe80000100a00 */
[----:B------:R0:W-:Y:S02]  /*7ada0*/  STL.64 [R1+0x8e8], R10 ;  /* 0x0008e80a01007387 */ /* 0x0001e40000100a00 */
[C---:B0-----:R-:W-:Y:S11]  /*7adb0*/  HMMA.16816.F32.BF16 R8, R40.reuse, R22, R24 ;  /* 0x000000162808723c */ /* 0x041ff60000041818 */
[----:B------:R-:W-:Y:S11]  /*7adc0*/  @!UPT UIADD3 URZ, URZ, URZ, URZ ;  /* 0x0000003f3f3ff290 */ /* 0x000ff6000fffe03f */
[----:B------:R-:W-:Y:S01]  /*7add0*/  @!UPT UIADD3 URZ, URZ, URZ, URZ ;  /* 0x0000003f3f3ff290 */ /* 0x000fe2000fffe03f */
[----:B------:R0:W-:Y:S04]  /*7ade0*/  STL.64 [R1+0x8d0], R8 ;  /* 0x0008d00801007387 */ /* 0x0001e80000100a00 */
[----:B------:R1:W-:Y:S04]  /*7adf0*/  STL.64 [R1+0x8d8], R10 ;  /* 0x0008d80a01007387 */ /* 0x0003e80000100a00 */
[----:B0-----:R-:W3:Y:S04]  /*7ae00*/  LDL.LU R8, [R1+0x880] ;  /* 0x0008800001087983 */ /* 0x001ee80000300800 */
[----:B------:R0:W-:Y:S04]  /*7ae10*/  STL.64 [R1+0x8c0], R12 ;  /* 0x0008c00c01007387 */ /* 0x0001e80000100a00 */
[----:B------:R-:W-:Y:S04]  /*7ae20*/  STL.64 [R1+0x8c8], R14 ;  /* 0x0008c80e01007387 */ /* 0x000fe80000100a00 */
[----:B------:R-:W3:Y:S04]  /*7ae30*/  LDL.LU R9, [R1+0x884] ;  /* 0x0008840001097983 */ /* 0x000ee80000300800 */
[----:B-1----:R-:W3:Y:S04]  /*7ae40*/  LDL.LU R10, [R1+0x888] ;  /* 0x00088800010a7983 */ /* 0x002ee80000300800 */
[----:B------:R-:W3:Y:S04]  /*7ae50*/  LDL.LU R11, [R1+0x88c] ;  /* 0x00088c00010b7983 */ /* 0x000ee80000300800 */
[----:B------:R-:W3:Y:S01]  /*7ae60*/  LDL.64 R26, [R1+0x88] ;  /* 0x00008800011a7983 */ /* 0x000ee20000100a00 */
[----:B------:R-:W-:Y:S01]  /*7ae70*/  HMMA.16816.F32.BF16 R36, R40, R30, R36 ;  /* 0x0000001e2824723c */ /* 0x000fe20000041824 */
[----:B------:R-:W-:-:S02]  /*7ae80*/  IMAD.MOV.U32 R17, RZ, RZ, R22 ;  /* 0x000000ffff117224 */ /* 0x000fc400078e0016 */
[----:B------:R-:W3:Y:S01]  /*7ae90*/  LDL.LU R20, [R1+0x870] ;  /* 0x0008700001147983 */ /* 0x000ee20000300800 */
[----:B------:R-:W-:-:S03]  /*7aea0*/  IMAD.MOV.U32 R16, RZ, RZ, R23 ;  /* 0x000000ffff107224 */ /* 0x000fc600078e0017 */
[----:B------:R-:W3:Y:S04]  /*7aeb0*/  LDL.LU R21, [R1+0x874] ;  /* 0x0008740001157983 */ /* 0x000ee80000300800 */
[----:B------:R-:W3:Y:S04]  /*7aec0*/  LDL.LU R22, [R1+0x878] ;  /* 0x0008780001167983 */ /* 0x000ee80000300800 */
[----:B------:R-:W3:Y:S04]  /*7aed0*/  LDL.LU R23, [R1+0x87c] ;  /* 0x00087c0001177983 */ /* 0x000ee80000300800 */
[----:B------:R-:W3:Y:S01]  /*7aee0*/  LDL.64 R34, [R1+0x78] ;  /* 0x0000780001227983 */ /* 0x000ee20000100a00 */
[----:B0-----:R-:W-:-:S02]  /*7aef0*/  IMAD.MOV.U32 R13, RZ, RZ, R30 ;  /* 0x000000ffff0d7224 */ /* 0x001fc400078e001e */
[----:B------:R-:W-:Y:S01]  /*7af00*/  IMAD.MOV.U32 R12, RZ, RZ, R31 ;  /* 0x000000ffff0c7224 */ /* 0x000fe200078e001f */
[----:B------:R0:W-:Y:S04]  /*7af10*/  STL.64 [R1+0x8b0], R36 ;  /* 0x0008b02401007387 */ /* 0x0001e80000100a00 */
[----:B------:R1:W-:Y:S04]  /*7af20*/  STL.64 [R1+0x8b8], R38 ;  /* 0x0008b82601007387 */ /* 0x0003e80000100a00 */
[----:B------:R-:W3:Y:S04]  /*7af30*/  LDL R30, [R1+0x68] ;  /* 0x00006800011e7983 */ /* 0x000ee80000100800 */
[----:B------:R-:W3:Y:S04]  /*7af40*/  LDL R31, [R1+0x6c] ;  /* 0x00006c00011f7983 */ /* 0x000ee80000100800 */
[----:B0-----:R-:W3:Y:S04]  /*7af50*/  LDL.LU R36, [R1+0x860] ;  /* 0x0008600001247983 */ /* 0x001ee80000300800 */
[----:B------:R-:W3:Y:S04]  /*7af60*/  LDL.LU R37, [R1+0x864] ;  /* 0x0008640001257983 */ /* 0x000ee80000300800 */
[----:B-1----:R-:W3:Y:S04]  /*7af70*/  LDL.LU R38, [R1+0x868] ;  /* 0x0008680001267983 */ /* 0x002ee80000300800 */
[----:B------:R-:W3:Y:S01]  /*7af80*/  LDL.LU R39, [R1+0x86c] ;  /* 0x00086c0001277983 */ /* 0x000ee20000300800 */
[----:B--2---:R-:W-:Y:S01]  /*7af90*/  HMMA.16816.F32.BF16 R44, R40, R58, R44 ;  /* 0x0000003a282c723c */ /* 0x004fe2000004182c */
[----:B------:R-:W-:-:S02]  /*7afa0*/  IMAD.MOV.U32 R15, RZ, RZ, R58 ;  /* 0x000000ffff0f7224 */ /* 0x000fc400078e003a */
[----:B------:R-:W-:Y:S11]  /*7afb0*/  IMAD.MOV.U32 R14, RZ, RZ, R59 ;  /* 0x000000ffff0e7224 */ /* 0x000ff600078e003b */
[----:B------:R-:W-:Y:S09]  /*7afc0*/  @!UPT UIADD3 URZ, URZ, URZ, URZ ;  /* 0x0000003f3f3ff290 */ /* 0x000ff2000fffe03f */
[----:B------:R0:W-:Y:S04]  /*7afd0*/  STL.64 [R1+0x8a0], R44 ;  /* 0x0008a02c01007387 */ /* 0x0001e80000100a00 */
[----:B------:R-:W-:Y:S04]  /*7afe0*/  STL.64 [R1+0x8a8], R46 ;  /* 0x0008a82e01007387 */ /* 0x000fe80000100a00 */
[----:B0-----:R-:W2:Y:S04]  /*7aff0*/  LDL.LU R44, [R1+0x70a0] ;  /* 0x0070a000012c7983 */ /* 0x001ea80000300800 */
[----:B------:R-:W-:Y:S04]  /*7b000*/  STL.64 [R1+0x7098], R14 ;  /* 0x0070980e01007387 */ /* 0x000fe80000100a00 */
[----:B------:R4:W-:Y:S02]  /*7b010*/  STL.64 [R1+0x7090], R12 ;  /* 0x0070900c01007387 */ /* 0x0009e40000100a00 */
[----:B----4-:R-:W-:Y:S01]  /*7b020*/  HMMA.16816.F32.BF16 R12, R40, R50, R52 ;  /* 0x00000032280c723c */ /* 0x010fe20000041834 */
[----:B------:R-:W-:-:S02]  /*7b030*/  IMAD.MOV.U32 R47, RZ, RZ, R50 ;  /* 0x000000ffff2f7224 */ /* 0x000fc400078e0032 */
[----:B------:R-:W-:Y:S11]  /*7b040*/  IMAD.MOV.U32 R46, RZ, RZ, R51 ;  /* 0x000000ffff2e7224 */ /* 0x000ff600078e0033 */
[----:B------:R-:W-:Y:S09]  /*7b050*/  @!UPT UIADD3 URZ, URZ, URZ, URZ ;  /* 0x0000003f3f3ff290 */ /* 0x000ff2000fffe03f */
[----:B------:R0:W-:Y:S04]  /*7b060*/  STL.64 [R1+0x890], R12 ;  /* 0x0008900c01007387 */ /* 0x0001e80000100a00 */
[----:B------:R1:W-:Y:S04]  /*7b070*/  STL.64 [R1+0x898], R14 ;  /* 0x0008980e01007387 */ /* 0x0003e80000100a00 */
[----:B0-----:R-:W4:Y:S04]  /*7b080*/  LDL.LU R12, [R1+0x850] ;  /* 0x00085000010c7983 */ /* 0x001f280000300800 */
[----:B------:R-:W4:Y:S04]  /*7b090*/  LDL.LU R13, [R1+0x854] ;  /* 0x00085400010d7983 */ /* 0x000f280000300800 */
[----:B-1----:R-:W4:Y:S04]  /*7b0a0*/  LDL.LU R14, [R1+0x858] ;  /* 0x00085800010e7983 */ /* 0x002f280000300800 */
[----:B------:R-:W4:Y:S04]  /*7b0b0*/  LDL.LU R15, [R1+0x85c] ;  /* 0x00085c00010f7983 */ /* 0x000f280000300800 */
[----:B------:R-:W4:Y:S04]  /*7b0c0*/  LDL.64 R58, [R1+0x58] ;  /* 0x00005800013a7983 */ /* 0x000f280000100a00 */
[----:B------:R-:W2:Y:S04]  /*7b0d0*/  LDL.LU R52, [R1+0x840] ;  /* 0x0008400001347983 */ /* 0x000ea80000300800 */
[----:B------:R-:W2:Y:S04]  /*7b0e0*/  LDL.LU R53, [R1+0x844] ;  /* 0x0008440001357983 */ /* 0x000ea80000300800 */
[----:B------:R-:W2:Y:S04]  /*7b0f0*/  LDL.LU R54, [R1+0x848] ;  /* 0x0008480001367983 */ /* 0x000ea80000300800 */
[----:B------:R-:W2:Y:S04]  /*7b100*/  LDL.LU R55, [R1+0x84c] ;  /* 0x00084c0001377983 */ /* 0x000ea80000300800 */
[----:B------:R-:W2:Y:S01]  /*7b110*/  LDL.64 R50, [R1+0x48] ;  /* 0x0000480001327983 */ /* 0x000ea20000100a00 */
[C---:B---3--:R-:W-:Y:S11]  /*7b120*/  HMMA.16816.F32.BF16 R8, R40.reuse, R26, R8 ;  /* 0x0000001a2808723c */ /* 0x048ff60000041808 */
[----:B------:R-:W-:Y:S11]  /*7b130*/  @!UPT UIADD3 URZ, URZ, URZ, URZ ;  /* 0x0000003f3f3ff290 */ /* 0x000ff6000fffe03f */
[----:B------:R-:W-:Y:S01]  /*7b140*/  @!UPT UIADD3 URZ, URZ, URZ, URZ ;  /* 0x0000003f3f3ff290 */ /* 0x000fe2000fffe03f */
[----:B------:R-:W-:Y:S04]  /*7b150*/  STL.64 [R1+0x880], R8 ;  /* 0x0008800801007387 */ /* 0x000fe80000100a00 */
[----:B------:R0:W-:Y:S02]  /*7b160*/  STL.64 [R1+0x888], R10 ;  /* 0x0008880a01007387 */ /* 0x0001e40000100a00 */
[C---:B0-----:R-:W-:Y:S01]  /*7b170*/  HMMA.16816.F32.BF16 R8, R40.reuse, R34, R20 ;  /* 0x000000222808723c */ /* 0x041fe20000041814 */
[----:B------:R-:W-:Y:S02]  /*7b180*/  IMAD.MOV.U32 R4, RZ, RZ, R35 ;  /* 0x000000ffff047224 */ /* 0x000fe400078e0023 */
[----:B------:R-:W-:Y:S11]  /*7b190*/  IMAD.MOV.U32 R5, RZ, RZ, R34 ;  /* 0x000000ffff057224 */ /* 0x000ff600078e0022 */
[----:B------:R-:W-:Y:S09]  /*7b1a0*/  @!UPT UIADD3 URZ, URZ, URZ, URZ ;  /* 0x0000003f3f3ff290 */ /* 0x000ff2000fffe03f */
[----:B------:R-:W-:Y:S04]  /*7b1b0*/  STL.64 [R1+0x870], R8 ;  /* 0x0008700801007387 */ /* 0x000fe80000100a00 */
[----:B------:R0:W-:Y:S04]  /*7b1c0*/  STL.64 [R1+0x878], R10 ;  /* 0x0008780a01007387 */ /* 0x0001e80000100a00 */
[----:B------:R-:W3:Y:S04]  /*7b1d0*/  LDL.LU R20, [R1+0x830] ;  /* 0x0008300001147983 */ /* 0x000ee80000300800 */
[----:B------:R-:W3:Y:S01]  /*7b1e0*/  LDL.LU R21, [R1+0x834] ;  /* 0x0008340001157983 */ /* 0x000ee20000300800 */
[----:B0-----:R-:W-:Y:S03]  /*7b1f0*/  HMMA.16816.F32.BF16 R8, R40, R30, R36 ;  /* 0x0000001e2808723c */ /* 0x001fe60000041824 */
[----:B------:R-:W3:Y:S04]  /*7b200*/  LDL.LU R22, [R1+0x838] ;  /* 0x0008380001167983 */ /* 0x000ee80000300800 */
[----:B------:R-:W3:Y:S04]  /*7b210*/  LDL.64 R34, [R1+0x38] ;  /* 0x0000380001227983 */ /* 0x000ee80000100a00 */
[----:B------:R-:W-:Y:S04]  /*7b220*/  STL [R1+0x6ec8], R4 ;  /* 0x006ec80401007387 */ /* 0x000fe80000100800 */
[----:B------:R-:W-:Y:S01]  /*7b230*/  STL [R1+0x6ec4], R5 ;  /* 0x006ec40501007387 */ /* 0x000fe20000100800 */
[----:B------:R-:W-:-:S02]  /*7b240*/  IMAD.MOV.U32 R45, RZ, RZ, R26 ;  /* 0x000000ffff2d7224 */ /* 0x000fc400078e001a */
[----:B------:R-:W-:-:S05]  /*7b250*/  IMAD.MOV.U32 R18, RZ, RZ, R27 ;  /* 0x000000ffff127224 */ /* 0x000fca00078e001b */
[----:B------:R0:W-:Y:S04]  /*7b260*/  STL.64 [R1+0x860], R8 ;  /* 0x0008600801007387 */ /* 0x0001e80000100a00 */
[----:B------:R1:W-:Y:S04]  /*7b270*/  STL [R1+0x868], R10 ;  /* 0x0008680a01007387 */ /* 0x0003e80000100800 */
[----:B------:R-:W3:Y:S04]  /*7b280*/  LDL.LU R24, [R1+0x820] ;  /* 0x0008200001187983 */ /* 0x000ee80000300800 */
[----:B------:R-:W3:Y:S04]  /*7b290*/  LDL.LU R25, [R1+0x824] ;  /* 0x0008240001197983 */ /* 0x000ee80000300800 */
[----:B------:R-:W3:Y:S04]  /*7b2a0*/  LDL.LU R26, [R1+0x828] ;  /* 0x00082800011a7983 */ /* 0x000ee80000300800 */
[----:B------:R-:W3:Y:S04]  /*7b2b0*/  LDL.LU R27, [R1+0x82c] ;  /* 0x00082c00011b7983 */ /* 0x000ee80000300800 */
[----:B------:R-:W3:Y:S01]  /*7b2c0*/  LDL.64 R38, [R1+0x28] ;  /* 0x0000280001267983 */ /* 0x000ee20000100a00 */
[----:B------:R-:W-:-:S02]  /*7b2d0*/  IMAD.MOV.U32 R23, RZ, RZ, R3 ;  /* 0x000000ffff177224 */ /* 0x000fc400078e0003 */
[----:B------:R-:W-:Y:S01]  /*7b2e0*/  IMAD.MOV.U32 R3, RZ, RZ, R11 ;  /* 0x000000ffff037224 */ /* 0x000fe200078e000b */
[----:B0-----:R-:W3:Y:S04]  /*7b2f0*/  LDL.LU R8, [R1+0x810] ;  /* 0x0008100001087983 */ /* 0x001ee80000300800 */
[----:B------:R-:W3:Y:S04]  /*7b300*/  LDL.LU R9, [R1+0x814] ;  /* 0x0008140001097983 */ /* 0x000ee80000300800 */
[----:B-1----:R-:W3:Y:S04]  /*7b310*/  LDL.LU R10, [R1+0x818] ;  /* 0x00081800010a7983 */ /* 0x002ee80000300800 */
[----:B------:R-:W3:Y:S04]  /*7b320*/  LDL.LU R11, [R1+0x81c] ;  /* 0x00081c00010b7983 */ /* 0x000ee80000300800 */
[----:B------:R-:W3:Y:S04]  /*7b330*/  LDL.64 R30, [R1+0x18] ;  /* 0x00001800011e7983 */ /* 0x000ee80000100a00 */
[----:B------:R-:W-:Y:S01]  /*7b340*/  STL [R1+0x6bf0], R3 ;  /* 0x006bf00301007387 */ /* 0x000fe20000100800 */
[----:B----4-:R-:W-:Y:S01]  /*7b350*/  HMMA.16816.F32.BF16 R12, R40, R58, R12 ;  /* 0x0000003a280c723c */ /* 0x010fe2000004180c */
[----:B------:R-:W-:-:S02]  /*7b360*/  IMAD.MOV.U32 R0, RZ, RZ, R59 ;  /* 0x000000ffff007224 */ /* 0x000fc400078e003b */
[----:B------:R-:W-:-:S05]  /*7b370*/  IMAD.MOV.U32 R2, RZ, RZ, R58 ;  /* 0x000000ffff027224 */ /* 0x000fca00078e003a */
[----:B--2---:R-:W-:Y:S11]  /*7b380*/  HMMA.16816.F32.BF16 R52, R40, R50, R52 ;  /* 0x000000322834723c */ /* 0x004ff60000041834 */
[----:B------:R-:W-:Y:S04]  /*7b390*/  @!UPT UIADD3 URZ, URZ, URZ, URZ ;  /* 0x0000003f3f3ff290 */ /* 0x000fe8000fffe03f */
[----:B------:R-:W-:Y:S04]  /*7b3a0*/  STL.64 [R1+0x850], R12 ;  /* 0x0008500c01007387 */ /* 0x000fe80000100a00 */
[----:B------:R0:W-:Y:S01]  /*7b3b0*/  STL.64 [R1+0x858], R14 ;  /* 0x0008580e01007387 */ /* 0x0001e20000100a00 */
[----:B------:R-:W-:-:S03]  /*7b3c0*/  IMAD.MOV.U32 R61, RZ, RZ, R51 ;  /* 0x000000ffff3d7224 */ /* 0x000fc600078e0033 */
[----:B0-----:R-:W2:Y:S04]  /*7b3d0*/  LDL.LU.64 R14, [R1+0x7098] ;  /* 0x00709800010e7983 */ /* 0x001ea80000300a00 */
[----:B------:R-:W4:Y:S04]  /*7b3e0*/  LDL.LU.64 R12, [R1+0x7090] ;  /* 0x00709000010c7983 */ /* 0x000f280000300a00 */
[----:B------:R-:W-:Y:S04]  /*7b3f0*/  STL [R1+0x6ebc], R0 ;  /* 0x006ebc0001007387 */ /* 0x000fe80000100800 */
[----:B------:R-:W-:Y:S04]  /*7b400*/  STL [R1+0x6eb8], R2 ;  /* 0x006eb80201007387 */ /* 0x000fe80000100800 */
[----:B------:R-:W2:Y:S04]  /*7b410*/  LDL.LU R56, [R1+0x800] ;  /* 0x0008000001387983 */ /* 0x000ea80000300800 */
[----:B------:R-:W-:Y:S04]  /*7b420*/  STL.64 [R1+0x840], R52 ;  /* 0x0008403401007387 */ /* 0x000fe80000100a00 */
[----:B------:R0:W-:Y:S04]  /*7b430*/  STL.64 [R1+0x848], R54 ;  /* 0x0008483601007387 */ /* 0x0001e80000100a00 */
[----:B------:R-:W2:Y:S04]  /*7b440*/  LDL.LU R57, [R1+0x804] ;  /* 0x0008040001397983 */ /* 0x000ea80000300800 */
[----:B------:R-:W2:Y:S04]  /*7b450*/  LDL.LU R58, [R1+0x808] ;  /* 0x00080800013a7983 */ /* 0x000ea80000300800 */
[----:B------:R-:W2:Y:S04]  /*7b460*/  LDL.LU R59, [R1+0x80c] ;  /* 0x00080c00013b7983 */ /* 0x000ea80000300800 */
[----:B0-----:R-:W2:Y:S04]  /*7b470*/  LDL.64 R54, [R1+0x8] ;  /* 0x0000080001367983 */ /* 0x001ea80000100a00 */
[----:B------:R-:W4:Y:S04]  /*7b480*/  LDL.LU R48, [R1+0x7f0] ;  /* 0x0007f00001307983 */ /* 0x000f280000300800 */
[----:B------:R-:W4:Y:S04]  /*7b490*/  LDL.LU R49, [R1+0x7f4] ;  /* 0x0007f40001317983 */ /* 0x000f280000300800 */
[----:B------:R-:W4:Y:S04]  /*7b4a0*/  LDL.LU R50, [R1+0x7f8] ;  /* 0x0007f80001327983 */ /* 0x000f280000300800 */
[----:B------:R-:W4:Y:S04]  /*7b4b0*/  LDL.LU R51, [R1+0x7fc] ;  /* 0x0007fc0001337983 */ /* 0x000f280000300800 */
[----:B------:R-:W-:Y:S01]  /*7b4c0*/  STL [R1+0x6ec0], R61 ;  /* 0x006ec03d01007387 */ /* 0x000fe20000100800 */
[----:B---3--:R-:W-:Y:S01]  /*7b4d0*/  HMMA.16816.F32.BF16 R20, R40, R34, R20 ;  /* 0x000000222814723c */ /* 0x008fe20000041814 */
[----:B------:R-:W-:-:S02]  /*7b4e0*/  IMAD.MOV.U32 R2, RZ, RZ, R35 ;  /* 0x000000ffff027224 */ /* 0x000fc400078e0023 */
[----:B------:R-:W-:Y:S11]  /*7b4f0*/  IMAD.MOV.U32 R0, RZ, RZ, R34 ;  /* 0x000000ffff007224 */ /* 0x000ff600078e0022 */
[----:B------:R-:W-:Y:S09]  /*7b500*/  @!UPT UIADD3 URZ, URZ, URZ, URZ ;  /* 0x0000003f3f3ff290 */ /* 0x000ff2000fffe03f */
[----:B------:R-:W-:Y:S04]  /*7b510*/  STL.64 [R1+0x830], R20 ;  /* 0x0008301401007387 */ /* 0x000fe80000100a00 */
[----:B------:R0:W-:Y:S04]  /*7b520*/  STL.64 [R1+0x838], R22 ;  /* 0x0008381601007387 */ /* 0x0001e80000100a00 */
[----:B0-----:R-:W3:Y:S01]  /*7b530*/  LDL.LU.64 R22, [R1+0x7088] ;  /* 0x0070880001167983 */ /* 0x001ee20000300a00 */
[----:B------:R-:W-:Y:S03]  /*7b540*/  HMMA.16816.F32.BF16 R24, R40, R38, R24 ;  /* 0x000000262818723c */ /* 0x000fe60000041818 */
[----:B------:R-:W3:Y:S04]  /*7b550*/  LDL.LU.64 R20, [R1+0x7080] ;  /* 0x0070800001147983 */ /* 0x000ee80000300a00 */
[----:B------:R-:W3:Y:S04]  /*7b560*/  LDL.LU R32, [R1+0x7e0] ;  /* 0x0007e00001207983 */ /* 0x000ee80000300800 */
[----:B------:R-:W3:Y:S04]  /*7b570*/  LDL.LU R33, [R1+0x7e4] ;  /* 0x0007e40001217983 */ /* 0x000ee80000300800 */
[----:B------:R-:W3:Y:S04]  /*7b580*/  LDL.LU R34, [R1+0x7e8] ;  /* 0x0007e80001227983 */ /* 0x000ee80000300800 */
[----:B------:R-:W3:Y:S04]  /*7b590*/  LDL.LU R35, [R1+0x7ec] ;  /* 0x0007ec0001237983 */ /* 0x000ee80000300800 */
[----:B------:R-:W-:Y:S04]  /*7b5a0*/  STL [R1+0x6ed0], R2 ;  /* 0x006ed00201007387 */ /* 0x000fe80000100800 */
[----:B------:R-:W-:Y:S04]  /*7b5b0*/  STL [R1+0x6ecc], R0 ;  /* 0x006ecc0001007387 */ /* 0x000fe80000100800 */
[----:B------:R-:W-:Y:S04]  /*7b5c0*/  STL.64 [R1+0x820], R24 ;  /* 0x0008201801007387 */ /* 0x000fe80000100a00 */
[----:B------:R0:W-:Y:S01]  /*7b5d0*/  STL.64 [R1+0x828], R26 ;  /* 0x0008281a01007387 */ /* 0x0001e20000100a00 */
[----:B------:R-:W-:-:S02]  /*7b5e0*/  IMAD.MOV.U32 R61, RZ, RZ, R39 ;  /* 0x000000ffff3d7224 */ /* 0x000fc400078e0027 */
[----:B------:R-:W-:Y:S02]  /*7b5f0*/  IMAD.MOV.U32 R38, RZ, RZ, R6 ;  /* 0x000000ffff267224 */ /* 0x000fe400078e0006 */
[----:B------:R-:W-:Y:S01]  /*7b600*/  IMAD.MOV.U32 R39, RZ, RZ, R7 ;  /* 0x000000ffff277224 */ /* 0x000fe200078e0007 */
[----:B0-----:R-:W3:Y:S04]  /*7b610*/  LDL.LU.64 R26, [R1+0x7078] ;  /* 0x00707800011a7983 */ /* 0x001ee80000300a00 */
[----:B------:R-:W3:Y:S04]  /*7b620*/  LDL.LU.64 R24, [R1+0x7070] ;  /* 0x0070700001187983 */ /* 0x000ee80000300a00 */
[----:B------:R-:W3:Y:S04]  /*7b630*/  LDL.LU R36, [R1+0x7d0] ;  /* 0x0007d00001247983 */ /* 0x000ee80000300800 */
[----:B------:R-:W3:Y:S04]  /*7b640*/  LDL.LU R37, [R1+0x7d4] ;  /* 0x0007d40001257983 */ /* 0x000ee80000300800 */
[----:B------:R-:W3:Y:S04]  /*7b650*/  LDL.LU R6, [R1+0x706c] ;  /* 0x00706c0001067983 */ /* 0x000ee80000300800 */
[----:B------:R-:W3:Y:S01]  /*7b660*/  LDL.LU R7, [R1+0x7068] ;  /* 0x0070680001077983 */ /* 0x000ee20000300800 */
[----:B------:R-:W-:Y:S01]  /*7b670*/  HMMA.16816.F32.BF16 R8, R40, R30, R8 ;  /* 0x0000001e2808723c */ /* 0x000fe20000041808 */
[----:B------:R-:W-:-:S02]  /*7b680*/  IMAD.MOV.U32 R4, RZ, RZ, R30 ;  /* 0x000000ffff047224 */ /* 0x000fc400078e001e */
[----:B------:R-:W-:Y:S11]  /*7b690*/  IMAD.MOV.U32 R5, RZ, RZ, R31 ;  /* 0x000000ffff057224 */ /* 0x000ff600078e001f */
[----:B------:R-:W-:Y:S09]  /*7b6a0*/  @!UPT UIADD3 URZ, URZ, URZ, URZ ;  /* 0x0000003f3f3ff290 */ /* 0x000ff2000fffe03f */
[----:B------:R-:W-:Y:S04]  /*7b6b0*/  STL.64 [R1+0x810], R8 ;  /* 0x0008100801007387 */ /* 0x000fe80000100a00 */
[----:B------:R0:W-:Y:S04]  /*7b6c0*/  STL.64 [R1+0x818], R10 ;  /* 0x0008180a01007387 */ /* 0x0001e80000100a00 */
[----:B0-----:R-:W4:Y:S04]  /*7b6d0*/  LDL.LU.64 R10, [R1+0x7060] ;  /* 0x00706000010a7983 */ /* 0x001f280000300a00 */
[----:B------:R-:W4:Y:S04]  /*7b6e0*/  LDL.LU.64 R8, [R1+0x7058] ;  /* 0x0070580001087983 */ /* 0x000f280000300a00 */
[----:B------:R-:W4:Y:S04]  /*7b6f0*/  LDL.LU R28, [R1+0x7c0] ;  /* 0x0007c000011c7983 */ /* 0x000f280000300800 */
[----:B------:R-:W4:Y:S04]  /*7b700*/  LDL.LU R29, [R1+0x7c4] ;  /* 0x0007c400011d7983 */ /* 0x000f280000300800 */
[----:B------:R-:W4:Y:S04]  /*7b710*/  LDL.LU R30, [R1+0x7c8] ;  /* 0x0007c800011e7983 */ /* 0x000f280000300800 */
[----:B------:R-:W4:Y:S01]  /*7b720*/  LDL.LU R31, [R1+0x7cc] ;  /* 0x0007cc00011f7983 */ /* 0x000f220000300800 */
[----:B--2---:R-:W-:Y:S03]  /*7b730*/  HMMA.16816.F32.BF16 R56, R40, R54, R56 ;  /* 0x000000362838723c */ /* 0x004fe60000041838 */
[----:B---3--:R0:W-:Y:S04]  /*7b740*/  STL.64 [R1+0x6f88], R6 ;  /* 0x006f880601007387 */ /* 0x0081e80000100a00 */
[----:B------:R1:W-:Y:S01]  /*7b750*/  STL.64 [R1+0x6f80], R4 ;  /* 0x006f800401007387 */ /* 0x0003e20000100a00 */
[----:B0-----:R-:W-:-:S02]  /*7b760*/  IMAD.MOV.U32 R6, RZ, RZ, R23 ;  /* 0x000000ffff067224 */ /* 0x001fc400078e0017 */
[----:B------:R-:W-:Y:S01]  /*7b770*/  IMAD.MOV.U32 R7, RZ, RZ, R22 ;  /* 0x000000ffff077224 */ /* 0x000fe200078e0016 */
[----:B-1----:R-:W2:Y:S04]  /*7b780*/  LDL.LU R4, [R1+0x780] ;  /* 0x0007800001047983 */ /* 0x002ea80000300800 */
[----:B------:R-:W2:Y:S04]  /*7b790*/  LDL.LU R5, [R1+0x784] ;  /* 0x0007840001057983 */ /* 0x000ea80000300800 */
[----:B------:R-:W3:Y:S04]  /*7b7a0*/  LDL.LU R23, [R1+0x7054] ;  /* 0x0070540001177983 */ /* 0x000ee80000300800 */
[----:B------:R-:W2:Y:S04]  /*7b7b0*/  LDL.LU R22, [R1+0x7050] ;  /* 0x0070500001167983 */ /* 0x000ea80000300800 */
[----:B------:R-:W-:Y:S04]  /*7b7c0*/  STL.64 [R1+0x800], R56 ;  /* 0x0008003801007387 */ /* 0x000fe80000100a00 */
[----:B------:R0:W-:Y:S04]  /*7b7d0*/  STL.64 [R1+0x808], R58 ;  /* 0x0008083a01007387 */ /* 0x0001e80000100a00 */
[----:B0-----:R-:W4:Y:S01]  /*7b7e0*/  LDL.LU.64 R58, [R1+0x7048] ;  /* 0x00704800013a7983 */ /* 0x001f220000300a00 */
[----:B------:R-:W-:-:S02]  /*7b7f0*/  IMAD.MOV.U32 R2, RZ, RZ, R54 ;  /* 0x000000ffff027224 */ /* 0x000fc400078e0036 */
[----:B------:R-:W-:Y:S01]  /*7b800*/  IMAD.MOV.U32 R0, RZ, RZ, R55 ;  /* 0x000000ffff007224 */ /* 0x000fe200078e0037 */
[----:B------:R-:W2:Y:S04]  /*7b810*/  LDL.LU.64 R56, [R1+0x7040] ;  /* 0x0070400001387983 */ /* 0x000ea80000300a00 */
[----:B------:R-:W2:Y:S04]  /*7b820*/  LDL.LU.64 R54, [R1+0x7038] ;  /* 0x0070380001367983 */ /* 0x000ea80000300a00 */
[----:B------:R-:W2:Y:S01]  /*7b830*/  LDL.LU.64 R52, [R1+0x7030] ;  /* 0x0070300001347983 */ /* 0x000ea20000300a00 */
[----:B----4-:R-:W-:Y:S11]  /*7b840*/  HMMA.16816.F32.BF16 R48, R40, R58, R48 ;  /* 0x0000003a2830723c */ /* 0x010ff60000041830 */
[----:B------:R-:W-:Y:S11]  /*7b850*/  @!UPT UIADD3 URZ, URZ, URZ, URZ ;  /* 0x0000003f3f3ff290 */ /* 0x000ff6000fffe03f */
[----:B------:R-:W-:Y:S01]  /*7b860*/  @!UPT UIADD3 URZ, URZ, URZ, URZ ;  /* 0x0000003f3f3ff290 */ /* 0x000fe2000fffe03f */
[----:B------:R-:W-:Y:S04]  /*7b870*/  STL.64 [R1+0x7f0], R48 ;  /* 0x0007f03001007387 */ /* 0x000fe80000100a00 */
[----:B------:R0:W-:Y:S04]  /*7b880*/  STL.64 [R1+0x7f8], R50 ;  /* 0x0007f83201007387 */ /* 0x0001e80000100a00 */
[----:B0-----:R-:W4:Y:S04]  /*7b890*/  LDL.LU.64 R50, [R1+0x7028] ;  /* 0x0070280001327983 */ /* 0x001f280000300a00 */
[----:B------:R-:W3:Y:S04]  /*7b8a0*/  LDL.LU.64 R48, [R1+0x7020] ;  /* 0x0070200001307983 */ /* 0x000ee80000300a00 */
[----:B------:R-:W-:Y:S04]  /*7b8b0*/  STL.64 [R1+0x6e18], R58 ;  /* 0x006e183a01007387 */ /* 0x000fe80000100a00 */
[----:B--2---:R0:W-:Y:S02]  /*7b8c0*/  STL.64 [R1+0x6e10], R56 ;  /* 0x006e103801007387 */ /* 0x0041e40000100a00 */
[----:B0-----:R-:W-:-:S02]  /*7b8d0*/  IMAD.MOV.U32 R56, RZ, RZ, R27 ;  /* 0x000000ffff387224 */ /* 0x001fc400078e001b */
[----:B------:R-:W2:Y:S01]  /*7b8e0*/  LDL.LU R27, [R1+0x701c] ;  /* 0x00701c00011b7983 */ /* 0x000ea20000300800 */
[----:B------:R-:W-:-:S03]  /*7b8f0*/  IMAD.MOV.U32 R57, RZ, RZ, R26 ;  /* 0x000000ffff397224 */ /* 0x000fc600078e001a */
[----:B------:R-:W2:Y:S01]  /*7b900*/  LDL.LU R26, [R1+0x7018] ;  /* 0x00701800011a7983 */ /* 0x000ea20000300800 */
[----:B----4-:R-:W-:-:S03]  /*7b910*/  IMAD.MOV.U32 R58, RZ, RZ, R50 ;  /* 0x000000ffff3a7224 */ /* 0x010fc600078e0032 */
[----:B------:R-:W4:Y:S01]  /*7b920*/  LDL.LU R50, [R1+0x7014] ;  /* 0x0070140001327983 */ /* 0x000f220000300800 */
[----:B------:R-:W-:-:S03]  /*7b930*/  IMAD.MOV.U32 R59, RZ, RZ, R51 ;  /* 0x000000ffff3b7224 */ /* 0x000fc600078e0033 */
[----:B------:R-:W4:Y:S01]  /*7b940*/  LDL.LU R51, [R1+0x7010] ;  /* 0x0070100001337983 */ /* 0x000f220000300800 */
[----:B------:R-:W-:Y:S11]  /*7b950*/  HMMA.16816.F32.BF16 R32, R40, R54, R32 ;  /* 0x000000362820723c */ /* 0x000ff60000041820 */
[----:B------:R-:W-:Y:S11]  /*7b960*/  @!UPT UIADD3 URZ, URZ, URZ, URZ ;  /* 0x0000003f3f3ff290 */ /* 0x000ff6000fffe03f */
[----:B------:R-:W-:Y:S01]  /*7b970*/  @!UPT UIADD3 URZ, URZ, URZ, URZ ;  /* 0x0000003f3f3ff290 */ /* 0x000fe2000fffe03f */
[----:B------:R-:W-:Y:S04]  /*7b980*/  STL.64 [R1+0x7e0], R32 ;  /* 0x0007e02001007387 */ /* 0x000fe80000100a00 */
[----:B------:R0:W-:Y:S04]  /*7b990*/  STL.64 [R1+0x7e8], R34 ;  /* 0x0007e82201007387 */ /* 0x0001e80000100a00 */
[----:B0-----:R-:W2:Y:S04]  /*7b9a0*/  LDL.LU.64 R34, [R1+0x7008] ;  /* 0x0070080001227983 */ /* 0x001ea80000300a00 */
[----:B------:R-:W2:Y:S04]  /*7b9b0*/  LDL.LU.64 R32, [R1+0x7000] ;  /* 0x0070000001207983 */ /* 0x000ea80000300a00 */
[----:B------:R0:W-:Y:S04]  /*7b9c0*/  STL.64 [R1+0x6e08], R54 ;  /* 0x006e083601007387 */ /* 0x0001e80000100a00 */
[----:B------:R1:W-:Y:S01]  /*7b9d0*/  STL.64 [R1+0x6e00], R52 ;  /* 0x006e003401007387 */ /* 0x0003e20000100a00 */
[----:B0-----:R-:W-:-:S02]  /*7b9e0*/  IMAD.MOV.U32 R54, RZ, RZ, R22 ;  /* 0x000000ffff367224 */ /* 0x001fc400078e0016 */
[----:B---3--:R-:W-:Y:S01]  /*7b9f0*/  IMAD.MOV.U32 R55, RZ, RZ, R23 ;  /* 0x000000ffff377224 */ /* 0x008fe200078e0017 */
[----:B-1----:R-:W3:Y:S04]  /*7ba00*/  LDL.LU R52, [R1+0x7a0] ;  /* 0x0007a00001347983 */ /* 0x002ee80000300800 */
[----:B------:R-:W3:Y:S04]  /*7ba10*/  LDL.LU R53, [R1+0x7a4] ;  /* 0x0007a40001357983 */ /* 0x000ee80000300800 */
[----:B------:R-:W3:Y:S04]  /*7ba20*/  LDL.LU R22, [R1+0x6ffc] ;  /* 0x006ffc0001167983 */ /* 0x000ee80000300800 */
[----:B------:R-:W3:Y:S01]  /*7ba30*/  LDL.LU R23, [R1+0x6ff8] ;  /* 0x006ff80001177983 */ /* 0x000ee20000300800 */
        /* <DEDUP_REMOVED lines=8> */
[----:B------:R2:W-:Y:S02]  /*7bac0*/  STL.64 [R1+0x6df0], R48 ;  /* 0x006df03001007387 */ /* 0x0005e40000100a00 */
[----:B--2---:R-:W-:-:S02]  /*7bad0*/  IMAD.MOV.U32 R48, RZ, RZ, R34 ;  /* 0x000000ffff307224 */ /* 0x004fc400078e0022 */
[----:B------:R-:W2:Y:S01]  /*7bae0*/  LDL.LU R34, [R1+0x6fe4] ;  /* 0x006fe40001227983 */ /* 0x000ea20000300800 */
[----:B------:R-:W-:-:S03]  /*7baf0*/  IMAD.MOV.U32 R49, RZ, RZ, R35 ;  /* 0x000000ffff317224 */ /* 0x000fc600078e0023 */
[----:B------:R-:W2:Y:S01]  /*7bb00*/  LDL.LU R35, [R1+0x6fe0] ;  /* 0x006fe00001237983 */ /* 0x000ea20000300800 */
[----:B------:R-:W-:Y:S02]  /*7bb10*/  IMAD.MOV.U32 R50, RZ, RZ, R26 ;  /* 0x000000ffff327224 */ /* 0x000fe400078e001a */
[----:B------:R-:W-:Y:S01]  /*7bb20*/  IMAD.MOV.U32 R51, RZ, RZ, R27 ;  /* 0x000000ffff337224 */ /* 0x000fe200078e001b */
[----:B------:R-:W2:Y:S04]  /*7bb30*/  LDL.LU R26, [R1+0x6fdc] ;  /* 0x006fdc00011a7983 */ /* 0x000ea80000300800 */
[----:B------:R-:W2:Y:S01]  /*7bb40*/  LDL.LU R27, [R1+0x6fd8] ;  /* 0x006fd800011b7983 */ /* 0x000ea20000300800 */
[C---:B----4-:R-:W-:Y:S11]  /*7bb50*/  HMMA.16816.F32.BF16 R28, R40.reuse, R38, R28 ;  /* 0x00000026281c723c */ /* 0x050ff6000004181c */
[----:B------:R-:W-:Y:S11]  /*7bb60*/  @!UPT UIADD3 URZ, URZ, URZ, URZ ;  /* 0x0000003f3f3ff290 */ /* 0x000ff6000fffe03f */
[----:B------:R-:W-:Y:S01]  /*7bb70*/  @!UPT UIADD3 URZ, URZ, URZ, URZ ;  /* 0x0000003f3f3ff290 */ /* 0x000fe2000fffe03f */
[----:B------:R-:W-:Y:S04]  /*7bb80*/  STL.64 [R1+0x7c0], R28 ;  /* 0x0007c01c01007387 */ /* 0x000fe80000100a00 */
[----:B------:R0:W-:Y:S04]  /*7bb90*/  STL.64 [R1+0x7c8], R30 ;  /* 0x0007c81e01007387 */ /* 0x0001e80000100a00 */
[----:B0-----:R-:W4:Y:S04]  /*7bba0*/  LDL.LU.64 R30, [R1+0x6fd0] ;  /* 0x006fd000011e7983 */ /* 0x001f280000300a00 */
[----:B------:R-:W4:Y:S04]  /*7bbb0*/  LDL.LU.64 R28, [R1+0x6fc8] ;  /* 0x006fc800011c7983 */ /* 0x000f280000300a00 */
[----:B------:R-:W-:Y:S04]  /*7bbc0*/  STL.64 [R1+0x6de8], R38 ;  /* 0x006de82601007387 */ /* 0x000fe80000100a00 */
[----:B---3--:R2:W-:Y:S02]  /*7bbd0*/  STL.64 [R1+0x6de0], R36 ;  /* 0x006de02401007387 */ /* 0x0085e40000100a00 */
[C---:B--2---:R-:W-:Y:S02]  /*7bbe0*/  HMMA.16816.F32.BF16 R36, R40.reuse, R34, R48 ;  /* 0x000000222824723c */ /* 0x044fe40000041830 */
[----:B------:R-:W-:Y:S04]  /*7bbf0*/  STL.64 [R1+0x6e28], R34 ;  /* 0x006e282201007387 */ /* 0x000fe80000100a00 */
[----:B------:R4:W-:Y:S02]  /*7bc00*/  STL.64 [R1+0x6e20], R32 ;  /* 0x006e202001007387 */ /* 0x0009e40000100a00 */
[C---:B------:R-:W-:Y:S11]  /*7bc10*/  HMMA.16816.F32.BF16 R4, R40.reuse, R22, R4 ;  /* 0x000000162804723c */ /* 0x040ff60000041804 */
[----:B------:R-:W-:Y:S04]  /*7bc20*/  @!UPT UIADD3 URZ, URZ, URZ, URZ ;  /* 0x0000003f3f3ff290 */ /* 0x000fe8000fffe03f */
[----:B------:R-:W-:Y:S04]  /*7bc30*/  STL.64 [R1+0x7b0], R36 ;  /* 0x0007b02401007387 */ /* 0x000fe80000100a00 */
[----:B------:R-:W-:Y:S01]  /*7bc40*/  STL.64 [R1+0x7b8], R38 ;  /* 0x0007b82601007387 */ /* 0x000fe20000100a00 */
[C---:B----4-:R-:W-:Y:S03]  /*7bc50*/  HMMA.16816.F32.BF16 R32, R40.reuse, R30, R52 ;  /* 0x0000001e2820723c */ /* 0x050fe60000041834 */
[----:B------:R-:W-:Y:S04]  /*7bc60*/  STL.64 [R1+0x6e38], R30 ;  /* 0x006e381e01007387 */ /* 0x000fe80000100a00 */
[----:B------:R0:W-:Y:S02]  /*7bc70*/  STL.64 [R1+0x6e30], R28 ;  /* 0x006e301c01007387 */ /* 0x0001e40000100a00 */
[----:B0-----:R-:W-:Y:S11]  /*7bc80*/  HMMA.16816.F32.BF16 R28, R40, R26, R56 ;  /* 0x0000001a281c723c */ /* 0x001ff60000041838 */
[----:B------:R-:W-:Y:S03]  /*7bc90*/  @!UPT UIADD3 URZ, URZ, URZ, URZ ;  /* 0x0000003f3f3ff290 */ /* 0x000fe6000fffe03f */
[----:B------:R-:W-:Y:S04]  /*7bca0*/  STL.64 [R1+0x7a0], R32 ;  /* 0x0007a02001007387 */ /* 0x000fe80000100a00 */
[----:B------:R0:W-:Y:S01]  /*7bcb0*/  STL.64 [R1+0x7a8], R34 ;  /* 0x0007a82201007387 */ /* 0x0001e20000100a00 */
[----:B------:R-:W-:-:S03]  /*7bcc0*/  IMAD.MOV.U32 R58, RZ, RZ, R45 ;  /* 0x000000ffff3a7224 */ /* 0x000fc600078e002d */
[----:B------:R-:W-:Y:S04]  /*7bcd0*/  STL.64 [R1+0x6e48], R26 ;  /* 0x006e481a01007387 */ /* 0x000fe80000100a00 */
[----:B------:R-:W-:Y:S01]  /*7bce0*/  STL.64 [R1+0x6e40], R24 ;  /* 0x006e401801007387 */ /* 0x000fe20000100a00 */
[----:B------:R-:W-:-:S03]  /*7bcf0*/  IMAD.MOV.U32 R59, RZ, RZ, R18 ;  /* 0x000000ffff3b7224 */ /* 0x000fc600078e0012 */
[----:B------:R1:W-:Y:S04]  /*7bd00*/  STL.64 [R1+0x790], R28 ;  /* 0x0007901c01007387 */ /* 0x0003e80000100a00 */
[----:B------:R2:W-:Y:S04]  /*7bd10*/  STL.64 [R1+0x798], R30 ;  /* 0x0007981e01007387 */ /* 0x0005e80000100a00 */
[----:B------:R-:W3:Y:S04]  /*7bd20*/  LDL.LU R45, [R1+0x6fc4] ;  /* 0x006fc400012d7983 */ /* 0x000ee80000300800 */
[----:B------:R-:W-:Y:S04]  /*7bd30*/  STL.64 [R1+0x780], R4 ;  /* 0x0007800401007387 */ /* 0x000fe80000100a00 */
[----:B------:R-:W-:Y:S04]  /*7bd40*/  STL.64 [R1+0x788], R6 ;  /* 0x0007880601007387 */ /* 0x000fe80000100a00 */
[----:B------:R-:W4:Y:S04]  /*7bd50*/  LDL.LU R18, [R1+0x6fc0] ;  /* 0x006fc00001127983 */ /* 0x000f280000300800 */
[----:B------:R-:W2:Y:S04]  /*7bd60*/  LDL.LU R52, [R1+0x700] ;  /* 0x0007000001347983 */ /* 0x000ea80000300800 */
[----:B------:R-:W2:Y:S04]  /*7bd70*/  LDL.LU R53, [R1+0x704] ;  /* 0x0007040001357983 */ /* 0x000ea80000300800 */
[----:B------:R-:W2:Y:S04]  /*7bd80*/  LDL.LU R54, [R1+0x708] ;  /* 0x0007080001367983 */ /* 0x000ea80000300800 */
[----:B------:R-:W2:Y:S01]  /*7bd90*/  LDL.LU R55, [R1+0x70c] ;  /* 0x00070c0001377983 */ /* 0x000ea20000300800 */
[----:B------:R-:W-:-:S02]  /*7bda0*/  IMAD.MOV.U32 R50, RZ, RZ, R47 ;  /* 0x000000ffff327224 */ /* 0x000fc400078e002f */
[----:B------:R-:W-:Y:S02]  /*7bdb0*/  IMAD.MOV.U32 R51, RZ, RZ, R46 ;  /* 0x000000ffff337224 */ /* 0x000fe400078e002e */
[----:B0-----:R-:W-:Y:S02]  /*7bdc0*/  IMAD.MOV.U32 R34, RZ, RZ, R15 ;  /* 0x000000ffff227224 */ /* 0x001fe400078e000f */
[----:B------:R-:W-:Y:S01]  /*7bdd0*/  IMAD.MOV.U32 R35, RZ, RZ, R14 ;  /* 0x000000ffff237224 */ /* 0x000fe200078e000e */
[----:B--2---:R-:W-:Y:S04]  /*7bde0*/  STL.64 [R1+0x6ee0], R54 ;  /* 0x006ee03601007387 */ /* 0x004fe80000100a00 */
[----:B------:R-:W-:Y:S04]  /*7bdf0*/  STL.64 [R1+0x6ed8], R52 ;  /* 0x006ed83401007387 */ /* 0x000fe80000100a00 */
[----:B------:R-:W-:Y:S04]  /*7be00*/  STL.64 [R1+0x6ee8], R50 ;  /* 0x006ee83201007387 */ /* 0x000fe80000100a00 */
[----:B------:R-:W-:Y:S04]  /*7be10*/  STL.64 [R1+0x6ef0], R34 ;  /* 0x006ef02201007387 */ /* 0x000fe80000100a00 */
[----:B-1----:R-:W2:Y:S04]  /*7be20*/  LDL.LU R28, [R1+0x720] ;  /* 0x00072000011c7983 */ /* 0x002ea80000300800 */
[----:B------:R-:W2:Y:S04]  /*7be30*/  LDL.LU R29, [R1+0x724] ;  /* 0x00072400011d7983 */ /* 0x000ea80000300800 */
[----:B------:R-:W2:Y:S04]  /*7be40*/  LDL.LU R30, [R1+0x728] ;  /* 0x00072800011e7983 */ /* 0x000ea80000300800 */
[----:B------:R-:W2:Y:S01]  /*7be50*/  LDL.LU R31, [R1+0x72c] ;  /* 0x00072c00011f7983 */ /* 0x000ea20000300800 */
[----:B------:R-:W-:-:S02]  /*7be60*/  IMAD.MOV.U32 R26, RZ, RZ, R13 ;  /* 0x000000ffff1a7224 */ /* 0x000fc400078e000d */
[----:B------:R-:W-:Y:S01]  /*7be70*/  IMAD.MOV.U32 R27, RZ, RZ, R12 ;  /* 0x000000ffff1b7224 */ /* 0x000fe200078e000c */
[----:B--2---:R-:W-:Y:S04]  /*7be80*/  STL.64 [R1+0x6f00], R30 ;  /* 0x006f001e01007387 */ /* 0x004fe80000100a00 */
[----:B------:R-:W-:Y:S04]  /*7be90*/  STL.64 [R1+0x6ef8], R28 ;  /* 0x006ef81c01007387 */ /* 0x000fe80000100a00 */
[----:B------:R-:W-:Y:S04]  /*7bea0*/  STL.64 [R1+0x6f08], R26 ;  /* 0x006f081a01007387 */ /* 0x000fe80000100a00 */
[----:B------:R-:W2:Y:S04]  /*7beb0*/  LDL.LU R36, [R1+0x710] ;  /* 0x0007100001247983 */ /* 0x000ea80000300800 */
[----:B------:R-:W2:Y:S04]  /*7bec0*/  LDL.LU R37, [R1+0x714] ;  /* 0x0007140001257983 */ /* 0x000ea80000300800 */
[----:B------:R-:W2:Y:S01]  /*7bed0*/  LDL.LU R38, [R1+0x718] ;  /* 0x0007180001267983 */ /* 0x000ea20000300800 */
[----:B----4-:R-:W-:-:S03]  /*7bee0*/  IMAD.MOV.U32 R39, RZ, RZ, R18 ;  /* 0x000000ffff277224 */ /* 0x010fc600078e0012 */
[----:B------:R-:W4:Y:S04]  /*7bef0*/  LDL.LU R18, [R1+0x6fbc] ;  /* 0x006fbc0001127983 */ /* 0x000f280000300800 */
[----:B--2---:R-:W-:Y:S04]  /*7bf00*/  STL.64 [R1+0x6f18], R38 ;  /* 0x006f182601007387 */ /* 0x004fe80000100a00 */
[----:B------:R-:W-:Y:S04]  /*7bf10*/  STL.64 [R1+0x6f10], R36 ;  /* 0x006f102401007387 */ /* 0x000fe80000100a00 */
[----:B------:R-:W2:Y:S04]  /*7bf20*/  LDL R57, [R1+0x1458] ;  /* 0x0014580001397983 */ /* 0x000ea80000100800 */
[----:B------:R-:W-:Y:S04]  /*7bf30*/  STL.64 [R1+0x6f28], R58 ;  /* 0x006f283a01007387 */ /* 0x000fe80000100a00 */
[----:B--2---:R-:W-:Y:S04]  /*7bf40*/  STL [R1+0x6f20], R57 ;  /* 0x006f203901007387 */ /* 0x004fe80000100800 */
[----:B------:R-:W-:Y:S04]  /*7bf50*/  STL.64 [R1+0x6e58], R22 ;  /* 0x006e581601007387 */ /* 0x000fe80000100a00 */
[----:B------:R0:W-:Y:S04]  /*7bf60*/  STL.64 [R1+0x6e50], R20 ;  /* 0x006e501401007387 */ /* 0x0001e80000100a00 */
[----:B0-----:R-:W2:Y:S04]  /*7bf70*/  LDL.LU R20, [R1+0x730] ;  /* 0x0007300001147983 */ /* 0x001ea80000300800 */
[----:B------:R-:W2:Y:S04]  /*7bf80*/  LDL.LU R21, [R1+0x734] ;  /* 0x0007340001157983 */ /* 0x000ea80000300800 */
[----:B------:R-:W2:Y:S01]  /*7bf90*/  LDL.LU R22, [R1+0x738] ;  /* 0x0007380001167983 */ /* 0x000ea20000300800 */
[----:B----4-:R-:W-:-:S03]  /*7bfa0*/  IMAD.MOV.U32 R23, RZ, RZ, R18 ;  /* 0x000000ffff177224 */ /* 0x010fc600078e0012 */
[----:B------:R-:W4:Y:S04]  /*7bfb0*/  LDL.LU R18, [R1+0x6fb8] ;  /* 0x006fb80001127983 */ /* 0x000f280000300800 */
[----:B--2---:R-:W-:Y:S04]  /*7bfc0*/  STL.64 [R1+0x6f38], R22 ;  /* 0x006f381601007387 */ /* 0x004fe80000100a00 */
[----:B------:R0:W-:Y:S04]  /*7bfd0*/  STL.64 [R1+0x6f30], R20 ;  /* 0x006f301401007387 */ /* 0x0001e80000100a00 */
[----:B------:R-:W2:Y:S04]  /*7bfe0*/  LDL.LU R36, [R1+0x390] ;  /* 0x0003900001247983 */ /* 0x000ea80000300800 */
[----:B------:R-:W2:Y:S04]  /*7bff0*/  LDL.LU R37, [R1+0x394] ;  /* 0x0003940001257983 */ /* 0x000ea80000300800 */
[----:B------:R-:W2:Y:S04]  /*7c000*/  LDL.LU R38, [R1+0x398] ;  /* 0x0003980001267983 */ /* 0x000ea80000300800 */
[----:B------:R-:W2:Y:S01]  /*7c010*/  LDL.LU R39, [R1+0x39c] ;  /* 0x00039c0001277983 */ /* 0x000ea20000300800 */
[----:B------:R-:W-:-:S02]  /*7c020*/  IMAD.MOV.U32 R58, RZ, RZ, R11 ;  /* 0x000000ffff3a7224 */ /* 0x000fc400078e000b */
[----:B------:R-:W-:Y:S01]  /*7c030*/  IMAD.MOV.U32 R59, RZ, RZ, R10 ;  /* 0x000000ffff3b7224 */ /* 0x000fe200078e000a */
[----:B--2---:R1:W-:Y:S04]  /*7c040*/  STL.64 [R1+0x6f48], R38 ;  /* 0x006f482601007387 */ /* 0x0043e80000100a00 */
[----:B------:R-:W-:Y:S04]  /*7c050*/  STL.64 [R1+0x6f40], R36 ;  /* 0x006f402401007387 */ /* 0x000fe80000100a00 */
[----:B------:R-:W-:Y:S04]  /*7c060*/  STL.64 [R1+0x6f50], R58 ;  /* 0x006f503a01007387 */ /* 0x000fe80000100a00 */
[----:B0-----:R-:W2:Y:S04]  /*7c070*/  LDL.LU R20, [R1+0x3a0] ;  /* 0x0003a00001147983 */ /* 0x001ea80000300800 */
[----:B------:R-:W2:Y:S04]  /*7c080*/  LDL.LU R21, [R1+0x3a4] ;  /* 0x0003a40001157983 */ /* 0x000ea80000300800 */
[----:B------:R-:W2:Y:S04]  /*7c090*/  LDL.LU R22, [R1+0x3a8] ;  /* 0x0003a80001167983 */ /* 0x000ea80000300800 */
[----:B------:R-:W2:Y:S01]  /*7c0a0*/  LDL.LU R23, [R1+0x3ac] ;  /* 0x0003ac0001177983 */ /* 0x000ea20000300800 */
[----:B-1----:R-:W-:-:S02]  /*7c0b0*/  IMAD.MOV.U32 R39, RZ, RZ, R8 ;  /* 0x000000ffff277224 */ /* 0x002fc400078e0008 */
[----:B------:R-:W-:Y:S02]  /*7c0c0*/  IMAD.MOV.U32 R38, RZ, RZ, R9 ;  /* 0x000000ffff267224 */ /* 0x000fe400078e0009 */
[----:B----4-:R-:W-:Y:S02]  /*7c0d0*/  IMAD.MOV.U32 R51, RZ, RZ, R18 ;  /* 0x000000ffff337224 */ /* 0x010fe400078e0012 */
[----:B------:R-:W-:Y:S01]  /*7c0e0*/  IMAD.MOV.U32 R34, RZ, RZ, R19 ;  /* 0x000000ffff227224 */ /* 0x000fe200078e0013 */
[----:B--2---:R0:W-:Y:S04]  /*7c0f0*/  STL.64 [R1+0x6f60], R22 ;  /* 0x006f601601007387 */ /* 0x0041e80000100a00 */
[----:B------:R-:W-:Y:S04]  /*7c100*/  STL.64 [R1+0x6f58], R20 ;  /* 0x006f581401007387 */ /* 0x000fe80000100a00 */
[----:B------:R-:W2:Y:S04]  /*7c110*/  LDL.LU R8, [R1+0x760] ;  /* 0x0007600001087983 */ /* 0x000ea80000300800 */
[----:B------:R-:W2:Y:S04]  /*7c120*/  LDL.LU R9, [R1+0x764] ;  /* 0x0007640001097983 */ /* 0x000ea80000300800 */
[----:B------:R-:W2:Y:S04]  /*7c130*/  LDL.LU R10, [R1+0x768] ;  /* 0x00076800010a7983 */ /* 0x000ea80000300800 */
[----:B------:R-:W2:Y:S04]  /*7c140*/  LDL.LU R11, [R1+0x76c] ;  /* 0x00076c00010b7983 */ /* 0x000ea80000300800 */
[----:B------:R-:W4:Y:S04]  /*7c150*/  LDL.LU R12, [R1+0x770] ;  /* 0x00077000010c7983 */ /* 0x000f280000300800 */
[----:B------:R-:W4:Y:S04]  /*7c160*/  LDL.LU R13, [R1+0x774] ;  /* 0x00077400010d7983 */ /* 0x000f280000300800 */
[----:B------:R-:W4:Y:S04]  /*7c170*/  LDL.LU R14, [R1+0x778] ;  /* 0x00077800010e7983 */ /* 0x000f280000300800 */
[----:B------:R-:W4:Y:S04]  /*7c180*/  LDL.LU R15, [R1+0x77c] ;  /* 0x00077c00010f7983 */ /* 0x000f280000300800 */
[----:B------:R1:W-:Y:S01]  /*7c190*/  STL.64 [R1+0x6f68], R38 ;  /* 0x006f682601007387 */ /* 0x0003e20000100a00 */
[----:B0-----:R-:W-:-:S03]  /*7c1a0*/  IMAD.MOV.U32 R23, RZ, RZ, R44 ;  /* 0x000000ffff177224 */ /* 0x001fc600078e002c */
[----:B------:R-:W2:Y:S01]  /*7c1b0*/  LDL.LU R4, [R1+0x750] ;  /* 0x0007500001047983 */ /* 0x000ea20000300800 */
[----:B---3--:R-:W-:-:S03]  /*7c1c0*/  IMAD.MOV.U32 R22, RZ, RZ, R45 ;  /* 0x000000ffff167224 */ /* 0x008fc600078e002d */
[----:B------:R-:W3:Y:S04]  /*7c1d0*/  LDL.LU R5, [R1+0x754] ;  /* 0x0007540001057983 */ /* 0x000ee80000300800 */
[----:B------:R-:W3:Y:S04]  /*7c1e0*/  LDL.LU R6, [R1+0x758] ;  /* 0x0007580001067983 */ /* 0x000ee80000300800 */
[----:B------:R-:W3:Y:S04]  /*7c1f0*/  LDL.LU R7, [R1+0x75c] ;  /* 0x00075c0001077983 */ /* 0x000ee80000300800 */
[----:B------:R-:W2:Y:S04]  /*7c200*/  LDL.LU R44, [R1+0x3d0] ;  /* 0x0003d000012c7983 */ /* 0x000ea80000300800 */
[----:B------:R-:W2:Y:S04]  /*7c210*/  LDL.LU R45, [R1+0x3d4] ;  /* 0x0003d400012d7983 */ /* 0x000ea80000300800 */
[----:B------:R-:W2:Y:S04]  /*7c220*/  LDL.LU R46, [R1+0x3d8] ;  /* 0x0003d800012e7983 */ /* 0x000ea80000300800 */
[----:B------:R-:W2:Y:S04]  /*7c230*/  LDL.LU R47, [R1+0x3dc] ;  /* 0x0003dc00012f7983 */ /* 0x000ea80000300800 */
[----:B------:R-:W2:Y:S04]  /*7c240*/  LDL.LU R36, [R1+0x3c0] ;  /* 0x0003c00001247983 */ /* 0x000ea80000300800 */
[----:B------:R-:W2:Y:S04]  /*7c250*/  LDL.LU R37, [R1+0x3c4] ;  /* 0x0003c40001257983 */ /* 0x000ea80000300800 */
[----:B-1----:R-:W2:Y:S04]  /*7c260*/  LDL.LU R38, [R1+0x3c8] ;  /* 0x0003c80001267983 */ /* 0x002ea80000300800 */
[----:B------:R-:W2:Y:S04]  /*7c270*/  LDL.LU R39, [R1+0x3cc] ;  /* 0x0003cc0001277983 */ /* 0x000ea80000300800 */
[----:B------:R-:W2:Y:S04]  /*7c280*/  LDL.LU R56, [R1+0x3b0] ;  /* 0x0003b00001387983 */ /* 0x000ea80000300800 */
[----:B------:R-:W2:Y:S04]  /*7c290*/  LDL.LU R57, [R1+0x3b4] ;  /* 0x0003b40001397983 */ /* 0x000ea80000300800 */
[----:B------:R-:W2:Y:S04]  /*7c2a0*/  LDL.LU R58, [R1+0x3b8] ;  /* 0x0003b800013a7983 */ /* 0x000ea80000300800 */
[----:B------:R-:W2:Y:S04]  /*7c2b0*/  LDL.LU R59, [R1+0x3bc] ;  /* 0x0003bc00013b7983 */ /* 0x000ea80000300800 */
[----:B------:R-:W2:Y:S04]  /*7c2c0*/  LDL.64 R26, [R1+0x108] ;  /* 0x00010800011a7983 */ /* 0x000ea80000100a00 */
[----:B------:R-:W2:Y:S04]  /*7c2d0*/  LDL.LU R48, [R1+0x370] ;  /* 0x0003700001307983 */ /* 0x000ea80000300800 */
[----:B------:R-:W2:Y:S04]  /*7c2e0*/  LDL.LU R49, [R1+0x374] ;  /* 0x0003740001317983 */ /* 0x000ea80000300800 */
[----:B------:R-:W2:Y:S04]  /*7c2f0*/  LDL.LU R50, [R1+0x378] ;  /* 0x0003780001327983 */ /* 0x000ea80000300800 */
[----:B------:R-:W4:Y:S04]  /*7c300*/  LDL.LU R18, [R1+0x6fb4] ;  /* 0x006fb40001127983 */ /* 0x000f280000300800 */
[----:B------:R-:W4:Y:S04]  /*7c310*/  LDL.LU R19, [R1+0x6fb0] ;  /* 0x006fb00001137983 */ /* 0x000f280000300800 */
[----:B------:R-:W2:Y:S04]  /*7c320*/  LDL R35, [R1+0xfc] ;  /* 0x0000fc0001237983 */ /* 0x000ea80000100800 */
[----:B------:R-:W2:Y:S04]  /*7c330*/  LDL.LU R28, [R1+0x380] ;  /* 0x00038000011c7983 */ /* 0x000ea80000300800 */
[----:B------:R-:W2:Y:S04]  /*7c340*/  LDL.LU R29, [R1+0x384] ;  /* 0x00038400011d7983 */ /* 0x000ea80000300800 */
[----:B------:R-:W2:Y:S04]  /*7c350*/  LDL.LU R30, [R1+0x388] ;  /* 0x00038800011e7983 */ /* 0x000ea80000300800 */
[----:B------:R-:W2:Y:S04]  /*7c360*/  LDL.LU R31, [R1+0x38c] ;  /* 0x00038c00011f7983 */ /* 0x000ea80000300800 */
[----:B------:R-:W2:Y:S01]  /*7c370*/  LDL.64 R54, [R1+0xe8] ;  /* 0x0000e80001367983 */ /* 0x000ea20000100a00 */
[C---:B----4-:R-:W-:Y:S11]  /*7c380*/  HMMA.16816.F32.BF16 R12, R40.reuse, R18, R12 ;  /* 0x00000012280c723c */ /* 0x050ff6000004180c */
[----:B------:R-:W-:Y:S11]  /*7c390*/  @!UPT UIADD3 URZ, URZ, URZ, URZ ;  /* 0x0000003f3f3ff290 */ /* 0x000ff6000fffe03f */
[----:B------:R-:W-:Y:S01]  /*7c3a0*/  @!UPT UIADD3 URZ, URZ, URZ, URZ ;  /* 0x0000003f3f3ff290 */ /* 0x000fe2000fffe03f */
[----:B------:R-:W-:Y:S04]  /*7c3b0*/  STL.64 [R1+0x770], R12 ;  /* 0x0007700c01007387 */ /* 0x000fe80000100a00 */
[----:B------:R0:W-:Y:S04]  /*7c3c0*/  STL.64 [R1+0x778], R14 ;  /* 0x0007780e01007387 */ /* 0x0001e80000100a00 */
[----:B0-----:R-:W2:Y:S04]  /*7c3d0*/  LDL.LU.64 R14, [R1+0x6fa8] ;  /* 0x006fa800010e7983 */ /* 0x001ea80000300a00 */
[----:B------:R-:W4:Y:S01]  /*7c3e0*/  LDL.LU.64 R12, [R1+0x6fa0] ;  /* 0x006fa000010c7983 */ /* 0x000f220000300a00 */
[C---:B--2---:R-:W-:Y:S11]  /*7c3f0*/  HMMA.16816.F32.BF16 R8, R40.reuse, R14, R8 ;  /* 0x0000000e2808723c */ /* 0x044ff60000041808 */
[----:B------:R-:W-:Y:S11]  /*7c400*/  @!UPT UIADD3 URZ, URZ, URZ, URZ ;  /* 0x0000003f3f3ff290 */ /* 0x000ff6000fffe03f */
[----:B------:R-:W-:Y:S01]  /*7c410*/  @!UPT UIADD3 URZ, URZ, URZ, URZ ;  /* 0x0000003f3f3ff290 */ /* 0x000fe2000fffe03f */
[----:B------:R-:W-:Y:S04]  /*7c420*/  STL.64 [R1+0x760], R8 ;  /* 0x0007600801007387 */ /* 0x000fe80000100a00 */
[----:B------:R0:W-:Y:S04]  /*7c430*/  STL.64 [R1+0x768], R10 ;  /* 0x0007680a01007387 */ /* 0x0001e80000100a00 */
[----:B0-----:R-:W3:Y:S04]  /*7c440*/  LDL.LU.64 R10, [R1+0x6f98] ;  /* 0x006f9800010a7983 */ /* 0x001ee80000300a00 */
[----:B------:R-:W2:Y:S04]  /*7c450*/  LDL.LU.64 R8, [R1+0x6f90] ;  /* 0x006f900001087983 */ /* 0x000ea80000300a00 */
[----:B------:R0:W-:Y:S04]  /*7c460*/  STL.64 [R1+0x6e68], R14 ;  /* 0x006e680e01007387 */ /* 0x0001e80000100a00 */
[----:B----4-:R-:W-:Y:S04]  /*7c470*/  STL.64 [R1+0x6e60], R12 ;  /* 0x006e600c01007387 */ /* 0x010fe80000100a00 */
[----:B0-----:R-:W4:Y:S01]  /*7c480*/  LDL R14, [R1+0xc8] ;  /* 0x0000c800010e7983 */ /* 0x001f220000100800 */
[C---:B---3--:R-:W-:Y:S11]  /*7c490*/  HMMA.16816.F32.BF16 R4, R40.reuse, R10, R4 ;  /* 0x0000000a2804723c */ /* 0x048ff60000041804 */
[----:B------:R-:W-:Y:S11]  /*7c4a0*/  @!UPT UIADD3 URZ, URZ, URZ, URZ ;  /* 0x0000003f3f3ff290 */ /* 0x000ff6000fffe03f */
[----:B------:R-:W-:Y:S01]  /*7c4b0*/  @!UPT UIADD3 URZ, URZ, URZ, URZ ;  /* 0x0000003f3f3ff290 */ /* 0x000fe2000fffe03f */
[----:B------:R-:W-:Y:S04]  /*7c4c0*/  STL.64 [R1+0x750], R4 ;  /* 0x0007500401007387 */ /* 0x000fe80000100a00 */
[----:B------:R0:W-:Y:S04]  /*7c4d0*/  STL.64 [R1+0x758], R6 ;  /* 0x0007580601007387 */ /* 0x0001e80000100a00 */
[----:B0-----:R-:W3:Y:S04]  /*7c4e0*/  LDL.LU.64 R6, [R1+0x6f88] ;  /* 0x006f880001067983 */ /* 0x001ee80000300a00 */
[----:B------:R-:W4:Y:S04]  /*7c4f0*/  LDL.LU.64 R4, [R1+0x6f80] ;  /* 0x006f800001047983 */ /* 0x000f280000300a00 */
[----:B------:R-:W-:Y:S04]  /*7c500*/  STL.64 [R1+0x6dd8], R10 ;  /* 0x006dd80a01007387 */ /* 0x000fe80000100a00 */
[----:B--2---:R0:W-:Y:S04]  /*7c510*/  STL.64 [R1+0x6dd0], R8 ;  /* 0x006dd00801007387 */ /* 0x0041e80000100a00 */
[----:B0-----:R-:W4:Y:S04]  /*7c520*/  LDL.LU R8, [R1+0x740] ;  /* 0x0007400001087983 */ /* 0x001f280000300800 */
[----:B------:R-:W4:Y:S04]  /*7c530*/  LDL.LU R9, [R1+0x744] ;  /* 0x0007440001097983 */ /* 0x000f280000300800 */
[----:B------:R-:W4:Y:S04]  /*7c540*/  LDL.LU R10, [R1+0x748] ;  /* 0x00074800010a7983 */ /* 0x000f280000300800 */
[----:B------:R-:W4:Y:S01]  /*7c550*/  LDL.LU R11, [R1+0x74c] ;  /* 0x00074c00010b7983 */ /* 0x000f220000300800 */
[----:B---3--:R-:W-:Y:S03]  /*7c560*/  HMMA.16816.F32.BF16 R40, R40, R6, R44 ;  /* 0x000000062828723c */ /* 0x008fe6000004182c */
[----:B------:R-:W2:Y:S04]  /*7c570*/  LDL.LU.64 R46, [R1+0x6f78] ;  /* 0x006f7800012e7983 */ /* 0x000ea80000300a00 */
[----:B------:R-:W2:Y:S11]  /*7c580*/  LDL.LU.64 R44, [R1+0x6f70] ;  /* 0x006f7000012c7983 */ /* 0x000eb60000300a00 */
[----:B------:R-:W-:Y:S05]  /*7c590*/  @!UPT UIADD3 URZ, URZ, URZ, URZ ;  /* 0x0000003f3f3ff290 */ /* 0x000fea000fffe03f */
[----:B------:R-:W-:Y:S04]  /*7c5a0*/  STL.64 [R1+0x3d0], R40 ;  /* 0x0003d02801007387 */ /* 0x000fe80000100a00 */
[----:B------:R-:W-:Y:S04]  /*7c5b0*/  STL.64 [R1+0x3d8], R42 ;  /* 0x0003d82a01007387 */ /* 0x000fe80000100a00 */
[----:B------:R-:W-:Y:S01]  /*7c5c0*/  STL.64 [R1+0x6dc8], R6 ;  /* 0x006dc80601007387 */ /* 0x000fe20000100a00 */
[C---:B--2---:R-:W-:Y:S03]  /*7c5d0*/  HMMA.16816.F32.BF16 R20, R44.reuse, R22, R36 ;  /* 0x000000162c14723c */ /* 0x044fe60000041824 */
[----:B------:R-:W2:Y:S11]  /*7c5e0*/  LDL.LU.64 R38, [R1+0x6f68] ;  /* 0x006f680001267983 */ /* 0x000eb60000300a00 */
[----:B------:R-:W-:Y:S09]  /*7c5f0*/  @!UPT UIADD3 URZ, URZ, URZ, URZ ;  /* 0x0000003f3f3ff290 */ /* 0x000ff2000fffe03f */
[----:B------:R-:W-:Y:S04]  /*7c600*/  STL.64 [R1+0x3c0], R20 ;  /* 0x0003c01401007387 */ /* 0x000fe80000100a00 */
[----:B------:R0:W-:Y:S04]  /*7c610*/  STL.64 [R1+0x3c8], R22 ;  /* 0x0003c81601007387 */ /* 0x0001e80000100a00 */
[----:B0-----:R-:W3:Y:S04]  /*7c620*/  LDL.LU.64 R22, [R1+0x6f60] ;  /* 0x006f600001167983 */ /* 0x001ee80000300a00 */
[----:B------:R-:W3:Y:S01]  /*7c630*/  LDL.LU.64 R20, [R1+0x6f58] ;  /* 0x006f580001147983 */ /* 0x000ee20000300a00 */
[----:B--2---:R-:W-:Y:S03]  /*7c640*/  HMMA.16816.F32.BF16 R36, R44, R38, R56 ;  /* 0x000000262c24723c */ /* 0x004fe60000041838 */
[----:B------:R-:W3:Y:S11]  /*7c650*/  LDL.LU.64 R58, [R1+0x6f50] ;  /* 0x006f5000013a7983 */ /* 0x000ef60000300a00 */
[----:B------:R-:W-:Y:S09]  /*7c660*/  @!UPT UIADD3 URZ, URZ, URZ, URZ ;  /* 0x0000003f3f3ff290 */ /* 0x000ff2000fffe03f */
[----:B------:R-:W-:Y:S04]  /*7c670*/  STL.64 [R1+0x3b0], R36 ;  /* 0x0003b02401007387 */ /* 0x000fe80000100a00 */
[----:B------:R0:W-:Y:S04]  /*7c680*/  STL.64 [R1+0x3b8], R38 ;  /* 0x0003b82601007387 */ /* 0x0001e80000100a00 */
[----:B0-----:R-:W2:Y:S04]  /*7c690*/  LDL.LU.64 R38, [R1+0x6f48] ;  /* 0x006f480001267983 */ /* 0x001ea80000300a00 */
[----:B------:R-:W2:Y:S01]  /*7c6a0*/  LDL.LU.64 R36, [R1+0x6f40] ;  /* 0x006f400001247983 */ /* 0x000ea20000300a00 */
[----:B------:R-:W-:-:S02]  /*7c6b0*/  IMAD.MOV.U32 R42, RZ, RZ, R17 ;  /* 0x000000ffff2a7224 */ /* 0x000fc400078e0011 */
[----:B------:R-:W-:Y:S02]  /*7c6c0*/  IMAD.MOV.U32 R43, RZ, RZ, R16 ;  /* 0x000000ffff2b7224 */ /* 0x000fe400078e0010 */
[----:B------:R-:W-:Y:S02]  /*7c6d0*/  IMAD.MOV.U32 R17, RZ, RZ, R26 ;  /* 0x000000ffff117224 */ /* 0x000fe400078e001a */
[----:B------:R-:W-:Y:S01]  /*7c6e0*/  IMAD.MOV.U32 R16, RZ, RZ, R27 ;  /* 0x000000ffff107224 */ /* 0x000fe200078e001b */
[C---:B------:R-:W-:Y:S08]  /*7c6f0*/  HMMA.16816.F32.BF16 R32, R44.reuse, R34, R28 ;  /* 0x000000222c20723c */ /* 0x040ff0000004181c */
[----:B------:R-:W-:Y:S01]  /*7c700*/  HMMA.16816.F32.BF16 R48, R44, R54, R48 ;  /* 0x000000362c30723c */ /* 0x000fe20000041830 */
[----:B------:R-:W-:-:S02]  /*7c710*/  IMAD.MOV.U32 R15, RZ, RZ, R60 ;  /* 0x000000ffff0f7224 */ /* 0x000fc400078e003c */
[----:B------:R-:W-:Y:S02]  /*7c720*/  IMAD.MOV.U32 R60, RZ, RZ, R54 ;  /* 0x000000ffff3c7224 */ /* 0x000fe400078e0036 */
[----:B------:R-:W-:-:S03]  /*7c730*/  IMAD.MOV.U32 R3, RZ, RZ, R55 ;  /* 0x000000ffff037224 */ /* 0x000fc600078e0037 */
[C---:B---3--:R-:W-:Y:S01]  /*7c740*/  HMMA.16816.F32.BF16 R56, R44.reuse, R58, R20 ;  /* 0x0000003a2c38723c */ /* 0x048fe20000041814 */
[----:B------:R-:W3:Y:S04]  /*7c750*/  LDL.LU.64 R22, [R1+0x6f38] ;  /* 0x006f380001167983 */ /* 0x000ee80000300a00 */
[----:B------:R-:W3:Y:S11]  /*7c760*/  LDL.LU.64 R20, [R1+0x6f30] ;  /* 0x006f300001147983 */ /* 0x000ef60000300a00 */
[----:B------:R-:W-:Y:S07]  /*7c770*/  @!UPT UIADD3 URZ, URZ, URZ, URZ ;  /* 0x0000003f3f3ff290 */ /* 0x000fee000fffe03f */
[----:B------:R-:W-:Y:S01]  /*7c780*/  STL.64 [R1+0x3a0], R56 ;  /* 0x0003a03801007387 */ /* 0x000fe20000100a00 */
[C---:B--2---:R-:W-:Y:S03]  /*7c790*/  HMMA.16816.F32.BF16 R36, R44.reuse, R26, R36 ;  /* 0x0000001a2c24723c */ /* 0x044fe60000041824 */
[----:B------:R0:W-:Y:S04]  /*7c7a0*/  STL.64 [R1+0x3a8], R58 ;  /* 0x0003a83a01007387 */ /* 0x0001e80000100a00 */
[----:B0-----:R-:W2:Y:S04]  /*7c7b0*/  LDL.LU.64 R58, [R1+0x6f28] ;  /* 0x006f2800013a7983 */ /* 0x001ea80000300a00 */
[----:B------:R-:W2:Y:S11]  /*7c7c0*/  LDL.LU R57, [R1+0x6f20] ;  /* 0x006f200001397983 */ /* 0x000eb60000300800 */
[----:B------:R-:W-:Y:S01]  /*7c7d0*/  @!UPT UIADD3 URZ, URZ, URZ, URZ ;  /* 0x0000003f3f3ff290 */ /* 0x000fe2000fffe03f */
[----:B------:R-:W-:Y:S04]  /*7c7e0*/  STL.64 [R1+0x390], R36 ;  /* 0x0003902401007387 */ /* 0x000fe80000100a00 */
[----:B------:R0:W-:Y:S04]  /*7c7f0*/  STL.64 [R1+0x398], R38 ;  /* 0x0003982601007387 */ /* 0x0001e80000100a00 */
[----:B0-----:R-:W2:Y:S04]  /*7c800*/  LDL.LU.64 R38, [R1+0x6f18] ;  /* 0x006f180001267983 */ /* 0x001ea80000300a00 */
[----:B------:R-:W2:Y:S04]  /*7c810*/  LDL.LU.64 R36, [R1+0x6f10] ;  /* 0x006f100001247983 */ /* 0x000ea80000300a00 */
[----:B------:R-:W3:Y:S04]  /*7c820*/  LDL.LU.64 R26, [R1+0x6f08] ;  /* 0x006f0800011a7983 */ /* 0x000ee80000300a00 */
[----:B------:R-:W-:Y:S04]  /*7c830*/  STL.64 [R1+0x6e78], R18 ;  /* 0x006e781201007387 */ /* 0x000fe80000100a00 */
[----:B------:R0:W-:Y:S04]  /*7c840*/  STL.64 [R1+0x6e70], R16 ;  /* 0x006e701001007387 */ /* 0x0001e80000100a00 */
[----:B0-----:R-:W2:Y:S04]  /*7c850*/  LDL.LU R16, [R1+0x360] ;  /* 0x0003600001107983 */ /* 0x001ea80000300800 */
[----:B------:R-:W2:Y:S04]  /*7c860*/  LDL.LU R17, [R1+0x364] ;  /* 0x0003640001117983 */ /* 0x000ea80000300800 */
[----:B------:R-:W2:Y:S04]  /*7c870*/  LDL.LU R18, [R1+0x368] ;  /* 0x0003680001127983 */ /* 0x000ea80000300800 */
[----:B------:R-:W2:Y:S04]  /*7c880*/  LDL.LU R19, [R1+0x36c] ;  /* 0x00036c0001137983 */ /* 0x000ea80000300800 */
[----:B------:R-:W2:Y:S04]  /*7c890*/  LDL.LU.64 R30, [R1+0x6f00] ;  /* 0x006f0000011e7983 */ /* 0x000ea80000300a00 */
[----:B------:R-:W2:Y:S04]  /*7c8a0*/  LDL.LU.64 R28, [R1+0x6ef8] ;  /* 0x006ef800011c7983 */ /* 0x000ea80000300a00 */
[----:B------:R-:W-:Y:S04]  /*7c8b0*/  STL.64 [R1+0x380], R32 ;  /* 0x0003802001007387 */ /* 0x000fe80000100a00 */
[----:B------:R0:W-:Y:S04]  /*7c8c0*/  STL.64 [R1+0x388], R34 ;  /* 0x0003882201007387 */ /* 0x0001e80000100a00 */
[----:B0-----:R-:W2:Y:S04]  /*7c8d0*/  LDL.LU.64 R34, [R1+0x6ef0] ;  /* 0x006ef00001227983 */ /* 0x001ea80000300a00 */
[----:B------:R-:W-:Y:S04]  /*7c8e0*/  STL.64 [R1+0x370], R48 ;  /* 0x0003703001007387 */ /* 0x000fe80000100a00 */
[----:B------:R0:W-:Y:S04]  /*7c8f0*/  STL.64 [R1+0x378], R50 ;  /* 0x0003783201007387 */ /* 0x0001e80000100a00 */
[----:B0-----:R-:W2:Y:S04]  /*7c900*/  LDL.LU.64 R50, [R1+0x6ee8] ;  /* 0x006ee80001327983 */ /* 0x001ea80000300a00 */
[----:B------:R-:W2:Y:S04]  /*7c910*/  LDL.LU.64 R54, [R1+0x6ee0] ;  /* 0x006ee00001367983 */ /* 0x000ea80000300a00 */
[----:B------:R-:W2:Y:S01]  /*7c920*/  LDL.LU.64 R52, [R1+0x6ed8] ;  /* 0x006ed80001347983 */ /* 0x000ea20000300a00 */
[C---:B----4-:R-:W-:Y:S08]  /*7c930*/  HMMA.16816.F32.BF16 R12, R44.reuse, R14, R8 ;  /* 0x0000000e2c0c723c */ /* 0x050ff00000041808 */
[C---:B---3--:R-:W-:Y:S08]  /*7c940*/  HMMA.16816.F32.BF16 R8, R44.reuse, R26, R20 ;  /* 0x0000001a2c08723c */ /* 0x048ff00000041814 */
[C---:B--2---:R-:W-:Y:S01]  /*7c950*/  HMMA.16816.F32.BF16 R16, R44.reuse, R42, R16 ;  /* 0x0000002a2c10723c */ /* 0x044fe20000041810 */
[----:B------:R-:W0:Y:S04]  /*7c960*/  LDSM.16.MT88.4 R40, [R57+0x10800] ;  /* 0x010800003928783b */ /* 0x000e280000004200 */
[----:B0-----:R-:W-:Y:S11]  /*7c970*/  STL.64 [R1+0x6dc0], R42 ;  /* 0x006dc02a01007387 */ /* 0x001ff60000100a00 */
[----:B------:R-:W-:Y:S07]  /*7c980*/  @!UPT UIADD3 URZ, URZ, URZ, URZ ;  /* 0x0000003f3f3ff290 */ /* 0x000fee000fffe03f */
[----:B------:R-:W-:Y:S04]  /*7c990*/  STL.64 [R1+0x360], R16 ;  /* 0x0003601001007387 */ /* 0x000fe80000100a00 */
[----:B------:R0:W-:Y:S04]  /*7c9a0*/  STL.64 [R1+0x368], R18 ;  /* 0x0003681201007387 */ /* 0x0001e80000100a00 */
[----:B------:R-:W-:Y:S04]  /*7c9b0*/  STL.64 [R1+0x6db8], R40 ;  /* 0x006db82801007387 */ /* 0x000fe80000100a00 */
[----:B------:R-:W-:Y:S01]  /*7c9c0*/  STL.64 [R1+0x740], R12 ;  /* 0x0007400c01007387 */ /* 0x000fe20000100a00 */
[C---:B0-----:R-:W-:Y:S03]  /*7c9d0*/  HMMA.16816.F32.BF16 R16, R44.reuse, R34, R28 ;  /* 0x000000222c10723c */ /* 0x041fe6000004181c */
[----:B------:R0:W-:Y:S04]  /*7c9e0*/  STL.64 [R1+0x748], R14 ;  /* 0x0007480e01007387 */ /* 0x0001e80000100a00 */
[----:B------:R-:W-:Y:S04]  /*7c9f0*/  STL.64 [R1+0x730], R8 ;  /* 0x0007300801007387 */ /* 0x000fe80000100a00 */
[----:B------:R1:W-:Y:S01]  /*7ca00*/  STL.64 [R1+0x738], R10 ;  /* 0x0007380a01007387 */ /* 0x0003e20000100a00 */
[C---:B0-----:R-:W-:Y:S08]  /*7ca10*/  HMMA.16816.F32.BF16 R12, R44.reuse, R50, R36 ;  /* 0x000000322c0c723c */ /* 0x041ff00000041824 */
[----:B-1----:R-:W-:Y:S03]  /*7ca20*/  HMMA.16816.F32.BF16 R8, R44, R58, R52 ;  /* 0x0000003a2c08723c */ /* 0x002fe60000041834 */
[----:B------:R-:W-:Y:S04]  /*7ca30*/  STL.64 [R1+0x720], R16 ;  /* 0x0007201001007387 */ /* 0x000fe80000100a00 */
[----:B------:R-:W-:Y:S01]  /*7ca40*/  STL.64 [R1+0x728], R18 ;  /* 0x0007281201007387 */ /* 0x000fe20000100a00 */
[----:B------:R-:W-:-:S02]  /*7ca50*/  IMAD.MOV.U32 R58, RZ, RZ, R2 ;  /* 0x000000ffff3a7224 */ /* 0x000fc400078e0002 */
[----:B------:R-:W-:-:S05]  /*7ca60*/  IMAD.MOV.U32 R59, RZ, RZ, R0 ;  /* 0x000000ffff3b7224 */ /* 0x000fca00078e0000 */
[----:B------:R-:W-:Y:S04]  /*7ca70*/  STL.64 [R1+0x710], R12 ;  /* 0x0007100c01007387 */ /* 0x000fe80000100a00 */
[----:B------:R-:W-:Y:S04]  /*7ca80*/  STL.64 [R1+0x718], R14 ;  /* 0x0007180e01007387 */ /* 0x000fe80000100a00 */
[----:B------:R-:W2:Y:S04]  /*7ca90*/  LDL.LU R2, [R1+0x6ed0] ;  /* 0x006ed00001027983 */ /* 0x000ea80000300800 */
[----:B------:R0:W-:Y:S04]  /*7caa0*/  STL.64 [R1+0x700], R8 ;  /* 0x0007000801007387 */ /* 0x0001e80000100a00 */
[----:B------:R1:W-:Y:S04]  /*7cab0*/  STL.64 [R1+0x708], R10 ;  /* 0x0007080a01007387 */ /* 0x0003e80000100a00 */
[----:B------:R-:W3:Y:S04]  /*7cac0*/  LDL.LU R0, [R1+0x6ecc] ;  /* 0x006ecc0001007983 */ /* 0x000ee80000300800 */
[----:B------:R-:W-:Y:S04]  /*7cad0*/  STL.64 [R1+0x6e80], R58 ;  /* 0x006e803a01007387 */ /* 0x000fe80000100a00 */
[----:B------:R-:W4:Y:S04]  /*7cae0*/  LDL.LU R32, [R1+0x680] ;  /* 0x0006800001207983 */ /* 0x000f280000300800 */
[----:B------:R-:W4:Y:S04]  /*7caf0*/  LDL.LU R33, [R1+0x684] ;  /* 0x0006840001217983 */ /* 0x000f280000300800 */
[----:B------:R-:W2:Y:S04]  /*7cb00*/  LDL.LU R34, [R1+0x688] ;  /* 0x0006880001227983 */ /* 0x000ea80000300800 */
[----:B------:R-:W2:Y:S01]  /*7cb10*/  LDL.LU R35, [R1+0x68c] ;  /* 0x00068c0001237983 */ /* 0x000ea20000300800 */
[----:B------:R-:W-:-:S02]  /*7cb20*/  IMAD.MOV.U32 R30, RZ, RZ, R4 ;  /* 0x000000ffff1e7224 */ /* 0x000fc400078e0004 */
[----:B------:R-:W-:Y:S01]  /*7cb30*/  IMAD.MOV.U32 R31, RZ, RZ, R5 ;  /* 0x000000ffff1f7224 */ /* 0x000fe200078e0005 */
[----:B--2---:R2:W-:Y:S04]  /*7cb40*/  STL.64 [R1+0x6e90], R34 ;  /* 0x006e902201007387 */ /* 0x0045e80000100a00 */
[----:B----4-:R-:W-:Y:S04]  /*7cb50*/  STL.64 [R1+0x6e88], R32 ;  /* 0x006e882001007387 */ /* 0x010fe80000100a00 */
[----:B------:R-:W4:Y:S04]  /*7cb60*/  LDL.LU R4, [R1+0x6ec8] ;  /* 0x006ec80001047983 */ /* 0x000f280000300800 */
[----:B------:R-:W2:Y:S04]  /*7cb70*/  LDL.LU R5, [R1+0x6ec4] ;  /* 0x006ec40001057983 */ /* 0x000ea80000300800 */
[----:B------:R0:W-:Y:S04]  /*7cb80*/  STL.64 [R1+0x6e98], R30 ;  /* 0x006e981e01007387 */ /* 0x0001e80000100a00 */
[----:B------:R-:W2:Y:S04]  /*7cb90*/  LDL.LU R24, [R1+0x690] ;  /* 0x0006900001187983 */ /* 0x000ea80000300800 */
[----:B------:R-:W2:Y:S04]  /*7cba0*/  LDL.LU R25, [R1+0x694] ;  /* 0x0006940001197983 */ /* 0x000ea80000300800 */
[----:B------:R-:W2:Y:S04]  /*7cbb0*/  LDL.LU R26, [R1+0x698] ;  /* 0x00069800011a7983 */ /* 0x000ea80000300800 */
[----:B------:R-:W2:Y:S01]  /*7cbc0*/  LDL.LU R27, [R1+0x69c] ;  /* 0x00069c00011b7983 */ /* 0x000ea20000300800 */
[----:B------:R-:W-:-:S03]  /*7cbd0*/  IMAD.MOV.U32 R23, RZ, RZ, R61 ;  /* 0x000000ffff177224 */ /* 0x000fc600078e003d */
[----:B--2---:R-:W-:Y:S04]  /*7cbe0*/  STL.64 [R1+0x6ea8], R26 ;  /* 0x006ea81a01007387 */ /* 0x004fe80000100a00 */
[----:B------:R-:W-:Y:S04]  /*7cbf0*/  STL.64 [R1+0x6ea0], R24 ;  /* 0x006ea01801007387 */ /* 0x000fe80000100a00 */
[----:B------:R-:W2:Y:S01]  /*7cc00*/  LDL R22, [R1+0x28] ;  /* 0x0000280001167983 */ /* 0x000ea20000100800 */
[----:B----4-:R-:W-:Y:S02]  /*7cc10*/  IMAD.MOV.U32 R51, RZ, RZ, R4 ;  /* 0x000000ffff337224 */ /* 0x010fe400078e0004 */
[----:B------:R-:W-:Y:S01]  /*7cc20*/  IMAD.MOV.U32 R50, RZ, RZ, R5 ;  /* 0x000000ffff327224 */ /* 0x000fe200078e0005 */
[----:B------:R-:W4:Y:S04]  /*7cc30*/  LDL.LU R61, [R1+0x6ec0] ;  /* 0x006ec000013d7983 */ /* 0x000f280000300800 */
[----:B------:R-:W4:Y:S04]  /*7cc40*/  LDL.LU R4, [R1+0x6f0] ;  /* 0x0006f00001047983 */ /* 0x000f280000300800 */
[----:B------:R-:W4:Y:S04]  /*7cc50*/  LDL.LU R5, [R1+0x6f4] ;  /* 0x0006f40001057983 */ /* 0x000f280000300800 */
[----:B------:R-:W4:Y:S04]  /*7cc60*/  LDL.LU R6, [R1+0x6f8] ;  /* 0x0006f80001067983 */ /* 0x000f280000300800 */
[----:B------:R-:W4:Y:S04]  /*7cc70*/  LDL.LU R7, [R1+0x6fc] ;  /* 0x0006fc0001077983 */ /* 0x000f280000300800 */
[----:B0-----:R-:W4:Y:S04]  /*7cc80*/  LDL.LU R8, [R1+0x6e0] ;  /* 0x0006e00001087983 */ /* 0x001f280000300800 */
[----:B------:R-:W4:Y:S04]  /*7cc90*/  LDL.LU R9, [R1+0x6e4] ;  /* 0x0006e40001097983 */ /* 0x000f280000300800 */
[----:B-1----:R-:W4:Y:S04]  /*7cca0*/  LDL.LU R10, [R1+0x6e8] ;  /* 0x0006e800010a7983 */ /* 0x002f280000300800 */
[----:B------:R-:W4:Y:S04]  /*7ccb0*/  LDL.LU R11, [R1+0x6ec] ;  /* 0x0006ec00010b7983 */ /* 0x000f280000300800 */
[----:B------:R-:W4:Y:S01]  /*7ccc0*/  LDL.64 R38, [R1+0x68] ;  /* 0x0000680001267983 */ /* 0x000f220000100a00 */
[----:B---3--:R-:W-:-:S02]  /*7ccd0*/  IMAD.MOV.U32 R18, RZ, RZ, R0 ;  /* 0x000000ffff127224 */ /* 0x008fc400078e0000 */
[----:B------:R-:W-:Y:S01]  /*7cce0*/  IMAD.MOV.U32 R19, RZ, RZ, R2 ;  /* 0x000000ffff137224 */ /* 0x000fe200078e0002 */
[----:B--2---:R0:W-:Y:S04]  /*7ccf0*/  STL.64 [R1+0x6eb0], R22 ;  /* 0x006eb01601007387 */ /* 0x0041e80000100a00 */
[----:B------:R-:W2:Y:S04]  /*7cd00*/  LDL.LU R12, [R1+0x6a0] ;  /* 0x0006a000010c7983 */ /* 0x000ea80000300800 */
[----:B------:R-:W2:Y:S04]  /*7cd10*/  LDL.LU R13, [R1+0x6a4] ;  /* 0x0006a400010d7983 */ /* 0x000ea80000300800 */
[----:B------:R-:W2:Y:S04]  /*7cd20*/  LDL.LU R14, [R1+0x6a8] ;  /* 0x0006a800010e7983 */ /* 0x000ea80000300800 */
[----:B------:R-:W2:Y:S04]  /*7cd30*/  LDL.LU R15, [R1+0x6ac] ;  /* 0x0006ac00010f7983 */ /* 0x000ea80000300800 */
[----:B------:R-:W3:Y:S04]  /*7cd40*/  LDL.LU R0, [R1+0x6ebc] ;  /* 0x006ebc0001007983 */ /* 0x000ee80000300800 */
[----:B------:R-:W2:Y:S04]  /*7cd50*/  LDL.LU R2, [R1+0x6eb8] ;  /* 0x006eb80001027983 */ /* 0x000ea80000300800 */
[----:B------:R-:W2:Y:S04]  /*7cd60*/  LDL R34, [R1+0x48] ;  /* 0x0000480001227983 */ /* 0x000ea80000100800 */
[----:B------:R-:W2:Y:S04]  /*7cd70*/  LDL.LU R28, [R1+0x6c0] ;  /* 0x0006c000011c7983 */ /* 0x000ea80000300800 */
[----:B------:R-:W2:Y:S04]  /*7cd80*/  LDL.LU R29, [R1+0x6c4] ;  /* 0x0006c400011d7983 */ /* 0x000ea80000300800 */
[----:B------:R-:W2:Y:S04]  /*7cd90*/  LDL.LU R30, [R1+0x6c8] ;  /* 0x0006c800011e7983 */ /* 0x000ea80000300800 */
[----:B------:R-:W2:Y:S04]  /*7cda0*/  LDL.LU R31, [R1+0x6cc] ;  /* 0x0006cc00011f7983 */ /* 0x000ea80000300800 */
[----:B------:R-:W2:Y:S04]  /*7cdb0*/  LDL.LU R20, [R1+0x6d0] ;  /* 0x0006d00001147983 */ /* 0x000ea80000300800 */
[----:B------:R-:W2:Y:S04]  /*7cdc0*/  LDL.LU R21, [R1+0x6d4] ;  /* 0x0006d40001157983 */ /* 0x000ea80000300800 */
[----:B0-----:R-:W2:Y:S04]  /*7cdd0*/  LDL.LU R22, [R1+0x6d8] ;  /* 0x0006d80001167983 */ /* 0x001ea80000300800 */
[----:B------:R-:W2:Y:S04]  /*7cde0*/  LDL.LU R23, [R1+0x6dc] ;  /* 0x0006dc0001177983 */ /* 0x000ea80000300800 */
[----:B------:R-:W2:Y:S04]  /*7cdf0*/  LDL.LU R56, [R1+0x6b0] ;  /* 0x0006b00001387983 */ /* 0x000ea80000300800 */
[----:B------:R-:W2:Y:S04]  /*7ce00*/  LDL.LU R57, [R1+0x6b4] ;  /* 0x0006b40001397983 */ /* 0x000ea80000300800 */
[----:B------:R-:W2:Y:S04]  /*7ce10*/  LDL.LU R58, [R1+0x6b8] ;  /* 0x0006b800013a7983 */ /* 0x000ea80000300800 */
[----:B------:R-:W2:Y:S01]  /*7ce20*/  LDL.LU R59, [R1+0x6bc] ;  /* 0x0006bc00013b7983 */ /* 0x000ea20000300800 */
[----:B----4-:R-:W-:Y:S03]  /*7ce30*/  HMMA.16816.F32.BF16 R4, R44, R50, R4 ;  /* 0x000000322c04723c */ /* 0x010fe60000041804 */
[----:B------:R-:W4:Y:S04]  /*7ce40*/  LDL.LU R52, [R1+0x670] ;  /* 0x0006700001347983 */ /* 0x000f280000300800 */
[----:B------:R-:W4:Y:S04]  /*7ce50*/  LDL.LU R53, [R1+0x674] ;  /* 0x0006740001357983 */ /* 0x000f280000300800 */
[----:B------:R-:W4:Y:S04]  /*7ce60*/  LDL.LU R54, [R1+0x678] ;  /* 0x0006780001367983 */ /* 0x000f280000300800 */
[----:B------:R-:W4:Y:S04]  /*7ce70*/  LDL.LU R55, [R1+0x67c] ;  /* 0x00067c0001377983 */ /* 0x000f280000300800 */
[----:B------:R-:W4:Y:S04]  /*7ce80*/  LDL.LU R48, [R1+0x660] ;  /* 0x0006600001307983 */ /* 0x000f280000300800 */
[----:B------:R-:W-:Y:S04]  /*7ce90*/  STL.64 [R1+0x6f0], R4 ;  /* 0x0006f00401007387 */ /* 0x000fe80000100a00 */
[----:B------:R0:W-:Y:S01]  /*7cea0*/  STL.64 [R1+0x6f8], R6 ;  /* 0x0006f80601007387 */ /* 0x0001e20000100a00 */
[----:B------:R-:W-:-:S03]  /*7ceb0*/  IMAD.MOV.U32 R35, RZ, RZ, R61 ;  /* 0x000000ffff237224 */ /* 0x000fc600078e003d */
[----:B------:R-:W4:Y:S04]  /*7cec0*/  LDL.LU R49, [R1+0x664] ;  /* 0x0006640001317983 */ /* 0x000f280000300800 */
[----:B------:R-:W4:Y:S01]  /*7ced0*/  LDL.LU R50, [R1+0x668] ;  /* 0x0006680001327983 */ /* 0x000f220000300800 */
[----:B0-----:R-:W-:Y:S03]  /*7cee0*/  HMMA.16816.F32.BF16 R4, R44, R38, R8 ;  /* 0x000000262c04723c */ /* 0x001fe60000041808 */
[----:B------:R-:W4:Y:S11]  /*7cef0*/  LDL.LU R51, [R1+0x66c] ;  /* 0x00066c0001337983 */ /* 0x000f360000300800 */
[----:B------:R-:W-:Y:S09]  /*7cf00*/  @!UPT UIADD3 URZ, URZ, URZ, URZ ;  /* 0x0000003f3f3ff290 */ /* 0x000ff2000fffe03f */
[----:B------:R0:W-:Y:S04]  /*7cf10*/  STL.64 [R1+0x6e0], R4 ;  /* 0x0006e00401007387 */ /* 0x0001e80000100a00 */
[----:B------:R1:W-:Y:S04]  /*7cf20*/  STL.64 [R1+0x6e8], R6 ;  /* 0x0006e80601007387 */ /* 0x0003e80000100a00 */
[----:B------:R-:W4:Y:S04]  /*7cf30*/  LDL.LU R36, [R1+0x650] ;  /* 0x0006500001247983 */ /* 0x000f280000300800 */
[----:B------:R-:W4:Y:S01]  /*7cf40*/  LDL.LU R37, [R1+0x654] ;  /* 0x0006540001257983 */ /* 0x000f220000300800 */
[----:B---3--:R-:W-:-:S02]  /*7cf50*/  IMAD.MOV.U32 R27, RZ, RZ, R0 ;  /* 0x000000ffff1b7224 */ /* 0x008fc400078e0000 */
[----:B--2---:R-:W-:Y:S02]  /*7cf60*/  IMAD.MOV.U32 R26, RZ, RZ, R2 ;  /* 0x000000ffff1a7224 */ /* 0x004fe400078e0002 */
[----:B------:R-:W-:Y:S02]  /*7cf70*/  IMAD.MOV.U32 R2, RZ, RZ, R38 ;  /* 0x000000ffff027224 */ /* 0x000fe400078e0026 */
[----:B------:R-:W-:Y:S01]  /*7cf80*/  IMAD.MOV.U32 R0, RZ, RZ, R39 ;  /* 0x000000ffff007224 */ /* 0x000fe200078e0027 */
[----:B------:R-:W2:Y:S04]  /*7cf90*/  LDL.LU R38, [R1+0x658] ;  /* 0x0006580001267983 */ /* 0x000ea80000300800 */
[----:B------:R-:W2:Y:S04]  /*7cfa0*/  LDL.LU R39, [R1+0x65c] ;  /* 0x00065c0001277983 */ /* 0x000ea80000300800 */
[----:B------:R-:W3:Y:S04]  /*7cfb0*/  LDL.LU R40, [R1+0x610] ;  /* 0x0006100001287983 */ /* 0x000ee80000300800 */
[----:B------:R-:W3:Y:S01]  /*7cfc0*/  LDL.LU R41, [R1+0x614] ;  /* 0x0006140001297983 */ /* 0x000ee20000300800 */
[C---:B------:R-:W-:Y:S03]  /*7cfd0*/  HMMA.16816.F32.BF16 R32, R44.reuse, R34, R28 ;  /* 0x000000222c20723c */ /* 0x040fe6000004181c */
[----:B------:R-:W3:Y:S04]  /*7cfe0*/  LDL.LU R42, [R1+0x618] ;  /* 0x00061800012a7983 */ /* 0x000ee80000300800 */
[----:B------:R-:W3:Y:S04]  /*7cff0*/  LDL.LU R43, [R1+0x61c] ;  /* 0x00061c00012b7983 */ /* 0x000ee80000300800 */
[----:B0-----:R-:W2:Y:S04]  /*7d000*/  LDL.LU R4, [R1+0x600] ;  /* 0x0006000001047983 */ /* 0x001ea80000300800 */
[----:B------:R-:W2:Y:S01]  /*7d010*/  LDL.LU R5, [R1+0x604] ;  /* 0x0006040001057983 */ /* 0x000ea20000300800 */
[C---:B------:R-:W-:Y:S03]  /*7d020*/  HMMA.16816.F32.BF16 R24, R44.reuse, R26, R20 ;  /* 0x0000001a2c18723c */ /* 0x040fe60000041814 */
[----:B-1----:R-:W2:Y:S04]  /*7d030*/  LDL.LU R6, [R1+0x608] ;  /* 0x0006080001067983 */ /* 0x002ea80000300800 */
[----:B------:R-:W2:Y:S04]  /*7d040*/  LDL.LU R7, [R1+0x60c] ;  /* 0x00060c0001077983 */ /* 0x000ea80000300800 */
[----:B------:R-:W2:Y:S04]  /*7d050*/  LDL.LU R8, [R1+0x5f0] ;  /* 0x0005f00001087983 */ /* 0x000ea80000300800 */
[----:B------:R-:W2:Y:S04]  /*7d060*/  LDL.LU R9, [R1+0x5f4] ;  /* 0x0005f40001097983 */ /* 0x000ea80000300800 */
[----:B------:R-:W2:Y:S04]  /*7d070*/  LDL.LU R10, [R1+0x5f8] ;  /* 0x0005f800010a7983 */ /* 0x000ea80000300800 */
[----:B------:R-:W2:Y:S04]  /*7d080*/  LDL.LU R11, [R1+0x5fc] ;  /* 0x0005fc00010b7983 */ /* 0x000ea80000300800 */
[----:B------:R-:W2:Y:S04]  /*7d090*/  LDL.LU.64 R22, [R1+0x6eb0] ;  /* 0x006eb00001167983 */ /* 0x000ea80000300a00 */
[----:B------:R-:W-:Y:S04]  /*7d0a0*/  STL.64 [R1+0x6d0], R24 ;  /* 0x0006d01801007387 */ /* 0x000fe80000100a00 */
[----:B------:R0:W-:Y:S01]  /*7d0b0*/  STL.64 [R1+0x6d8], R26 ;  /* 0x0006d81a01007387 */ /* 0x0001e20000100a00 */
[C---:B------:R-:W-:Y:S03]  /*7d0c0*/  HMMA.16816.F32.BF16 R16, R44.reuse, R18, R56 ;  /* 0x000000122c10723c */ /* 0x040fe60000041838 */
[----:B0-----:R-:W3:Y:S04]  /*7d0d0*/  LDL.LU.64 R26, [R1+0x6ea8] ;  /* 0x006ea800011a7983 */ /* 0x001ee80000300a00 */
[----:B------:R-:W3:Y:S04]  /*7d0e0*/  LDL.LU.64 R24, [R1+0x6ea0] ;  /* 0x006ea00001187983 */ /* 0x000ee80000300a00 */
[----:B------:R-:W3:Y:S04]  /*7d0f0*/  LDL.LU.64 R30, [R1+0x6e98] ;  /* 0x006e9800011e7983 */ /* 0x000ee80000300a00 */
[----:B------:R-:W-:Y:S04]  /*7d100*/  STL.64 [R1+0x6c0], R32 ;  /* 0x0006c02001007387 */ /* 0x000fe80000100a00 */
[----:B------:R0:W-:Y:S04]  /*7d110*/  STL.64 [R1+0x6c8], R34 ;  /* 0x0006c82201007387 */ /* 0x0001e80000100a00 */
[----:B0-----:R-:W4:Y:S04]  /*7d120*/  LDL.LU.64 R34, [R1+0x6e90] ;  /* 0x006e900001227983 */ /* 0x001f280000300a00 */
[----:B------:R-:W4:Y:S04]  /*7d130*/  LDL.LU.64 R32, [R1+0x6e88] ;  /* 0x006e880001207983 */ /* 0x000f280000300a00 */
[----:B------:R-:W4:Y:S04]  /*7d140*/  LDL.LU.64 R58, [R1+0x6e80] ;  /* 0x006e8000013a7983 */ /* 0x000f280000300a00 */
[----:B------:R-:W-:Y:S04]  /*7d150*/  STL.64 [R1+0x6b0], R16 ;  /* 0x0006b01001007387 */ /* 0x000fe80000100a00 */
[----:B------:R0:W-:Y:S04]  /*7d160*/  STL.64 [R1+0x6b8], R18 ;  /* 0x0006b81201007387 */ /* 0x0001e80000100a00 */
[----:B0-----:R-:W4:Y:S04]  /*7d170*/  LDL.LU.64 R18, [R1+0x6e78] ;  /* 0x006e780001127983 */ /* 0x001f280000300a00 */
[----:B------:R-:W4:Y:S01]  /*7d180*/  LDL.LU.64 R16, [R1+0x6e70] ;  /* 0x006e700001107983 */ /* 0x000f220000300a00 */
[C---:B--2---:R-:W-:Y:S03]  /*7d190*/  HMMA.16816.F32.BF16 R20, R44.reuse, R22, R12 ;  /* 0x000000162c14723c */ /* 0x044fe6000004180c */
[----:B------:R-:W2:Y:S04]  /*7d1a0*/  LDL.LU.64 R14, [R1+0x6e68] ;  /* 0x006e6800010e7983 */ /* 0x000ea80000300a00 */
[----:B------:R-:W2:Y:S01]  /*7d1b0*/  LDL.LU.64 R12, [R1+0x6e60] ;  /* 0x006e6000010c7983 */ /* 0x000ea20000300a00 */
[C---:B---3--:R-:W-:Y:S11]  /*7d1c0*/  HMMA.16816.F32.BF16 R28, R44.reuse, R30, R24 ;  /* 0x0000001e2c1c723c */ /* 0x048ff60000041818 */
[----:B------:R-:W-:Y:S04]  /*7d1d0*/  @!UPT UIADD3 URZ, URZ, URZ, URZ ;  /* 0x0000003f3f3ff290 */ /* 0x000fe8000fffe03f */
[----:B------:R-:W-:Y:S04]  /*7d1e0*/  STL.64 [R1+0x6a0], R20 ;  /* 0x0006a01401007387 */ /* 0x000fe80000100a00 */
[----:B------:R0:W-:Y:S04]  /*7d1f0*/  STL.64 [R1+0x6a8], R22 ;  /* 0x0006a81601007387 */ /* 0x0001e80000100a00 */
[----:B0-----:R-:W3:Y:S04]  /*7d200*/  LDL.LU.64 R22, [R1+0x6e58] ;  /* 0x006e580001167983 */ /* 0x001ee80000300a00 */
[----:B------:R-:W2:Y:S04]  /*7d210*/  LDL.LU.64 R20, [R1+0x6e50] ;  /* 0x006e500001147983 */ /* 0x000ea80000300a00 */
[----:B------:R-:W2:Y:S01]  /*7d220*/  LDL.LU.64 R26, [R1+0x6e48] ;  /* 0x006e4800011a7983 */ /* 0x000ea20000300a00 */
[C---:B----4-:R-:W-:Y:S03]  /*7d230*/  HMMA.16816.F32.BF16 R56, R44.reuse, R58, R32 ;  /* 0x0000003a2c38723c */ /* 0x050fe60000041820 */
[----:B------:R-:W4:Y:S04]  /*7d240*/  LDL.LU.64 R24, [R1+0x6e40] ;  /* 0x006e400001187983 */ /* 0x000f280000300a00 */
        /* <DEDUP_REMOVED lines=9> */
[----:B------:R-:W3:Y:S01]  /*7d2e0*/  LDL.LU.64 R56, [R1+0x6e10] ;  /* 0x006e100001387983 */ /* 0x000ee20000300a00 */
[C---:B--2---:R-:W-:Y:S11]  /*7d2f0*/  HMMA.16816.F32.BF16 R52, R44.reuse, R58, R52 ;  /* 0x0000003a2c34723c */ /* 0x044ff60000041834 */
[----:B------:R-:W-:Y:S11]  /*7d300*/  @!UPT UIADD3 URZ, URZ, URZ, URZ ;  /* 0x0000003f3f3ff290 */ /* 0x000ff6000fffe03f */
[----:B------:R-:W-:Y:S01]  /*7d310*/  @!UPT UIADD3 URZ, URZ, URZ, URZ ;  /* 0x0000003f3f3ff290 */ /* 0x000fe2000fffe03f */
[----:B------:R-:W-:Y:S04]  /*7d320*/  STL.64 [R1+0x670], R52 ;  /* 0x0006703401007387 */ /* 0x000fe80000100a00 */
[----:B------:R0:W-:Y:S04]  /*7d330*/  STL.64 [R1+0x678], R54 ;  /* 0x0006783601007387 */ /* 0x0001e80000100a00 */
[----:B0-----:R-:W2:Y:S04]  /*7d340*/  LDL.LU.64 R54, [R1+0x6e08] ;  /* 0x006e080001367983 */ /* 0x001ea80000300a00 */
[----:B------:R-:W4:Y:S04]  /*7d350*/  LDL.LU.64 R52, [R1+0x6e00] ;  /* 0x006e000001347983 */ /* 0x000f280000300a00 */
[----:B------:R-:W-:Y:S04]  /*7d360*/  STL.64 [R1+0x6d10], R58 ;  /* 0x006d103a01007387 */ /* 0x000fe80000100a00 */
[----:B---3--:R0:W-:Y:S04]  /*7d370*/  STL.64 [R1+0x6d08], R56 ;  /* 0x006d083801007387 */ /* 0x0081e80000100a00 */
[----:B0-----:R-:W3:Y:S04]  /*7d380*/  LDL.LU R56, [R1+0x620] ;  /* 0x0006200001387983 */ /* 0x001ee80000300800 */
[----:B------:R-:W3:Y:S04]  /*7d390*/  LDL.LU R57, [R1+0x624] ;  /* 0x0006240001397983 */ /* 0x000ee80000300800 */
[----:B------:R-:W3:Y:S04]  /*7d3a0*/  LDL.LU R58, [R1+0x628] ;  /* 0x00062800013a7983 */ /* 0x000ee80000300800 */
[----:B------:R-:W3:Y:S01]  /*7d3b0*/  LDL.LU R59, [R1+0x62c] ;  /* 0x00062c00013b7983 */ /* 0x000ee20000300800 */
[C---:B--2---:R-:W-:Y:S11]  /*7d3c0*/  HMMA.16816.F32.BF16 R48, R44.reuse, R54, R48 ;  /* 0x000000362c30723c */ /* 0x044ff60000041830 */
[----:B------:R-:W-:Y:S11]  /*7d3d0*/  @!UPT UIADD3 URZ, URZ, URZ, URZ ;  /* 0x0000003f3f3ff290 */ /* 0x000ff6000fffe03f */
[----:B------:R-:W-:Y:S01]  /*7d3e0*/  @!UPT UIADD3 URZ, URZ, URZ, URZ ;  /* 0x0000003f3f3ff290 */ /* 0x000fe2000fffe03f */
[----:B------:R-:W-:Y:S04]  /*7d3f0*/  STL.64 [R1+0x660], R48 ;  /* 0x0006603001007387 */ /* 0x000fe80000100a00 */
[----:B------:R0:W-:Y:S04]  /*7d400*/  STL.64 [R1+0x668], R50 ;  /* 0x0006683201007387 */ /* 0x0001e80000100a00 */
[----:B0-----:R-:W2:Y:S04]  /*7d410*/  LDL.LU.64 R50, [R1+0x6df8] ;  /* 0x006df80001327983 */ /* 0x001ea80000300a00 */
[----:B------:R-:W3:Y:S04]  /*7d420*/  LDL.LU.64 R48, [R1+0x6df0] ;  /* 0x006df00001307983 */ /* 0x000ee80000300a00 */
[----:B------:R-:W-:Y:S04]  /*7d430*/  STL.64 [R1+0x6d00], R54 ;  /* 0x006d003601007387 */ /* 0x000fe80000100a00 */
[----:B----4-:R0:W-:Y:S04]  /*7d440*/  STL.64 [R1+0x6cf8], R52 ;  /* 0x006cf83401007387 */ /* 0x0101e80000100a00 */
[----:B0-----:R-:W4:Y:S04]  /*7d450*/  LDL.LU R52, [R1+0x630] ;  /* 0x0006300001347983 */ /* 0x001f280000300800 */
[----:B------:R-:W4:Y:S04]  /*7d460*/  LDL.LU R53, [R1+0x634] ;  /* 0x0006340001357983 */ /* 0x000f280000300800 */
[----:B------:R-:W4:Y:S04]  /*7d470*/  LDL.LU R54, [R1+0x638] ;  /* 0x0006380001367983 */ /* 0x000f280000300800 */
[----:B------:R-:W4:Y:S01]  /*7d480*/  LDL.LU R55, [R1+0x63c] ;  /* 0x00063c0001377983 */ /* 0x000f220000300800 */
        /* <DEDUP_REMOVED lines=13> */
[C---:B------:R-:W-:Y:S03]  /*7d560*/  HMMA.16816.F32.BF16 R4, R44.reuse, R22, R4 ;  /* 0x000000162c04723c */ /* 0x040fe60000041804 */
        /* <DEDUP_REMOVED lines=8> */
[----:B------:R0:W-:Y:S04]  /*7d5f0*/  STL.64 [R1+0x6cc8], R32 ;  /* 0x006cc82001007387 */ /* 0x0001e80000100a00 */
[----:B------:R-:W-:Y:S04]  /*7d600*/  STL.64 [R1+0x630], R36 ;  /* 0x0006302401007387 */ /* 0x000fe80000100a00 */
[----:B------:R-:W-:Y:S01]  /*7d610*/  STL.64 [R1+0x638], R38 ;  /* 0x0006382601007387 */ /* 0x000fe20000100a00 */
[C---:B0-----:R-:W-:Y:S03]  /*7d620*/  HMMA.16816.F32.BF16 R32, R44.reuse, R30, R56 ;  /* 0x0000001e2c20723c */ /* 0x041fe60000041838 */
[----:B------:R-:W-:Y:S04]  /*7d630*/  STL.64 [R1+0x6d20], R30 ;  /* 0x006d201e01007387 */ /* 0x000fe80000100a00 */
[----:B------:R0:W-:Y:S02]  /*7d640*/  STL.64 [R1+0x6d18], R28 ;  /* 0x006d181c01007387 */ /* 0x0001e40000100a00 */
[C---:B0-----:R-:W-:Y:S11]  /*7d650*/  HMMA.16816.F32.BF16 R28, R44.reuse, R26, R40 ;  /* 0x0000001a2c1c723c */ /* 0x041ff60000041828 */
[----:B------:R-:W-:Y:S03]  /*7d660*/  @!UPT UIADD3 URZ, URZ, URZ, URZ ;  /* 0x0000003f3f3ff290 */ /* 0x000fe6000fffe03f */
[----:B------:R-:W-:Y:S04]  /*7d670*/  STL.64 [R1+0x620], R32 ;  /* 0x0006202001007387 */ /* 0x000fe80000100a00 */
        /* <DEDUP_REMOVED lines=8> */
[----:B------:R0:W-:Y:S02]  /*7d700*/  STL.64 [R1+0x608], R6 ;  /* 0x0006080601007387 */ /* 0x0001e40000100a00 */
[----:B0-----:R-:W-:Y:S02]  /*7d710*/  HMMA.16816.F32.BF16 R4, R44, R18, R8 ;  /* 0x000000122c04723c */ /* 0x001fe40000041808 */
[----:B------:R-:W-:Y:S04]  /*7d720*/  STL.64 [R1+0x6db0], R18 ;  /* 0x006db01201007387 */ /* 0x000fe80000100a00 */
[----:B------:R-:W2:Y:S11]  /*7d730*/  LDL.LU R52, [R1+0x560] ;  /* 0x0005600001347983 */ /* 0x000eb60000300800 */
[----:B------:R-:W-:Y:S06]  /*7d740*/  @!UPT UIADD3 URZ, URZ, URZ, URZ ;  /* 0x0000003f3f3ff290 */ /* 0x000fec000fffe03f */
[----:B------:R0:W-:Y:S04]  /*7d750*/  STL.64 [R1+0x5f0], R4 ;  /* 0x0005f00401007387 */ /* 0x0001e80000100a00 */
[----:B------:R1:W-:Y:S04]  /*7d760*/  STL.64 [R1+0x5f8], R6 ;  /* 0x0005f80601007387 */ /* 0x0003e80000100a00 */
[----:B------:R-:W2:Y:S04]  /*7d770*/  LDL.LU R53, [R1+0x564] ;  /* 0x0005640001357983 */ /* 0x000ea80000300800 */
[----:B------:R-:W3:Y:S04]  /*7d780*/  LDL.LU R54, [R1+0x568] ;  /* 0x0005680001367983 */ /* 0x000ee80000300800 */
[----:B------:R-:W3:Y:S04]  /*7d790*/  LDL.LU R55, [R1+0x56c] ;  /* 0x00056c0001377983 */ /* 0x000ee80000300800 */
[----:B0-----:R-:W4:Y:S04]  /*7d7a0*/  LDL.LU R4, [R1+0x5d0] ;  /* 0x0005d00001047983 */ /* 0x001f280000300800 */
[----:B------:R-:W4:Y:S04]  /*7d7b0*/  LDL.LU R5, [R1+0x5d4] ;  /* 0x0005d40001057983 */ /* 0x000f280000300800 */
[----:B-1----:R-:W4:Y:S04]  /*7d7c0*/  LDL.LU R6, [R1+0x5d8] ;  /* 0x0005d80001067983 */ /* 0x002f280000300800 */
[----:B------:R-:W4:Y:S04]  /*7d7d0*/  LDL.LU R7, [R1+0x5dc] ;  /* 0x0005dc0001077983 */ /* 0x000f280000300800 */
[----:B------:R-:W4:Y:S04]  /*7d7e0*/  LDL.LU R8, [R1+0x5e0] ;  /* 0x0005e00001087983 */ /* 0x000f280000300800 */
[----:B------:R-:W4:Y:S04]  /*7d7f0*/  LDL.LU R9, [R1+0x5e4] ;  /* 0x0005e40001097983 */ /* 0x000f280000300800 */
[----:B------:R-:W4:Y:S04]  /*7d800*/  LDL.LU R10, [R1+0x5e8] ;  /* 0x0005e800010a7983 */ /* 0x000f280000300800 */
[----:B------:R-:W4:Y:S01]  /*7d810*/  LDL.LU R11, [R1+0x5ec] ;  /* 0x0005ec00010b7983 */ /* 0x000f220000300800 */
[----:B------:R-:W-:-:S02]  /*7d820*/  IMAD.MOV.U32 R27, RZ, RZ, R16 ;  /* 0x000000ffff1b7224 */ /* 0x000fc400078e0010 */
[----:B------:R-:W-:Y:S01]  /*7d830*/  IMAD.MOV.U32 R26, RZ, RZ, R17 ;  /* 0x000000ffff1a7224 */ /* 0x000fe200078e0011 */
[----:B---3--:R0:W-:Y:S04]  /*7d840*/  STL.64 [R1+0x6da8], R54 ;  /* 0x006da83601007387 */ /* 0x0081e80000100a00 */
[----:B--2---:R-:W-:Y:S04]  /*7d850*/  STL.64 [R1+0x6da0], R52 ;  /* 0x006da03401007387 */ /* 0x004fe80000100a00 */
[----:B------:R-:W2:Y:S04]  /*7d860*/  LDL.LU R28, [R1+0x580] ;  /* 0x00058000011c7983 */ /* 0x000ea80000300800 */
[----:B------:R-:W2:Y:S04]  /*7d870*/  LDL.LU R29, [R1+0x584] ;  /* 0x00058400011d7983 */ /* 0x000ea80000300800 */
[----:B------:R-:W2:Y:S04]  /*7d880*/  LDL.LU R30, [R1+0x588] ;  /* 0x00058800011e7983 */ /* 0x000ea80000300800 */
[----:B------:R-:W2:Y:S04]  /*7d890*/  LDL.LU R31, [R1+0x58c] ;  /* 0x00058c00011f7983 */ /* 0x000ea80000300800 */
[----:B------:R-:W3:Y:S04]  /*7d8a0*/  LDL.LU R40, [R1+0x350] ;  /* 0x0003500001287983 */ /* 0x000ee80000300800 */
[----:B------:R-:W3:Y:S01]  /*7d8b0*/  LDL.LU R41, [R1+0x354] ;  /* 0x0003540001297983 */ /* 0x000ee20000300800 */
[C---:B----4-:R-:W-:Y:S03]  /*7d8c0*/  HMMA.16816.F32.BF16 R8, R44.reuse, R14, R8 ;  /* 0x0000000e2c08723c */ /* 0x050fe60000041808 */
[----:B------:R-:W3:Y:S04]  /*7d8d0*/  LDL.LU R42, [R1+0x358] ;  /* 0x00035800012a7983 */ /* 0x000ee80000300800 */
[----:B------:R-:W3:Y:S04]  /*7d8e0*/  LDL.LU R43, [R1+0x35c] ;  /* 0x00035c00012b7983 */ /* 0x000ee80000300800 */
[----:B------:R-:W4:Y:S04]  /*7d8f0*/  LDL R61, [R1+0x1454] ;  /* 0x00145400013d7983 */ /* 0x000f280000100800 */
[----:B------:R-:W2:Y:S04]  /*7d900*/  LDL.LU R16, [R1+0x5c0] ;  /* 0x0005c00001107983 */ /* 0x000ea80000300800 */
[----:B------:R-:W2:Y:S04]  /*7d910*/  LDL.LU R17, [R1+0x5c4] ;  /* 0x0005c40001117983 */ /* 0x000ea80000300800 */
[----:B------:R-:W2:Y:S04]  /*7d920*/  LDL.LU R18, [R1+0x5c8] ;  /* 0x0005c80001127983 */ /* 0x000ea80000300800 */
[----:B------:R-:W2:Y:S04]  /*7d930*/  LDL.LU R19, [R1+0x5cc] ;  /* 0x0005cc0001137983 */ /* 0x000ea80000300800 */
[----:B0-----:R-:W2:Y:S04]  /*7d940*/  LDL.LU.64 R54, [R1+0x138] ;  /* 0x0001380001367983 */ /* 0x001ea80000300a00 */
[----:B------:R-:W2:Y:S04]  /*7d950*/  LDL.LU R20, [R1+0x590] ;  /* 0x0005900001147983 */ /* 0x000ea80000300800 */
[----:B------:R-:W2:Y:S04]  /*7d960*/  LDL.LU R21, [R1+0x594] ;  /* 0x0005940001157983 */ /* 0x000ea80000300800 */
[----:B------:R-:W2:Y:S04]  /*7d970*/  LDL.LU R22, [R1+0x598] ;  /* 0x0005980001167983 */ /* 0x000ea80000300800 */
[----:B------:R-:W2:Y:S04]  /*7d980*/  LDL.LU R23, [R1+0x59c] ;  /* 0x00059c0001177983 */ /* 0x000ea80000300800 */
[----:B------:R-:W2:Y:S04]  /*7d990*/  LDL.LU.64 R34, [R1+0xf8] ;  /* 0x0000f80001227983 */ /* 0x000ea80000300a00 */
[----:B------:R-:W2:Y:S04]  /*7d9a0*/  LDL.LU R36, [R1+0x570] ;  /* 0x0005700001247983 */ /* 0x000ea80000300800 */
[----:B------:R-:W2:Y:S04]  /*7d9b0*/  LDL.LU R37, [R1+0x574] ;  /* 0x0005740001257983 */ /* 0x000ea80000300800 */
[----:B------:R-:W2:Y:S04]  /*7d9c0*/  LDL.LU R38, [R1+0x578] ;  /* 0x0005780001267983 */ /* 0x000ea80000300800 */
[----:B------:R-:W2:Y:S04]  /*7d9d0*/  LDL.LU R39, [R1+0x57c] ;  /* 0x00057c0001277983 */ /* 0x000ea80000300800 */
[----:B------:R-:W2:Y:S04]  /*7d9e0*/  LDL.LU.64 R58, [R1+0xd8] ;  /* 0x0000d800013a7983 */ /* 0x000ea80000300a00 */
[----:B------:R-:W-:Y:S04]  /*7d9f0*/  STL.64 [R1+0x5e0], R8 ;  /* 0x0005e00801007387 */ /* 0x000fe80000100a00 */
[----:B------:R0:W-:Y:S04]  /*7da00*/  STL.64 [R1+0x5e8], R10 ;  /* 0x0005e80a01007387 */ /* 0x0001e80000100a00 */
[----:B0-----:R-:W2:Y:S04]  /*7da10*/  LDL.LU.64 R10, [R1+0x6dd8] ;  /* 0x006dd800010a7983 */ /* 0x001ea80000300a00 */
[----:B------:R-:W3:Y:S04]  /*7da20*/  LDL.LU.64 R8, [R1+0x6dd0] ;  /* 0x006dd00001087983 */ /* 0x000ee80000300a00 */
[----:B------:R0:W-:Y:S04]  /*7da30*/  STL.64 [R1+0x6cb8], R14 ;  /* 0x006cb80e01007387 */ /* 0x0001e80000100a00 */
[----:B------:R-:W-:Y:S04]  /*7da40*/  STL.64 [R1+0x6cb0], R12 ;  /* 0x006cb00c01007387 */ /* 0x000fe80000100a00 */
[----:B0-----:R-:W3:Y:S01]  /*7da50*/  LDL.LU.64 R14, [R1+0x118] ;  /* 0x00011800010e7983 */ /* 0x001ee20000300a00 */
[C---:B--2---:R-:W-:Y:S11]  /*7da60*/  HMMA.16816.F32.BF16 R4, R44.reuse, R10, R4 ;  /* 0x0000000a2c04723c */ /* 0x044ff60000041804 */
[----:B------:R-:W-:Y:S11]  /*7da70*/  @!UPT UIADD3 URZ, URZ, URZ, URZ ;  /* 0x0000003f3f3ff290 */ /* 0x000ff6000fffe03f */
[----:B------:R-:W-:Y:S01]  /*7da80*/  @!UPT UIADD3 URZ, URZ, URZ, URZ ;  /* 0x0000003f3f3ff290 */ /* 0x000fe2000fffe03f */
[----:B------:R-:W-:Y:S04]  /*7da90*/  STL.64 [R1+0x5d0], R4 ;  /* 0x0005d00401007387 */ /* 0x000fe80000100a00 */
[----:B------:R0:W-:Y:S04]  /*7daa0*/  STL.64 [R1+0x5d8], R6 ;  /* 0x0005d80601007387 */ /* 0x0001e80000100a00 */
[----:B0-----:R-:W2:Y:S04]  /*7dab0*/  LDL.LU.64 R6, [R1+0x6dc8] ;  /* 0x006dc80001067983 */ /* 0x001ea80000300a00 */
[----:B------:R-:W-:Y:S04]  /*7dac0*/  STL.64 [R1+0x6ca8], R10 ;  /* 0x006ca80a01007387 */ /* 0x000fe80000100a00 */
[----:B---3--:R0:W-:Y:S04]  /*7dad0*/  STL.64 [R1+0x6ca0], R8 ;  /* 0x006ca00801007387 */ /* 0x0081e80000100a00 */
[----:B0-----:R-:W3:Y:S04]  /*7dae0*/  LDL.LU R8, [R1+0x5a0] ;  /* 0x0005a00001087983 */ /* 0x001ee80000300800 */
[----:B------:R-:W3:Y:S04]  /*7daf0*/  LDL.LU R9, [R1+0x5a4] ;  /* 0x0005a40001097983 */ /* 0x000ee80000300800 */
[----:B------:R-:W3:Y:S04]  /*7db00*/  LDL.LU R10, [R1+0x5a8] ;  /* 0x0005a800010a7983 */ /* 0x000ee80000300800 */
[----:B------:R-:W3:Y:S01]  /*7db10*/  LDL.LU R11, [R1+0x5ac] ;  /* 0x0005ac00010b7983 */ /* 0x000ee20000300800 */
[----:B--2---:R-:W-:Y:S03]  /*7db20*/  HMMA.16816.F32.BF16 R44, R44, R6, R40 ;  /* 0x000000062c2c723c */ /* 0x004fe60000041828 */
[----:B------:R-:W2:Y:S04]  /*7db30*/  LDL.LU.64 R42, [R1+0x6dc0] ;  /* 0x006dc000012a7983 */ /* 0x000ea80000300a00 */
[----:B------:R-:W2:Y:S11]  /*7db40*/  LDL.LU.64 R40, [R1+0x6db8] ;  /* 0x006db80001287983 */ /* 0x000eb60000300a00 */
[----:B------:R-:W-:Y:S05]  /*7db50*/  @!UPT UIADD3 URZ, URZ, URZ, URZ ;  /* 0x0000003f3f3ff290 */ /* 0x000fea000fffe03f */
[----:B------:R-:W-:Y:S04]  /*7db60*/  STL.64 [R1+0x350], R44 ;  /* 0x0003502c01007387 */ /* 0x000fe80000100a00 */
[----:B------:R-:W-:Y:S04]  /*7db70*/  STL.64 [R1+0x358], R46 ;  /* 0x0003582e01007387 */ /* 0x000fe80000100a00 */
[----:B----4-:R-:W0:Y:S04]  /*7db80*/  LDSM.16.MT88.4 R44, [R61+0x10800] ;  /* 0x010800003d2c783b */ /* 0x010e280000004200 */
[----:B0-----:R-:W-:Y:S04]  /*7db90*/  STL.64 [R1+0x6c80], R46 ;  /* 0x006c802e01007387 */ /* 0x001fe80000100a00 */
[----:B------:R0:W-:Y:S04]  /*7dba0*/  STL.64 [R1+0x6c78], R44 ;  /* 0x006c782c01007387 */ /* 0x0001e80000100a00 */
[----:B0-----:R-:W4:Y:S04]  /*7dbb0*/  LDL.LU R44, [R1+0x5b0] ;  /* 0x0005b000012c7983 */ /* 0x001f280000300800 */
[----:B------:R-:W4:Y:S04]  /*7dbc0*/  LDL.LU R45, [R1+0x5b4] ;  /* 0x0005b400012d7983 */ /* 0x000f280000300800 */
[----:B------:R-:W4:Y:S04]  /*7dbd0*/  LDL.LU R46, [R1+0x5b8] ;  /* 0x0005b800012e7983 */ /* 0x000f280000300800 */
[----:B------:R-:W4:Y:S01]  /*7dbe0*/  LDL.LU R47, [R1+0x5bc] ;  /* 0x0005bc00012f7983 */ /* 0x000f220000300800 */
[----:B--2---:R-:W-:Y:S11]  /*7dbf0*/  HMMA.16816.F32.BF16 R16, R40, R54, R16 ;  /* 0x000000362810723c */ /* 0x004ff60000041810 */
[----:B------:R-:W-:Y:S11]  /*7dc00*/  @!UPT UIADD3 URZ, URZ, URZ, URZ ;  /* 0x0000003f3f3ff290 */ /* 0x000ff6000fffe03f */
[----:B------:R-:W-:Y:S01]  /*7dc10*/  @!UPT UIADD3 URZ, URZ, URZ, URZ ;  /* 0x0000003f3f3ff290 */ /* 0x000fe2000fffe03f */
[----:B------:R-:W-:Y:S04]  /*7dc20*/  STL.64 [R1+0x5c0], R16 ;  /* 0x0005c01001007387 */ /* 0x000fe80000100a00 */
[----:B------:R0:W-:Y:S04]  /*7dc30*/  STL.64 [R1+0x5c8], R18 ;  /* 0x0005c81201007387 */ /* 0x0001e80000100a00 */
[----:B0-----:R-:W2:Y:S01]  /*7dc40*/  LDL.LU.64 R18, [R1+0x6db0] ;  /* 0x006db00001127983 */ /* 0x001ea20000300a00 */
[----:B------:R-:W-:Y:S02]  /*7dc50*/  IMAD.MOV.U32 R16, RZ, RZ, R54 ;  /* 0x000000ffff107224 */ /* 0x000fe400078e0036 */
[----:B------:R-:W-:-:S02]  /*7dc60*/  IMAD.MOV.U32 R17, RZ, RZ, R55 ;  /* 0x000000ffff117224 */ /* 0x000fc400078e0037 */
[----:B------:R-:W3:Y:S04]  /*7dc70*/  LDL.LU.64 R54, [R1+0x6da8] ;  /* 0x006da80001367983 */ /* 0x000ee80000300a00 */
[----:B------:R-:W3:Y:S04]  /*7dc80*/  LDL.LU.64 R52, [R1+0x6da0] ;  /* 0x006da00001347983 */ /* 0x000ee80000300a00 */
[----:B--2---:R0:W-:Y:S04]  /*7dc90*/  STL.64 [R1+0x6d50], R18 ;  /* 0x006d501201007387 */ /* 0x0041e80000100a00 */
[----:B------:R-:W-:Y:S04]  /*7dca0*/  STL.64 [R1+0x6d48], R16 ;  /* 0x006d481001007387 */ /* 0x000fe80000100a00 */
[----:B0-----:R-:W4:Y:S01]  /*7dcb0*/  LDL.LU.64 R18, [R1+0x128] ;  /* 0x0001280001127983 */ /* 0x001f220000300a00 */
[----:B------:R-:W-:-:S02]  /*7dcc0*/  IMAD.MOV.U32 R50, RZ, RZ, R60 ;  /* 0x000000ffff327224 */ /* 0x000fc400078e003c */
[----:B------:R-:W-:Y:S02]  /*7dcd0*/  IMAD.MOV.U32 R51, RZ, RZ, R3 ;  /* 0x000000ffff337224 */ /* 0x000fe400078e0003 */
[----:B------:R-:W-:Y:S02]  /*7dce0*/  IMAD.MOV.U32 R4, RZ, RZ, R34 ;  /* 0x000000ffff047224 */ /* 0x000fe400078e0022 */
[----:B------:R-:W-:Y:S01]  /*7dcf0*/  IMAD.MOV.U32 R5, RZ, RZ, R35 ;  /* 0x000000ffff057224 */ /* 0x000fe200078e0023 */
[C---:B----4-:R-:W-:Y:S11]  /*7dd00*/  HMMA.16816.F32.BF16 R44, R40.reuse, R18, R44 ;  /* 0x00000012282c723c */ /* 0x050ff6000004182c */
[----:B------:R-:W-:Y:S11]  /*7dd10*/  @!UPT UIADD3 URZ, URZ, URZ, URZ ;  /* 0x0000003f3f3ff290 */ /* 0x000ff6000fffe03f */
[----:B------:R-:W-:Y:S01]  /*7dd20*/  @!UPT UIADD3 URZ, URZ, URZ, URZ ;  /* 0x0000003f3f3ff290 */ /* 0x000fe2000fffe03f */
[----:B------:R0:W-:Y:S02]  /*7dd30*/  STL.64 [R1+0x5b0], R44 ;  /* 0x0005b02c01007387 */ /* 0x0001e40000100a00 */
[----:B0-----:R-:W-:Y:S02]  /*7dd40*/  IMAD.MOV.U32 R45, RZ, RZ, R18 ;  /* 0x000000ffff2d7224 */ /* 0x001fe400078e0012 */
[----:B------:R-:W-:Y:S02]  /*7dd50*/  IMAD.MOV.U32 R44, RZ, RZ, R19 ;  /* 0x000000ffff2c7224 */ /* 0x000fe400078e0013 */
[----:B---3--:R-:W-:Y:S01]  /*7dd60*/  HMMA.16816.F32.BF16 R16, R40, R14, R8 ;  /* 0x0000000e2810723c */ /* 0x008fe20000041808 */
[----:B------:R-:W-:Y:S04]  /*7dd70*/  STL.64 [R1+0x5b8], R46 ;  /* 0x0005b82e01007387 */ /* 0x000fe80000100a00 */
[----:B------:R-:W-:Y:S02]  /*7dd80*/  STL.64 [R1+0x6d58], R44 ;  /* 0x006d582c01007387 */ /* 0x000fe40000100a00 */
[----:B------:R-:W-:-:S02]  /*7dd90*/  IMAD.MOV.U32 R9, RZ, RZ, R14 ;  /* 0x000000ffff097224 */ /* 0x000fc400078e000e */
[----:B------:R-:W-:Y:S02]  /*7dda0*/  IMAD.MOV.U32 R8, RZ, RZ, R15 ;  /* 0x000000ffff087224 */ /* 0x000fe400078e000f */
[C---:B------:R-:W-:Y:S11]  /*7ddb0*/  HMMA.16816.F32.BF16 R12, R40.reuse, R26, R20 ;  /* 0x0000001a280c723c */ /* 0x040ff60000041814 */
[----:B------:R-:W-:Y:S01]  /*7ddc0*/  @!UPT UIADD3 URZ, URZ, URZ, URZ ;  /* 0x0000003f3f3ff290 */ /* 0x000fe2000fffe03f */
[----:B------:R-:W-:Y:S04]  /*7ddd0*/  STL.64 [R1+0x5a0], R16 ;  /* 0x0005a01001007387 */ /* 0x000fe80000100a00 */
[----:B------:R-:W-:Y:S04]  /*7dde0*/  STL.64 [R1+0x5a8], R18 ;  /* 0x0005a81201007387 */ /* 0x000fe80000100a00 */
[----:B------:R0:W-:Y:S02]  /*7ddf0*/  STL.64 [R1+0x6d80], R8 ;  /* 0x006d800801007387 */ /* 0x0001e40000100a00 */
[C---:B0-----:R-:W-:Y:S02]  /*7de00*/  HMMA.16816.F32.BF16 R8, R40.reuse, R34, R28 ;  /* 0x000000222808723c */ /* 0x041fe4000004181c */
[----:B------:R-:W-:Y:S04]  /*7de10*/  STL.64 [R1+0x590], R12 ;  /* 0x0005900c01007387 */ /* 0x000fe80000100a00 */
[----:B------:R0:W-:Y:S02]  /*7de20*/  STL.64 [R1+0x598], R14 ;  /* 0x0005980e01007387 */ /* 0x0001e40000100a00 */
[C---:B0-----:R-:W-:Y:S11]  /*7de30*/  HMMA.16816.F32.BF16 R12, R40.reuse, R50, R36 ;  /* 0x00000032280c723c */ /* 0x041ff60000041824 */
[----:B------:R-:W-:Y:S04]  /*7de40*/  @!UPT UIADD3 URZ, URZ, URZ, URZ ;  /* 0x0000003f3f3ff290 */ /* 0x000fe8000fffe03f */
[----:B------:R-:W-:Y:S04]  /*7de50*/  STL.64 [R1+0x580], R8 ;  /* 0x0005800801007387 */ /* 0x000fe80000100a00 */
[----:B------:R0:W-:Y:S02]  /*7de60*/  STL.64 [R1+0x588], R10 ;  /* 0x0005880a01007387 */ /* 0x0001e40000100a00 */
[----:B0-----:R-:W-:Y:S02]  /*7de70*/  HMMA.16816.F32.BF16 R8, R40, R58, R52 ;  /* 0x0000003a2808723c */ /* 0x001fe40000041834 */
[----:B------:R-:W-:Y:S04]  /*7de80*/  STL.64 [R1+0x6c98], R6 ;  /* 0x006c980601007387 */ /* 0x000fe80000100a00 */
[----:B------:R0:W-:Y:S04]  /*7de90*/  STL.64 [R1+0x6c90], R4 ;  /* 0x006c900401007387 */ /* 0x0001e80000100a00 */
[----:B------:R-:W-:Y:S04]  /*7dea0*/  STL.64 [R1+0x570], R12 ;  /* 0x0005700c01007387 */ /* 0x000fe80000100a00 */
[----:B------:R-:W-:Y:S01]  /*7deb0*/  STL.64 [R1+0x578], R14 ;  /* 0x0005780e01007387 */ /* 0x000fe20000100a00 */
[----:B0-----:R-:W-:-:S02]  /*7dec0*/  IMAD.MOV.U32 R5, RZ, RZ, R58 ;  /* 0x000000ffff057224 */ /* 0x001fc400078e003a */
[----:B------:R-:W-:-:S06]  /*7ded0*/  IMAD.MOV.U32 R4, RZ, RZ, R59 ;  /* 0x000000ffff047224 */ /* 0x000fcc00078e003b */
[----:B------:R0:W-:Y:S04]  /*7dee0*/  STL.64 [R1+0x560], R8 ;  /* 0x0005600801007387 */ /* 0x0001e80000100a00 */
[----:B------:R1:W-:Y:S04]  /*7def0*/  STL.64 [R1+0x568], R10 ;  /* 0x0005680a01007387 */ /* 0x0003e80000100a00 */
[----:B------:R2:W-:Y:S04]  /*7df00*/  STL.64 [R1+0x6d98], R4 ;  /* 0x006d980401007387 */ /* 0x0005e80000100a00 */
[----:B------:R-:W3:Y:S04]  /*7df10*/  LDL.LU R44, [R1+0x520] ;  /* 0x00052000012c7983 */ /* 0x000ee80000300800 */
[----:B------:R-:W3:Y:S04]  /*7df20*/  LDL.LU R45, [R1+0x524] ;  /* 0x00052400012d7983 */ /* 0x000ee80000300800 */
[----:B------:R-:W4:Y:S04]  /*7df30*/  LDL.LU R46, [R1+0x528] ;  /* 0x00052800012e7983 */ /* 0x000f280000300800 */
[----:B------:R-:W4:Y:S04]  /*7df40*/  LDL.LU R47, [R1+0x52c] ;  /* 0x00052c00012f7983 */ /* 0x000f280000300800 */
[----:B0-----:R-:W3:Y:S04]  /*7df50*/  LDL.LU R8, [R1+0x540] ;  /* 0x0005400001087983 */ /* 0x001ee80000300800 */
[----:B------:R-:W3:Y:S04]  /*7df60*/  LDL.LU R9, [R1+0x544] ;  /* 0x0005440001097983 */ /* 0x000ee80000300800 */
[----:B-1----:R-:W3:Y:S04]  /*7df70*/  LDL.LU R10, [R1+0x548] ;  /* 0x00054800010a7983 */ /* 0x002ee80000300800 */
[----:B------:R-:W3:Y:S04]  /*7df80*/  LDL.LU R11, [R1+0x54c] ;  /* 0x00054c00010b7983 */ /* 0x000ee80000300800 */
[----:B--2---:R-:W2:Y:S04]  /*7df90*/  LDL.LU R4, [R1+0x550] ;  /* 0x0005500001047983 */ /* 0x004ea80000300800 */
[----:B------:R-:W2:Y:S04]  /*7dfa0*/  LDL.LU R5, [R1+0x554] ;  /* 0x0005540001057983 */ /* 0x000ea80000300800 */
[----:B------:R-:W2:Y:S04]  /*7dfb0*/  LDL.LU R6, [R1+0x558] ;  /* 0x0005580001067983 */ /* 0x000ea80000300800 */
[----:B------:R-:W2:Y:S04]  /*7dfc0*/  LDL.LU R7, [R1+0x55c] ;  /* 0x00055c0001077983 */ /* 0x000ea80000300800 */
[----:B---3--:R0:W-:Y:S04]  /*7dfd0*/  STL.64 [R1+0x6d90], R10 ;  /* 0x006d900a01007387 */ /* 0x0081e80000100a00 */
[----:B------:R-:W-:Y:S04]  /*7dfe0*/  STL.64 [R1+0x6d88], R8 ;  /* 0x006d880801007387 */ /* 0x000fe80000100a00 */
[----:B0-----:R-:W2:Y:S04]  /*7dff0*/  LDL.LU.64 R10, [R1+0xc8] ;  /* 0x0000c800010a7983 */ /* 0x001ea80000300a00 */
[----:B----4-:R0:W-:Y:S04]  /*7e000*/  STL.64 [R1+0x6d78], R46 ;  /* 0x006d782e01007387 */ /* 0x0101e80000100a00 */
[----:B------:R-:W-:Y:S04]  /*7e010*/  STL.64 [R1+0x6d70], R44 ;  /* 0x006d702c01007387 */ /* 0x000fe80000100a00 */
[----:B0-----:R-:W3:Y:S04]  /*7e020*/  LDL.LU.64 R46, [R1+0xb8] ;  /* 0x0000b800012e7983 */ /* 0x001ee80000300a00 */
[----:B------:R-:W4:Y:S04]  /*7e030*/  LDL.LU R12, [R1+0x530] ;  /* 0x00053000010c7983 */ /* 0x000f280000300800 */
[----:B------:R-:W4:Y:S04]  /*7e040*/  LDL.LU R13, [R1+0x534] ;  /* 0x00053400010d7983 */ /* 0x000f280000300800 */
[----:B------:R-:W4:Y:S04]  /*7e050*/  LDL.LU R14, [R1+0x538] ;  /* 0x00053800010e7983 */ /* 0x000f280000300800 */
[----:B------:R-:W4:Y:S04]  /*7e060*/  LDL.LU R15, [R1+0x53c] ;  /* 0x00053c00010f7983 */ /* 0x000f280000300800 */
[----:B------:R-:W3:Y:S04]  /*7e070*/  LDL.LU.64 R18, [R1+0x98] ;  /* 0x0000980001127983 */ /* 0x000ee80000300a00 */
[----:B------:R-:W3:Y:S04]  /*7e080*/  LDL.LU R20, [R1+0x510] ;  /* 0x0005100001147983 */ /* 0x000ee80000300800 */
[----:B------:R-:W3:Y:S04]  /*7e090*/  LDL.LU R21, [R1+0x514] ;  /* 0x0005140001157983 */ /* 0x000ee80000300800 */
[----:B------:R-:W3:Y:S04]  /*7e0a0*/  LDL.LU R22, [R1+0x518] ;  /* 0x0005180001167983 */ /* 0x000ee80000300800 */
[----:B------:R-:W3:Y:S04]  /*7e0b0*/  LDL.LU R23, [R1+0x51c] ;  /* 0x00051c0001177983 */ /* 0x000ee80000300800 */
[----:B------:R-:W3:Y:S04]  /*7e0c0*/  LDL.64 R26, [R1+0x88] ;  /* 0x00008800011a7983 */ /* 0x000ee80000100a00 */
[----:B------:R-:W3:Y:S04]  /*7e0d0*/  LDL.LU R28, [R1+0x500] ;  /* 0x00050000011c7983 */ /* 0x000ee80000300800 */
[----:B------:R-:W3:Y:S04]  /*7e0e0*/  LDL.LU R29, [R1+0x504] ;  /* 0x00050400011d7983 */ /* 0x000ee80000300800 */
[----:B------:R-:W3:Y:S04]  /*7e0f0*/  LDL.LU R30, [R1+0x508] ;  /* 0x00050800011e7983 */ /* 0x000ee80000300800 */
[----:B------:R-:W3:Y:S04]  /*7e100*/  LDL.LU R31, [R1+0x50c] ;  /* 0x00050c00011f7983 */ /* 0x000ee80000300800 */
[----:B------:R-:W3:Y:S04]  /*7e110*/  LDL.LU.64 R50, [R1+0x78] ;  /* 0x0000780001327983 */ /* 0x000ee80000300a00 */
        /* <DEDUP_REMOVED lines=8> */
[----:B------:R-:W3:Y:S01]  /*7e1a0*/  LDL.LU.64 R58, [R1+0x58] ;  /* 0x00005800013a7983 */ /* 0x000ee20000300a00 */
[----:B--2---:R-:W-:Y:S11]  /*7e1b0*/  HMMA.16816.F32.BF16 R4, R40, R10, R4 ;  /* 0x0000000a2804723c */ /* 0x004ff60000041804 */
[----:B------:R-:W-:Y:S11]  /*7e1c0*/  @!UPT UIADD3 URZ, URZ, URZ, URZ ;  /* 0x0000003f3f3ff290 */ /* 0x000ff6000fffe03f */
[----:B------:R-:W-:Y:S01]  /*7e1d0*/  @!UPT UIADD3 URZ, URZ, URZ, URZ ;  /* 0x0000003f3f3ff290 */ /* 0x000fe2000fffe03f */
[----:B------:R0:W-:Y:S04]  /*7e1e0*/  STL.64 [R1+0x550], R4 ;  /* 0x0005500401007387 */ /* 0x0001e80000100a00 */
[----:B------:R1:W-:Y:S04]  /*7e1f0*/  STL.64 [R1+0x558], R6 ;  /* 0x0005580601007387 */ /* 0x0003e80000100a00 */
[----:B0-----:R-:W2:Y:S01]  /*7e200*/  LDL.LU.64 R4, [R1+0x6d98] ;  /* 0x006d980001047983 */ /* 0x001ea20000300a00 */
[----:B-1----:R-:W-:Y:S02]  /*7e210*/  IMAD.MOV.U32 R7, RZ, RZ, R10 ;  /* 0x000000ffff077224 */ /* 0x002fe400078e000a */
[----:B------:R-:W-:-:S02]  /*7e220*/  IMAD.MOV.U32 R6, RZ, RZ, R11 ;  /* 0x000000ffff067224 */ /* 0x000fc400078e000b */
[----:B------:R-:W3:Y:S04]  /*7e230*/  LDL.LU.64 R10, [R1+0x6d90] ;  /* 0x006d9000010a7983 */ /* 0x000ee80000300a00 */
[----:B------:R-:W3:Y:S04]  /*7e240*/  LDL.LU.64 R8, [R1+0x6d88] ;  /* 0x006d880001087983 */ /* 0x000ee80000300a00 */
[----:B------:R0:W-:Y:S04]  /*7e250*/  STL.64 [R1+0x6d68], R6 ;  /* 0x006d680601007387 */ /* 0x0001e80000100a00 */
[----:B--2---:R-:W-:Y:S04]  /*7e260*/  STL.64 [R1+0x6d60], R4 ;  /* 0x006d600401007387 */ /* 0x004fe80000100a00 */
[----:B0-----:R-:W4:Y:S01]  /*7e270*/  LDL.LU.64 R6, [R1+0xa8] ;  /* 0x0000a80001067983 */ /* 0x001f220000300a00 */
[----:B---3--:R-:W-:Y:S11]  /*7e280*/  HMMA.16816.F32.BF16 R8, R40, R46, R8 ;  /* 0x0000002e2808723c */ /* 0x008ff60000041808 */
        /* <DEDUP_REMOVED lines=8> */
[----:B------:R-:W3:Y:S01]  /*7e310*/  LDL.LU.64 R44, [R1+0x6d70] ;  /* 0x006d7000012c7983 */ /* 0x000ee20000300a00 */
[----:B------:R-:W-:Y:S02]  /*7e320*/  IMAD.MOV.U32 R38, RZ, RZ, R2 ;  /* 0x000000ffff267224 */ /* 0x000fe400078e0002 */
[----:B------:R-:W-:Y:S02]  /*7e330*/  IMAD.MOV.U32 R60, RZ, RZ, R18 ;  /* 0x000000ffff3c7224 */ /* 0x000fe400078e0012 */
[----:B------:R-:W-:Y:S02]  /*7e340*/  IMAD.MOV.U32 R2, RZ, RZ, R19 ;  /* 0x000000ffff027224 */ /* 0x000fe400078e0013 */
        /* <DEDUP_REMOVED lines=10> */
[C---:B---3--:R-:W-:Y:S01]  /*7e3f0*/  HMMA.16816.F32.BF16 R4, R40.reuse, R18, R44 ;  /* 0x000000122804723c */ /* 0x048fe2000004182c */
[----:B------:R-:W-:Y:S11]  /*7e400*/  STL.64 [R1+0x538], R14 ;  /* 0x0005380e01007387 */ /* 0x000ff60000100a00 */
[----:B------:R-:W-:Y:S11]  /*7e410*/  @!UPT UIADD3 URZ, URZ, URZ, URZ ;  /* 0x0000003f3f3ff290 */ /* 0x000ff6000fffe03f */
[----:B------:R-:W-:Y:S04]  /*7e420*/  STL.64 [R1+0x520], R4 ;  /* 0x0005200401007387 */ /* 0x000fe80000100a00 */
[----:B------:R0:W-:Y:S02]  /*7e430*/  STL.64 [R1+0x528], R6 ;  /* 0x0005280601007387 */ /* 0x0001e40000100a00 */
[C---:B0-----:R-:W-:Y:S02]  /*7e440*/  HMMA.16816.F32.BF16 R4, R40.reuse, R26, R20 ;  /* 0x0000001a2804723c */ /* 0x041fe40000041814 */
[----:B------:R-:W-:Y:S04]  /*7e450*/  STL [R1+0x6bf8], R60 ;  /* 0x006bf83c01007387 */ /* 0x000fe80000100800 */
[----:B------:R-:W-:Y:S04]  /*7e460*/  STL [R1+0x6bf4], R2 ;  /* 0x006bf40201007387 */ /* 0x000fe80000100800 */
[----:B------:R-:W-:Y:S01]  /*7e470*/  STL [R1+0x6bfc], R3 ;  /* 0x006bfc0301007387 */ /* 0x000fe20000100800 */
[C---:B------:R-:W-:Y:S11]  /*7e480*/  HMMA.16816.F32.BF16 R20, R40.reuse, R38, R32 ;  /* 0x000000262814723c */ /* 0x040ff60000041820 */
[----:B------:R-:W-:Y:S01]  /*7e490*/  @!UPT UIADD3 URZ, URZ, URZ, URZ ;  /* 0x0000003f3f3ff290 */ /* 0x000fe2000fffe03f */
[----:B------:R-:W-:Y:S04]  /*7e4a0*/  STL.64 [R1+0x510], R4 ;  /* 0x0005100401007387 */ /* 0x000fe80000100a00 */
[----:B------:R0:W-:Y:S01]  /*7e4b0*/  STL.64 [R1+0x518], R6 ;  /* 0x0005180601007387 */ /* 0x0001e20000100a00 */
[C---:B------:R-:W-:Y:S08]  /*7e4c0*/  HMMA.16816.F32.BF16 R16, R40.reuse, R58, R52 ;  /* 0x0000003a2810723c */ /* 0x040ff00000041834 */
[----:B0-----:R-:W-:Y:S11]  /*7e4d0*/  HMMA.16816.F32.BF16 R4, R40, R50, R28 ;  /* 0x000000322804723c */ /* 0x001ff6000004181c */
[----:B------:R-:W-:Y:S11]  /*7e4e0*/  @!UPT UIADD3 URZ, URZ, URZ, URZ ;  /* 0x0000003f3f3ff290 */ /* 0x000ff6000fffe03f */
[----:B------:R-:W-:Y:S01]  /*7e4f0*/  @!UPT UIADD3 URZ, URZ, URZ, URZ ;  /* 0x0000003f3f3ff290 */ /* 0x000fe2000fffe03f */
[----:B------:R0:W-:Y:S04]  /*7e500*/  STL.64 [R1+0x500], R4 ;  /* 0x0005000401007387 */ /* 0x0001e80000100a00 */
[----:B------:R1:W-:Y:S04]  /*7e510*/  STL.64 [R1+0x508], R6 ;  /* 0x0005080601007387 */ /* 0x0003e80000100a00 */
[----:B0-----:R-:W3:Y:S04]  /*7e520*/  LDL.LU R4, [R1+0x4d0] ;  /* 0x0004d00001047983 */ /* 0x001ee80000300800 */
[----:B------:R-:W3:Y:S04]  /*7e530*/  LDL.LU R5, [R1+0x4d4] ;  /* 0x0004d40001057983 */ /* 0x000ee80000300800 */
[----:B-1----:R-:W3:Y:S04]  /*7e540*/  LDL.LU R6, [R1+0x4d8] ;  /* 0x0004d80001067983 */ /* 0x002ee80000300800 */
[----:B------:R-:W3:Y:S04]  /*7e550*/  LDL.LU R7, [R1+0x4dc] ;  /* 0x0004dc0001077983 */ /* 0x000ee80000300800 */
[----:B------:R-:W3:Y:S04]  /*7e560*/  LDL.LU.64 R50, [R1+0x48] ;  /* 0x0000480001327983 */ /* 0x000ee80000300a00 */
[----:B------:R-:W-:Y:S04]  /*7e570*/  STL [R1+0x6c04], R0 ;  /* 0x006c040001007387 */ /* 0x000fe80000100800 */
[----:B------:R-:W-:Y:S04]  /*7e580*/  STL [R1+0x6c00], R61 ;  /* 0x006c003d01007387 */ /* 0x000fe80000100800 */
[----:B------:R0:W-:Y:S04]  /*7e590*/  STL.64 [R1+0x4f0], R20 ;  /* 0x0004f01401007387 */ /* 0x0001e80000100a00 */
[----:B------:R1:W-:Y:S04]  /*7e5a0*/  STL.64 [R1+0x4f8], R22 ;  /* 0x0004f81601007387 */ /* 0x0003e80000100a00 */
[----:B------:R-:W-:Y:S04]  /*7e5b0*/  STL.64 [R1+0x4e0], R16 ;  /* 0x0004e01001007387 */ /* 0x000fe80000100a00 */
[----:B------:R4:W-:Y:S04]  /*7e5c0*/  STL.64 [R1+0x4e8], R18 ;  /* 0x0004e81201007387 */ /* 0x0009e80000100a00 */
        /* <DEDUP_REMOVED lines=9> */
[----:B0-----:R-:W2:Y:S04]  /*7e660*/  LDL.LU R20, [R1+0x4a0] ;  /* 0x0004a00001147983 */ /* 0x001ea80000300800 */
[----:B------:R-:W2:Y:S04]  /*7e670*/  LDL.LU R21, [R1+0x4a4] ;  /* 0x0004a40001157983 */ /* 0x000ea80000300800 */
[----:B-1----:R-:W2:Y:S04]  /*7e680*/  LDL.LU R22, [R1+0x4a8] ;  /* 0x0004a80001167983 */ /* 0x002ea80000300800 */
[----:B------:R-:W2:Y:S04]  /*7e690*/  LDL.LU R23, [R1+0x4ac] ;  /* 0x0004ac0001177983 */ /* 0x000ea80000300800 */
[----:B------:R-:W2:Y:S04]  /*7e6a0*/  LDL.LU R44, [R1+0x4b0] ;  /* 0x0004b000012c7983 */ /* 0x000ea80000300800 */
[----:B------:R-:W2:Y:S04]  /*7e6b0*/  LDL.LU R45, [R1+0x4b4] ;  /* 0x0004b400012d7983 */ /* 0x000ea80000300800 */
[----:B------:R-:W2:Y:S04]  /*7e6c0*/  LDL.LU R46, [R1+0x4b8] ;  /* 0x0004b800012e7983 */ /* 0x000ea80000300800 */
[----:B------:R-:W2:Y:S04]  /*7e6d0*/  LDL.LU R47, [R1+0x4bc] ;  /* 0x0004bc00012f7983 */ /* 0x000ea80000300800 */
[----:B----4-:R-:W4:Y:S04]  /*7e6e0*/  LDL.LU.64 R18, [R1+0x28] ;  /* 0x0000280001127983 */ /* 0x010f280000300a00 */
[----:B------:R-:W4:Y:S01]  /*7e6f0*/  LDL.LU.64 R26, [R1+0x18] ;  /* 0x00001800011a7983 */ /* 0x000f220000300a00 */
[----:B------:R-:W-:-:S03]  /*7e700*/  IMAD.MOV.U32 R60, RZ, RZ, R58 ;  /* 0x000000ffff3c7224 */ /* 0x000fc600078e003a */
[----:B------:R-:W4:Y:S01]  /*7e710*/  LDL.LU R28, [R1+0x490] ;  /* 0x00049000011c7983 */ /* 0x000f220000300800 */
[----:B------:R-:W-:-:S03]  /*7e720*/  IMAD.MOV.U32 R2, RZ, RZ, R59 ;  /* 0x000000ffff027224 */ /* 0x000fc600078e003b */
[----:B------:R-:W4:Y:S04]  /*7e730*/  LDL.LU R29, [R1+0x494] ;  /* 0x00049400011d7983 */ /* 0x000f280000300800 */
[----:B------:R-:W4:Y:S04]  /*7e740*/  LDL.LU R30, [R1+0x498] ;  /* 0x00049800011e7983 */ /* 0x000f280000300800 */
[----:B------:R-:W4:Y:S04]  /*7e750*/  LDL.LU R31, [R1+0x49c] ;  /* 0x00049c00011f7983 */ /* 0x000f280000300800 */
[----:B------:R-:W4:Y:S04]  /*7e760*/  LDL.LU.64 R58, [R1+0x8] ;  /* 0x00000800013a7983 */ /* 0x000f280000300a00 */
[----:B------:R-:W-:Y:S04]  /*7e770*/  STL [R1+0x6c0c], R60 ;  /* 0x006c0c3c01007387 */ /* 0x000fe80000100800 */
[----:B------:R-:W-:Y:S01]  /*7e780*/  STL [R1+0x6c08], R2 ;  /* 0x006c080201007387 */ /* 0x000fe20000100800 */
[----:B---3--:R-:W-:Y:S01]  /*7e790*/  HMMA.16816.F32.BF16 R4, R40, R50, R4 ;  /* 0x000000322804723c */ /* 0x008fe20000041804 */
[----:B------:R-:W-:-:S02]  /*7e7a0*/  IMAD.MOV.U32 R3, RZ, RZ, R51 ;  /* 0x000000ffff037224 */ /* 0x000fc400078e0033 */
[----:B------:R-:W-:Y:S11]  /*7e7b0*/  IMAD.MOV.U32 R61, RZ, RZ, R50 ;  /* 0x000000ffff3d7224 */ /* 0x000ff600078e0032 */
[----:B------:R-:W-:Y:S09]  /*7e7c0*/  @!UPT UIADD3 URZ, URZ, URZ, URZ ;  /* 0x0000003f3f3ff290 */ /* 0x000ff2000fffe03f */
[----:B------:R-:W-:Y:S04]  /*7e7d0*/  STL.64 [R1+0x4d0], R4 ;  /* 0x0004d00401007387 */ /* 0x000fe80000100a00 */
[----:B------:R0:W-:Y:S04]  /*7e7e0*/  STL.64 [R1+0x4d8], R6 ;  /* 0x0004d80601007387 */ /* 0x0001e80000100a00 */
[----:B0-----:R-:W3:Y:S04]  /*7e7f0*/  LDL.LU.64 R6, [R1+0x6d68] ;  /* 0x006d680001067983 */ /* 0x001ee80000300a00 */
[----:B------:R-:W3:Y:S01]  /*7e800*/  LDL.LU.64 R4, [R1+0x6d60] ;  /* 0x006d600001047983 */ /* 0x000ee20000300a00 */
[----:B--2---:R-:W-:Y:S03]  /*7e810*/  HMMA.16816.F32.BF16 R32, R40, R38, R32 ;  /* 0x000000262820723c */ /* 0x004fe60000041820 */
[----:B------:R-:W2:Y:S04]  /*7e820*/  LDL.LU R48, [R1+0x470] ;  /* 0x0004700001307983 */ /* 0x000ea80000300800 */
[----:B------:R-:W2:Y:S04]  /*7e830*/  LDL.LU R49, [R1+0x474] ;  /* 0x0004740001317983 */ /* 0x000ea80000300800 */
[----:B------:R-:W2:Y:S04]  /*7e840*/  LDL.LU R50, [R1+0x478] ;  /* 0x0004780001327983 */ /* 0x000ea80000300800 */
[----:B------:R-:W2:Y:S04]  /*7e850*/  LDL.LU R51, [R1+0x47c] ;  /* 0x00047c0001337983 */ /* 0x000ea80000300800 */
[----:B------:R-:W-:Y:S04]  /*7e860*/  STL [R1+0x6c14], R3 ;  /* 0x006c140301007387 */ /* 0x000fe80000100800 */
[----:B------:R-:W-:Y:S01]  /*7e870*/  STL [R1+0x6c10], R61 ;  /* 0x006c103d01007387 */ /* 0x000fe20000100800 */
[----:B------:R-:W-:-:S03]  /*7e880*/  IMAD.MOV.U32 R2, RZ, RZ, R38 ;  /* 0x000000ffff027224 */ /* 0x000fc600078e0026 */
[----:B------:R0:W-:Y:S01]  /*7e890*/  STL.64 [R1+0x4c0], R32 ;  /* 0x0004c02001007387 */ /* 0x0001e20000100a00 */
[----:B------:R-:W-:-:S03]  /*7e8a0*/  IMAD.MOV.U32 R0, RZ, RZ, R39 ;  /* 0x000000ffff007224 */ /* 0x000fc600078e0027 */
[----:B------:R1:W-:Y:S04]  /*7e8b0*/  STL.64 [R1+0x4c8], R34 ;  /* 0x0004c82201007387 */ /* 0x0003e80000100a00 */
[----:B------:R-:W2:Y:S04]  /*7e8c0*/  LDL.LU R36, [R1+0x460] ;  /* 0x0004600001247983 */ /* 0x000ea80000300800 */
[----:B------:R-:W2:Y:S04]  /*7e8d0*/  LDL.LU R37, [R1+0x464] ;  /* 0x0004640001257983 */ /* 0x000ea80000300800 */
[----:B------:R-:W2:Y:S04]  /*7e8e0*/  LDL.LU R38, [R1+0x468] ;  /* 0x0004680001267983 */ /* 0x000ea80000300800 */
[----:B------:R-:W2:Y:S04]  /*7e8f0*/  LDL.LU R39, [R1+0x46c] ;  /* 0x00046c0001277983 */ /* 0x000ea80000300800 */
[----:B0-----:R-:W2:Y:S01]  /*7e900*/  LDL.LU R32, [R1+0x450] ;  /* 0x0004500001207983 */ /* 0x001ea20000300800 */
[C---:B----4-:R-:W-:Y:S03]  /*7e910*/  HMMA.16816.F32.BF16 R44, R40.reuse, R18, R44 ;  /* 0x00000012282c723c */ /* 0x050fe6000004182c */
[----:B------:R-:W4:Y:S04]  /*7e920*/  LDL.LU R33, [R1+0x454] ;  /* 0x0004540001217983 */ /* 0x000f280000300800 */
[----:B-1----:R-:W4:Y:S01]  /*7e930*/  LDL.LU R34, [R1+0x458] ;  /* 0x0004580001227983 */ /* 0x002f220000300800 */
[----:B------:R-:W-:Y:S03]  /*7e940*/  HMMA.16816.F32.BF16 R20, R40, R26, R20 ;  /* 0x0000001a2814723c */ /* 0x000fe60000041814 */
[----:B------:R-:W4:Y:S01]  /*7e950*/  LDL.LU R35, [R1+0x45c] ;  /* 0x00045c0001237983 */ /* 0x000f220000300800 */
[----:B------:R-:W-:-:S03]  /*7e960*/  IMAD.MOV.U32 R61, RZ, RZ, R18 ;  /* 0x000000ffff3d7224 */ /* 0x000fc600078e0012 */
[----:B------:R-:W-:Y:S01]  /*7e970*/  STL [R1+0x6c1c], R0 ;  /* 0x006c1c0001007387 */ /* 0x000fe20000100800 */
[----:B------:R-:W-:Y:S03]  /*7e980*/  HMMA.16816.F32.BF16 R28, R40, R58, R28 ;  /* 0x0000003a281c723c */ /* 0x000fe6000004181c */
[----:B------:R-:W-:Y:S01]  /*7e990*/  STL [R1+0x6c18], R2 ;  /* 0x006c180201007387 */ /* 0x000fe20000100800 */
[----:B------:R-:W-:-:S03]  /*7e9a0*/  IMAD.MOV.U32 R60, RZ, RZ, R19 ;  /* 0x000000ffff3c7224 */ /* 0x000fc600078e0013 */
[----:B------:R0:W-:Y:S04]  /*7e9b0*/  STL.64 [R1+0x4b0], R44 ;  /* 0x0004b02c01007387 */ /* 0x0001e80000100a00 */
[----:B------:R-:W-:Y:S01]  /*7e9c0*/  STL.64 [R1+0x4b8], R46 ;  /* 0x0004b82e01007387 */ /* 0x000fe20000100a00 */
[----:B------:R-:W-:-:S03]  /*7e9d0*/  IMAD.MOV.U32 R3, RZ, RZ, R27 ;  /* 0x000000ffff037224 */ /* 0x000fc600078e001b */
[----:B0-----:R-:W2:Y:S04]  /*7e9e0*/  LDL.LU.64 R44, [R1+0x6d58] ;  /* 0x006d5800012c7983 */ /* 0x001ea80000300a00 */
[----:B------:R-:W2:Y:S04]  /*7e9f0*/  LDL.LU.64 R18, [R1+0x6d50] ;  /* 0x006d500001127983 */ /* 0x000ea80000300a00 */
[----:B------:R-:W2:Y:S04]  /*7ea00*/  LDL.LU.64 R16, [R1+0x6d48] ;  /* 0x006d480001107983 */ /* 0x000ea80000300a00 */
[----:B------:R0:W-:Y:S01]  /*7ea10*/  STL [R1+0x6c20], R61 ;  /* 0x006c203d01007387 */ /* 0x0001e20000100800 */
[----:B------:R-:W-:-:S03]  /*7ea20*/  IMAD.MOV.U32 R2, RZ, RZ, R26 ;  /* 0x000000ffff027224 */ /* 0x000fc600078e001a */
[----:B------:R-:W-:Y:S04]  /*7ea30*/  STL.64 [R1+0x4a0], R20 ;  /* 0x0004a01401007387 */ /* 0x000fe80000100a00 */
[----:B------:R1:W-:Y:S01]  /*7ea40*/  STL.64 [R1+0x4a8], R22 ;  /* 0x0004a81601007387 */ /* 0x0003e20000100a00 */
[----:B------:R-:W-:Y:S02]  /*7ea50*/  IMAD.MOV.U32 R0, RZ, RZ, R59 ;  /* 0x000000ffff007224 */ /* 0x000fe400078e003b */
[----:B0-----:R-:W-:Y:S01]  /*7ea60*/  IMAD.MOV.U32 R61, RZ, RZ, R58 ;  /* 0x000000ffff3d7224 */ /* 0x001fe200078e003a */
[----:B-1----:R-:W2:Y:S04]  /*7ea70*/  LDL.LU.64 R22, [R1+0x6d40] ;  /* 0x006d400001167983 */ /* 0x002ea80000300a00 */
        /* <DEDUP_REMOVED lines=53> */
[----:B0-----:R-:W3:Y:S04]  /*7edd0*/  LDL.LU.64 R34, [R1+0x6cd0] ;  /* 0x006cd00001227983 */ /* 0x001ee80000300a00 */
[----:B------:R-:W2:Y:S04]  /*7ede0*/  LDL.LU.64 R32, [R1+0x6cc8] ;  /* 0x006cc80001207983 */ /* 0x000ea80000300a00 */
[----:B------:R-:W-:Y:S04]  /*7edf0*/  STL.64 [R1+0x6ae0], R38 ;  /* 0x006ae02601007387 */ /* 0x000fe80000100a00 */
[----:B----4-:R3:W-:Y:S02]  /*7ee00*/  STL.64 [R1+0x6ad8], R36 ;  /* 0x006ad82401007387 */ /* 0x0107e40000100a00 */
[C---:B---3--:R-:W-:Y:S02]  /*7ee10*/  HMMA.16816.F32.BF16 R36, R40.reuse, R34, R48 ;  /* 0x000000222824723c */ /* 0x048fe40000041830 */
[----:B------:R-:W-:Y:S04]  /*7ee20*/  STL.64 [R1+0x6ac8], R34 ;  /* 0x006ac82201007387 */ /* 0x000fe80000100a00 */
[----:B--2---:R0:W-:Y:S02]  /*7ee30*/  STL.64 [R1+0x6ac0], R32 ;  /* 0x006ac02001007387 */ /* 0x0041e40000100a00 */
[C---:B0-----:R-:W-:Y:S11]  /*7ee40*/  HMMA.16816.F32.BF16 R32, R40.reuse, R30, R52 ;  /* 0x0000001e2820723c */ /* 0x041ff60000041834 */
[----:B------:R-:W-:Y:S04]  /*7ee50*/  @!UPT UIADD3 URZ, URZ, URZ, URZ ;  /* 0x0000003f3f3ff290 */ /* 0x000fe8000fffe03f */
[----:B------:R-:W-:Y:S04]  /*7ee60*/  STL.64 [R1+0x440], R36 ;  /* 0x0004402401007387 */ /* 0x000fe80000100a00 */
[----:B------:R-:W-:Y:S04]  /*7ee70*/  STL.64 [R1+0x448], R38 ;  /* 0x0004482601007387 */ /* 0x000fe80000100a00 */
[----:B------:R-:W-:Y:S04]  /*7ee80*/  STL.64 [R1+0x6ab8], R30 ;  /* 0x006ab81e01007387 */ /* 0x000fe80000100a00 */
[----:B------:R0:W-:Y:S02]  /*7ee90*/  STL.64 [R1+0x6ab0], R28 ;  /* 0x006ab01c01007387 */ /* 0x0001e40000100a00 */
[----:B0-----:R-:W-:Y:S02]  /*7eea0*/  HMMA.16816.F32.BF16 R28, R40, R26, R56 ;  /* 0x0000001a281c723c */ /* 0x001fe40000041838 */
[----:B------:R-:W-:Y:S04]  /*7eeb0*/  STL.64 [R1+0x430], R32 ;  /* 0x0004302001007387 */ /* 0x000fe80000100a00 */
[----:B------:R0:W-:Y:S01]  /*7eec0*/  STL.64 [R1+0x438], R34 ;  /* 0x0004382201007387 */ /* 0x0001e20000100a00 */
[----:B------:R-:W-:-:S02]  /*7eed0*/  IMAD.MOV.U32 R58, RZ, RZ, R13 ;  /* 0x000000ffff3a7224 */ /* 0x000fc400078e000d */
[----:B------:R-:W-:Y:S11]  /*7eee0*/  IMAD.MOV.U32 R59, RZ, RZ, R12 ;  /* 0x000000ffff3b7224 */ /* 0x000ff600078e000c */
[----:B------:R-:W-:Y:S03]  /*7eef0*/  @!UPT UIADD3 URZ, URZ, URZ, URZ ;  /* 0x0000003f3f3ff290 */ /* 0x000fe6000fffe03f */
[----:B------:R1:W-:Y:S04]  /*7ef00*/  STL.64 [R1+0x420], R28 ;  /* 0x0004201c01007387 */ /* 0x0003e80000100a00 */
[----:B------:R2:W-:Y:S04]  /*7ef10*/  STL.64 [R1+0x428], R30 ;  /* 0x0004281e01007387 */ /* 0x0005e80000100a00 */
[----:B------:R-:W3:Y:S04]  /*7ef20*/  LDL.LU R12, [R1+0x410] ;  /* 0x00041000010c7983 */ /* 0x000ee80000300800 */
[----:B------:R-:W3:Y:S04]  /*7ef30*/  LDL.LU R13, [R1+0x414] ;  /* 0x00041400010d7983 */ /* 0x000ee80000300800 */
[----:B------:R-:W3:Y:S04]  /*7ef40*/  LDL.LU R14, [R1+0x418] ;  /* 0x00041800010e7983 */ /* 0x000ee80000300800 */
        /* <DEDUP_REMOVED lines=8> */
[----:B--2---:R-:W-:Y:S04]  /*7efd0*/  STL.64 [R1+0x6c38], R54 ;  /* 0x006c383601007387 */ /* 0x004fe80000100a00 */
[----:B----4-:R-:W-:Y:S04]  /*7efe0*/  STL.64 [R1+0x6c30], R52 ;  /* 0x006c303401007387 */ /* 0x010fe80000100a00 */
[----:B------:R-:W-:Y:S04]  /*7eff0*/  STL.64 [R1+0x6c40], R50 ;  /* 0x006c403201007387 */ /* 0x000fe80000100a00 */
[----:B------:R-:W2:Y:S04]  /*7f000*/  LDL.LU R36, [R1+0x2b0] ;  /* 0x0002b00001247983 */ /* 0x000ea80000300800 */
[----:B------:R-:W2:Y:S04]  /*7f010*/  LDL.LU R37, [R1+0x2b4] ;  /* 0x0002b40001257983 */ /* 0x000ea80000300800 */
[----:B------:R-:W4:Y:S04]  /*7f020*/  LDL.LU R38, [R1+0x2b8] ;  /* 0x0002b80001267983 */ /* 0x000f280000300800 */
[----:B------:R-:W4:Y:S01]  /*7f030*/  LDL.LU R39, [R1+0x2bc] ;  /* 0x0002bc0001277983 */ /* 0x000f220000300800 */
[----:B0-----:R-:W-:-:S02]  /*7f040*/  IMAD.MOV.U32 R34, RZ, RZ, R7 ;  /* 0x000000ffff227224 */ /* 0x001fc400078e0007 */
[----:B------:R-:W-:Y:S01]  /*7f050*/  IMAD.MOV.U32 R35, RZ, RZ, R6 ;  /* 0x000000ffff237224 */ /* 0x000fe200078e0006 */
[----:B----4-:R-:W-:Y:S04]  /*7f060*/  STL.64 [R1+0x6c50], R38 ;  /* 0x006c502601007387 */ /* 0x010fe80000100a00 */
[----:B--2---:R-:W-:Y:S04]  /*7f070*/  STL.64 [R1+0x6c48], R36 ;  /* 0x006c482401007387 */ /* 0x004fe80000100a00 */
[----:B------:R-:W-:Y:S04]  /*7f080*/  STL.64 [R1+0x6c58], R34 ;  /* 0x006c582201007387 */ /* 0x000fe80000100a00 */
[----:B-1----:R-:W2:Y:S04]  /*7f090*/  LDL.LU R28, [R1+0x2c0] ;  /* 0x0002c000011c7983 */ /* 0x002ea80000300800 */
[----:B------:R-:W2:Y:S04]  /*7f0a0*/  LDL.LU R29, [R1+0x2c4] ;  /* 0x0002c400011d7983 */ /* 0x000ea80000300800 */
[----:B------:R-:W4:Y:S04]  /*7f0b0*/  LDL.LU R30, [R1+0x2c8] ;  /* 0x0002c800011e7983 */ /* 0x000f280000300800 */
[----:B------:R-:W4:Y:S04]  /*7f0c0*/  LDL.LU R31, [R1+0x2cc] ;  /* 0x0002cc00011f7983 */ /* 0x000f280000300800 */
[----:B----4-:R-:W-:Y:S04]  /*7f0d0*/  STL.64 [R1+0x6c68], R30 ;  /* 0x006c681e01007387 */ /* 0x010fe80000100a00 */
[----:B--2---:R-:W-:Y:S04]  /*7f0e0*/  STL.64 [R1+0x6c60], R28 ;  /* 0x006c601c01007387 */ /* 0x004fe80000100a00 */
[----:B------:R0:W-:Y:S02]  /*7f0f0*/  STL.64 [R1+0x6aa8], R26 ;  /* 0x006aa81a01007387 */ /* 0x0001e40000100a00 */
[----:B0-----:R-:W-:-:S02]  /*7f100*/  IMAD.MOV.U32 R26, RZ, RZ, R5 ;  /* 0x000000ffff1a7224 */ /* 0x001fc400078e0005 */
[----:B------:R-:W-:Y:S02]  /*7f110*/  IMAD.MOV.U32 R27, RZ, RZ, R4 ;  /* 0x000000ffff1b7224 */ /* 0x000fe400078e0004 */
[----:B---3--:R-:W-:Y:S01]  /*7f120*/  HMMA.16816.F32.BF16 R4, R40, R22, R12 ;  /* 0x000000162804723c */ /* 0x008fe2000004180c */
[----:B------:R-:W-:Y:S04]  /*7f130*/  STL.64 [R1+0x6aa0], R24 ;  /* 0x006aa01801007387 */ /* 0x000fe80000100a00 */
[----:B------:R-:W-:Y:S04]  /*7f140*/  STL.64 [R1+0x6c70], R26 ;  /* 0x006c701a01007387 */ /* 0x000fe80000100a00 */
[----:B------:R-:W2:Y:S11]  /*7f150*/  LDL.LU R56, [R1+0x300] ;  /* 0x0003000001387983 */ /* 0x000eb60000300800 */
[----:B------:R-:W-:Y:S03]  /*7f160*/  @!UPT UIADD3 URZ, URZ, URZ, URZ ;  /* 0x0000003f3f3ff290 */ /* 0x000fe6000fffe03f */
[----:B------:R0:W-:Y:S04]  /*7f170*/  STL.64 [R1+0x410], R4 ;  /* 0x0004100401007387 */ /* 0x0001e80000100a00 */
[----:B------:R1:W-:Y:S04]  /*7f180*/  STL.64 [R1+0x418], R6 ;  /* 0x0004180601007387 */ /* 0x0003e80000100a00 */
[----:B------:R-:W2:Y:S04]  /*7f190*/  LDL.LU R57, [R1+0x304] ;  /* 0x0003040001397983 */ /* 0x000ea80000300800 */
[----:B------:R-:W2:Y:S04]  /*7f1a0*/  LDL.LU R58, [R1+0x308] ;  /* 0x00030800013a7983 */ /* 0x000ea80000300800 */
[----:B------:R-:W2:Y:S04]  /*7f1b0*/  LDL.LU R59, [R1+0x30c] ;  /* 0x00030c00013b7983 */ /* 0x000ea80000300800 */
[----:B------:R-:W3:Y:S04]  /*7f1c0*/  LDL.LU R48, [R1+0x310] ;  /* 0x0003100001307983 */ /* 0x000ee80000300800 */
[----:B------:R-:W3:Y:S04]  /*7f1d0*/  LDL.LU R49, [R1+0x314] ;  /* 0x0003140001317983 */ /* 0x000ee80000300800 */
[----:B------:R-:W3:Y:S04]  /*7f1e0*/  LDL.LU R50, [R1+0x318] ;  /* 0x0003180001327983 */ /* 0x000ee80000300800 */
[----:B------:R-:W3:Y:S04]  /*7f1f0*/  LDL.LU R51, [R1+0x31c] ;  /* 0x00031c0001337983 */ /* 0x000ee80000300800 */
[----:B------:R-:W4:Y:S04]  /*7f200*/  LDL.LU R12, [R1+0x400] ;  /* 0x00040000010c7983 */ /* 0x000f280000300800 */
[----:B------:R-:W4:Y:S04]  /*7f210*/  LDL.LU R13, [R1+0x404] ;  /* 0x00040400010d7983 */ /* 0x000f280000300800 */
[----:B------:R-:W4:Y:S04]  /*7f220*/  LDL.LU R14, [R1+0x408] ;  /* 0x00040800010e7983 */ /* 0x000f280000300800 */
[----:B------:R-:W4:Y:S01]  /*7f230*/  LDL.LU R15, [R1+0x40c] ;  /* 0x00040c00010f7983 */ /* 0x000f220000300800 */
[----:B------:R-:W-:-:S02]  /*7f240*/  IMAD.MOV.U32 R55, RZ, RZ, R8 ;  /* 0x000000ffff377224 */ /* 0x000fc400078e0008 */
[----:B------:R-:W-:Y:S01]  /*7f250*/  IMAD.MOV.U32 R54, RZ, RZ, R9 ;  /* 0x000000ffff367224 */ /* 0x000fe200078e0009 */
[----:B------:R-:W2:Y:S04]  /*7f260*/  LDL.LU R8, [R1+0x3f0] ;  /* 0x0003f00001087983 */ /* 0x000ea80000300800 */
[----:B------:R-:W2:Y:S04]  /*7f270*/  LDL.LU R9, [R1+0x3f4] ;  /* 0x0003f40001097983 */ /* 0x000ea80000300800 */
[----:B------:R-:W2:Y:S04]  /*7f280*/  LDL.LU R10, [R1+0x3f8] ;  /* 0x0003f800010a7983 */ /* 0x000ea80000300800 */
[----:B------:R-:W2:Y:S01]  /*7f290*/  LDL.LU R11, [R1+0x3fc] ;  /* 0x0003fc00010b7983 */ /* 0x000ea20000300800 */
[----:B------:R-:W-:-:S03]  /*7f2a0*/  IMAD.MOV.U32 R39, RZ, RZ, R44 ;  /* 0x000000ffff277224 */ /* 0x000fc600078e002c */
[----:B0-----:R-:W2:Y:S01]  /*7f2b0*/  LDL.LU R4, [R1+0x3e0] ;  /* 0x0003e00001047983 */ /* 0x001ea20000300800 */
[----:B------:R-:W-:-:S03]  /*7f2c0*/  IMAD.MOV.U32 R38, RZ, RZ, R45 ;  /* 0x000000ffff267224 */ /* 0x000fc600078e002d */
[----:B------:R-:W2:Y:S04]  /*7f2d0*/  LDL.LU R5, [R1+0x3e4] ;  /* 0x0003e40001057983 */ /* 0x000ea80000300800 */
[----:B-1----:R-:W2:Y:S04]  /*7f2e0*/  LDL.LU R6, [R1+0x3e8] ;  /* 0x0003e80001067983 */ /* 0x002ea80000300800 */
[----:B------:R-:W2:Y:S04]  /*7f2f0*/  LDL.LU R7, [R1+0x3ec] ;  /* 0x0003ec0001077983 */ /* 0x000ea80000300800 */
[----:B------:R-:W2:Y:S04]  /*7f300*/  LDL.LU R44, [R1+0x340] ;  /* 0x00034000012c7983 */ /* 0x000ea80000300800 */
[----:B------:R-:W2:Y:S04]  /*7f310*/  LDL.LU R45, [R1+0x344] ;  /* 0x00034400012d7983 */ /* 0x000ea80000300800 */
[----:B------:R-:W2:Y:S04]  /*7f320*/  LDL.LU R46, [R1+0x348] ;  /* 0x00034800012e7983 */ /* 0x000ea80000300800 */
[----:B------:R-:W2:Y:S01]  /*7f330*/  LDL.LU R47, [R1+0x34c] ;  /* 0x00034c00012f7983 */ /* 0x000ea20000300800 */
[----:B------:R-:W-:-:S03]  /*7f340*/  IMAD.MOV.U32 R30, RZ, RZ, R16 ;  /* 0x000000ffff1e7224 */ /* 0x000fc600078e0010 */
[----:B------:R-:W2:Y:S01]  /*7f350*/  LDL.LU R32, [R1+0x320] ;  /* 0x0003200001207983 */ /* 0x000ea20000300800 */
[----:B------:R-:W-:-:S03]  /*7f360*/  IMAD.MOV.U32 R31, RZ, RZ, R17 ;  /* 0x000000ffff1f7224 */ /* 0x000fc600078e0011 */
[----:B------:R-:W2:Y:S04]  /*7f370*/  LDL.LU R33, [R1+0x324] ;  /* 0x0003240001217983 */ /* 0x000ea80000300800 */
[----:B------:R-:W2:Y:S04]  /*7f380*/  LDL.LU R34, [R1+0x328] ;  /* 0x0003280001227983 */ /* 0x000ea80000300800 */
[----:B------:R-:W2:Y:S04]  /*7f390*/  LDL.LU R35, [R1+0x32c] ;  /* 0x00032c0001237983 */ /* 0x000ea80000300800 */
[----:B------:R-:W2:Y:S04]  /*7f3a0*/  LDL.LU R16, [R1+0x6cc4] ;  /* 0x006cc40001107983 */ /* 0x000ea80000300800 */
[----:B------:R-:W2:Y:S04]  /*7f3b0*/  LDL.LU R17, [R1+0x6cc0] ;  /* 0x006cc00001117983 */ /* 0x000ea80000300800 */
[----:B------:R-:W3:Y:S04]  /*7f3c0*/  LDL.LU R24, [R1+0x330] ;  /* 0x0003300001187983 */ /* 0x000ee80000300800 */
[----:B------:R-:W3:Y:S04]  /*7f3d0*/  LDL.LU R25, [R1+0x334] ;  /* 0x0003340001197983 */ /* 0x000ee80000300800 */
[----:B------:R-:W3:Y:S04]  /*7f3e0*/  LDL.LU R26, [R1+0x338] ;  /* 0x00033800011a7983 */ /* 0x000ee80000300800 */
[----:B------:R-:W3:Y:S04]  /*7f3f0*/  LDL.LU R27, [R1+0x33c] ;  /* 0x00033c00011b7983 */ /* 0x000ee80000300800 */
[----:B------:R-:W-:Y:S04]  /*7f400*/  STL.64 [R1+0x6b30], R22 ;  /* 0x006b301601007387 */ /* 0x000fe80000100a00 */
[----:B------:R0:W-:Y:S04]  /*7f410*/  STL.64 [R1+0x6b28], R20 ;  /* 0x006b281401007387 */ /* 0x0001e80000100a00 */
[----:B0-----:R-:W3:Y:S04]  /*7f420*/  LDL.LU R20, [R1+0x2d0] ;  /* 0x0002d00001147983 */ /* 0x001ee80000300800 */
[----:B------:R-:W3:Y:S04]  /*7f430*/  LDL.LU R21, [R1+0x2d4] ;  /* 0x0002d40001157983 */ /* 0x000ee80000300800 */
[----:B------:R-:W3:Y:S04]  /*7f440*/  LDL.LU R22, [R1+0x2d8] ;  /* 0x0002d80001167983 */ /* 0x000ee80000300800 */
[----:B------:R-:W3:Y:S01]  /*7f450*/  LDL.LU R23, [R1+0x2dc] ;  /* 0x0002dc0001177983 */ /* 0x000ee20000300800 */
[C---:B----4-:R-:W-:Y:S11]  /*7f460*/  HMMA.16816.F32.BF16 R12, R40.reuse, R18, R12 ;  /* 0x00000012280c723c */ /* 0x050ff6000004180c */
[----:B------:R-:W-:Y:S11]  /*7f470*/  @!UPT UIADD3 URZ, URZ, URZ, URZ ;  /* 0x0000003f3f3ff290 */ /* 0x000ff6000fffe03f */
[----:B------:R-:W-:Y:S01]  /*7f480*/  @!UPT UIADD3 URZ, URZ, URZ, URZ ;  /* 0x0000003f3f3ff290 */ /* 0x000fe2000fffe03f */
[----:B------:R-:W-:Y:S04]  /*7f490*/  STL.64 [R1+0x400], R12 ;  /* 0x0004000c01007387 */ /* 0x000fe80000100a00 */
[----:B------:R0:W-:Y:S04]  /*7f4a0*/  STL.64 [R1+0x408], R14 ;  /* 0x0004080e01007387 */ /* 0x0001e80000100a00 */
[----:B0-----:R-:W4:Y:S04]  /*7f4b0*/  LDL.LU.64 R14, [R1+0x6cb8] ;  /* 0x006cb800010e7983 */ /* 0x001f280000300a00 */
[----:B------:R-:W3:Y:S04]  /*7f4c0*/  LDL.LU.64 R12, [R1+0x6cb0] ;  /* 0x006cb000010c7983 */ /* 0x000ee80000300a00 */
[----:B------:R0:W-:Y:S04]  /*7f4d0*/  STL.64 [R1+0x6b40], R18 ;  /* 0x006b401201007387 */ /* 0x0001e80000100a00 */
[----:B--2---:R-:W-:Y:S04]  /*7f4e0*/  STL.64 [R1+0x6b38], R16 ;  /* 0x006b381001007387 */ /* 0x004fe80000100a00 */
[----:B0-----:R-:W2:Y:S04]  /*7f4f0*/  LDL.LU R18, [R1+0xe8] ;  /* 0x0000e80001127983 */ /* 0x001ea80000300800 */
[----:B------:R-:W2:Y:S01]  /*7f500*/  LDL.LU R19, [R1+0xec] ;  /* 0x0000ec0001137983 */ /* 0x000ea20000300800 */
[C---:B----4-:R-:W-:Y:S11]  /*7f510*/  HMMA.16816.F32.BF16 R8, R40.reuse, R14, R8 ;  /* 0x0000000e2808723c */ /* 0x050ff60000041808 */
[----:B------:R-:W-:Y:S11]  /*7f520*/  @!UPT UIADD3 URZ, URZ, URZ, URZ ;  /* 0x0000003f3f3ff290 */ /* 0x000ff6000fffe03f */
[----:B------:R-:W-:Y:S01]  /*7f530*/  @!UPT UIADD3 URZ, URZ, URZ, URZ ;  /* 0x0000003f3f3ff290 */ /* 0x000fe2000fffe03f */
[----:B------:R-:W-:Y:S04]  /*7f540*/  STL.64 [R1+0x3f0], R8 ;  /* 0x0003f00801007387 */ /* 0x000fe80000100a00 */
[----:B------:R0:W-:Y:S04]  /*7f550*/  STL.64 [R1+0x3f8], R10 ;  /* 0x0003f80a01007387 */ /* 0x0001e80000100a00 */
[----:B0-----:R-:W4:Y:S04]  /*7f560*/  LDL.LU.64 R10, [R1+0x6ca8] ;  /* 0x006ca800010a7983 */ /* 0x001f280000300a00 */
[----:B------:R-:W2:Y:S04]  /*7f570*/  LDL.LU.64 R8, [R1+0x6ca0] ;  /* 0x006ca00001087983 */ /* 0x000ea80000300a00 */
[----:B------:R-:W-:Y:S04]  /*7f580*/  STL.64 [R1+0x6b50], R14 ;  /* 0x006b500e01007387 */ /* 0x000fe80000100a00 */
[----:B---3--:R0:W-:Y:S04]  /*7f590*/  STL.64 [R1+0x6b48], R12 ;  /* 0x006b480c01007387 */ /* 0x0081e80000100a00 */
[----:B0-----:R-:W3:Y:S04]  /*7f5a0*/  LDL.LU R12, [R1+0x2e0] ;  /* 0x0002e000010c7983 */ /* 0x001ee80000300800 */
        /* <DEDUP_REMOVED lines=10> */
[----:B------:R3:W-:Y:S04]  /*7f650*/  STL.64 [R1+0x6b60], R10 ;  /* 0x006b600a01007387 */ /* 0x0007e80000100a00 */
[----:B--2---:R-:W-:Y:S01]  /*7f660*/  STL.64 [R1+0x6b58], R8 ;  /* 0x006b580801007387 */ /* 0x004fe20000100a00 */
[----:B---3--:R-:W-:-:S03]  /*7f670*/  IMAD.MOV.U32 R10, RZ, RZ, R4 ;  /* 0x000000ffff0a7224 */ /* 0x008fc600078e0004 */
[----:B------:R-:W2:Y:S01]  /*7f680*/  LDL.LU R4, [R1+0x6c8c] ;  /* 0x006c8c0001047983 */ /* 0x000ea20000300800 */
[----:B------:R-:W-:-:S03]  /*7f690*/  IMAD.MOV.U32 R11, RZ, RZ, R5 ;  /* 0x000000ffff0b7224 */ /* 0x000fc600078e0005 */
[----:B------:R-:W2:Y:S01]  /*7f6a0*/  LDL.LU R5, [R1+0x6c88] ;  /* 0x006c880001057983 */ /* 0x000ea20000300800 */
[----:B----4-:R-:W-:Y:S03]  /*7f6b0*/  HMMA.16816.F32.BF16 R40, R40, R6, R44 ;  /* 0x000000062828723c */ /* 0x010fe6000004182c */
[----:B------:R-:W3:Y:S04]  /*7f6c0*/  LDL.LU.64 R46, [R1+0x6c80] ;  /* 0x006c8000012e7983 */ /* 0x000ee80000300a00 */
[----:B------:R-:W3:Y:S11]  /*7f6d0*/  LDL.LU.64 R44, [R1+0x6c78] ;  /* 0x006c7800012c7983 */ /* 0x000ef60000300a00 */
[----:B------:R-:W-:Y:S05]  /*7f6e0*/  @!UPT UIADD3 URZ, URZ, URZ, URZ ;  /* 0x0000003f3f3ff290 */ /* 0x000fea000fffe03f */
[----:B------:R0:W-:Y:S04]  /*7f6f0*/  STL.64 [R1+0x340], R40 ;  /* 0x0003402801007387 */ /* 0x0001e80000100a00 */
[----:B------:R1:W-:Y:S04]  /*7f700*/  STL.64 [R1+0x348], R42 ;  /* 0x0003482a01007387 */ /* 0x0003e80000100a00 */
[----:B0-----:R-:W4:Y:S04]  /*7f710*/  LDL.LU R40, [R1+0x2f0] ;  /* 0x0002f00001287983 */ /* 0x001f280000300800 */
[----:B------:R-:W4:Y:S04]  /*7f720*/  LDL.LU R41, [R1+0x2f4] ;  /* 0x0002f40001297983 */ /* 0x000f280000300800 */
[----:B-1----:R-:W4:Y:S04]  /*7f730*/  LDL.LU R42, [R1+0x2f8] ;  /* 0x0002f800012a7983 */ /* 0x002f280000300800 */
[----:B------:R-:W4:Y:S04]  /*7f740*/  LDL.LU R43, [R1+0x2fc] ;  /* 0x0002fc00012b7983 */ /* 0x000f280000300800 */
[----:B------:R0:W-:Y:S04]  /*7f750*/  STL.64 [R1+0x6b70], R6 ;  /* 0x006b700601007387 */ /* 0x0001e80000100a00 */
[----:B--2---:R-:W-:Y:S04]  /*7f760*/  STL.64 [R1+0x6b68], R4 ;  /* 0x006b680401007387 */ /* 0x004fe80000100a00 */
[----:B0-----:R-:W2:Y:S04]  /*7f770*/  LDL.LU R6, [R1+0x108] ;  /* 0x0001080001067983 */ /* 0x001ea80000300800 */
[----:B------:R-:W2:Y:S01]  /*7f780*/  LDL.LU R7, [R1+0x10c] ;  /* 0x00010c0001077983 */ /* 0x000ea20000300800 */
[C---:B---3--:R-:W-:Y:S03]  /*7f790*/  HMMA.16816.F32.BF16 R28, R44.reuse, R30, R24 ;  /* 0x0000001e2c1c723c */ /* 0x048fe60000041818 */
[----:B------:R-:W3:Y:S05]  /*7f7a0*/  LDL.LU.64 R26, [R1+0x6c70] ;  /* 0x006c7000011a7983 */ /* 0x000eea0000300a00 */
[C---:B------:R-:W-:Y:S08]  /*7f7b0*/  HMMA.16816.F32.BF16 R36, R44.reuse, R38, R32 ;  /* 0x000000262c24723c */ /* 0x040ff00000041820 */
[C---:B------:R-:W-:Y:S07]  /*7f7c0*/  HMMA.16816.F32.BF16 R52, R44.reuse, R54, R48 ;  /* 0x000000362c34723c */ /* 0x040fee0000041830 */
[----:B------:R-:W-:Y:S04]  /*7f7d0*/  STL.64 [R1+0x330], R28 ;  /* 0x0003301c01007387 */ /* 0x000fe80000100a00 */
[----:B------:R0:W-:Y:S04]  /*7f7e0*/  STL.64 [R1+0x338], R30 ;  /* 0x0003381e01007387 */ /* 0x0001e80000100a00 */
[----:B0-----:R-:W3:Y:S04]  /*7f7f0*/  LDL.LU.64 R30, [R1+0x6c68] ;  /* 0x006c6800011e7983 */ /* 0x001ee80000300a00 */
[----:B------:R-:W3:Y:S04]  /*7f800*/  LDL.LU.64 R28, [R1+0x6c60] ;  /* 0x006c6000011c7983 */ /* 0x000ee80000300a00 */
[----:B------:R-:W3:Y:S04]  /*7f810*/  LDL.LU.64 R34, [R1+0x6c58] ;  /* 0x006c580001227983 */ /* 0x000ee80000300a00 */
[----:B------:R-:W-:Y:S04]  /*7f820*/  STL.64 [R1+0x320], R36 ;  /* 0x0003202401007387 */ /* 0x000fe80000100a00 */
[----:B------:R0:W-:Y:S01]  /*7f830*/  STL.64 [R1+0x328], R38 ;  /* 0x0003282601007387 */ /* 0x0001e20000100a00 */
[C---:B----4-:R-:W-:Y:S03]  /*7f840*/  HMMA.16816.F32.BF16 R8, R44.reuse, R10, R40 ;  /* 0x0000000a2c08723c */ /* 0x050fe60000041828 */
        /* <DEDUP_REMOVED lines=8> */
[----:B------:R-:W2:Y:S11]  /*7f8d0*/  LDL.LU.64 R58, [R1+0x6c28] ;  /* 0x006c2800013a7983 */ /* 0x000eb60000300a00 */
[----:B------:R-:W-:Y:S09]  /*7f8e0*/  @!UPT UIADD3 URZ, URZ, URZ, URZ ;  /* 0x0000003f3f3ff290 */ /* 0x000ff2000fffe03f */
[----:B------:R-:W-:Y:S04]  /*7f8f0*/  STL.64 [R1+0x300], R4 ;  /* 0x0003000401007387 */ /* 0x000fe80000100a00 */
[----:B------:R0:W-:Y:S04]  /*7f900*/  STL.64 [R1+0x308], R6 ;  /* 0x0003080601007387 */ /* 0x0001e80000100a00 */
[----:B------:R-:W2:Y:S01]  /*7f910*/  LDL.LU R40, [R1+0x140] ;  /* 0x0001400001287983 */ /* 0x000ea20000300800 */
[C---:B0-----:R-:W-:Y:S03]  /*7f920*/  HMMA.16816.F32.BF16 R4, R44.reuse, R18, R12 ;  /* 0x000000122c04723c */ /* 0x041fe6000004180c */
[----:B------:R-:W-:Y:S04]  /*7f930*/  STL.64 [R1+0x2f0], R8 ;  /* 0x0002f00801007387 */ /* 0x000fe80000100a00 */
[----:B------:R-:W-:Y:S11]  /*7f940*/  STL.64 [R1+0x2f8], R10 ;  /* 0x0002f80a01007387 */ /* 0x000ff60000100a00 */
[----:B------:R-:W-:Y:S05]  /*7f950*/  @!UPT UIADD3 URZ, URZ, URZ, URZ ;  /* 0x0000003f3f3ff290 */ /* 0x000fea000fffe03f */
[----:B------:R-:W-:Y:S04]  /*7f960*/  STL.64 [R1+0x2e0], R4 ;  /* 0x0002e00401007387 */ /* 0x000fe80000100a00 */
[----:B------:R3:W-:Y:S04]  /*7f970*/  STL.64 [R1+0x2e8], R6 ;  /* 0x0002e80601007387 */ /* 0x0007e80000100a00 */
[----:B------:R-:W2:Y:S04]  /*7f980*/  LDL.LU R41, [R1+0x144] ;  /* 0x0001440001297983 */ /* 0x000ea80000300800 */
[----:B------:R-:W2:Y:S04]  /*7f990*/  LDL.LU R42, [R1+0x148] ;  /* 0x00014800012a7983 */ /* 0x000ea80000300800 */
[----:B------:R-:W2:Y:S01]  /*7f9a0*/  LDL.LU R43, [R1+0x14c] ;  /* 0x00014c00012b7983 */ /* 0x000ea20000300800 */
[C---:B---3--:R-:W-:Y:S08]  /*7f9b0*/  HMMA.16816.F32.BF16 R4, R44.reuse, R26, R20 ;  /* 0x0000001a2c04723c */ /* 0x048ff00000041814 */
[C---:B------:R-:W-:Y:S08]  /*7f9c0*/  HMMA.16816.F32.BF16 R12, R44.reuse, R34, R28 ;  /* 0x000000222c0c723c */ /* 0x040ff0000004181c */
[C---:B----4-:R-:W-:Y:S01]  /*7f9d0*/  HMMA.16816.F32.BF16 R8, R44.reuse, R50, R36 ;  /* 0x000000322c08723c */ /* 0x050fe20000041824 */
[----:B--2---:R-:W-:Y:S04]  /*7f9e0*/  STL.64 [R1+0x6b80], R42 ;  /* 0x006b802a01007387 */ /* 0x004fe80000100a00 */
[----:B------:R-:W-:Y:S04]  /*7f9f0*/  STL.64 [R1+0x6b78], R40 ;  /* 0x006b782801007387 */ /* 0x000fe80000100a00 */
[----:B------:R-:W-:Y:S04]  /*7fa00*/  STL.64 [R1+0x2d0], R4 ;  /* 0x0002d00401007387 */ /* 0x000fe80000100a00 */
[----:B------:R0:W-:Y:S02]  /*7fa10*/  STL.64 [R1+0x2d8], R6 ;  /* 0x0002d80601007387 */ /* 0x0001e40000100a00 */
[----:B0-----:R-:W-:Y:S02]  /*7fa20*/  HMMA.16816.F32.BF16 R4, R44, R58, R52 ;  /* 0x0000003a2c04723c */ /* 0x001fe40000041834 */
[----:B------:R0:W-:Y:S04]  /*7fa30*/  STL.64 [R1+0x2c0], R12 ;  /* 0x0002c00c01007387 */ /* 0x0001e80000100a00 */
[----:B------:R1:W-:Y:S01]  /*7fa40*/  STL.64 [R1+0x2c8], R14 ;  /* 0x0002c80e01007387 */ /* 0x0003e20000100a00 */
[----:B------:R-:W-:-:S03]  /*7fa50*/  IMAD.MOV.U32 R58, RZ, RZ, R61 ;  /* 0x000000ffff3a7224 */ /* 0x000fc600078e003d */
[----:B------:R-:W-:Y:S01]  /*7fa60*/  STL.64 [R1+0x2b0], R8 ;  /* 0x0002b00801007387 */ /* 0x000fe20000100a00 */
[----:B------:R-:W-:-:S03]  /*7fa70*/  IMAD.MOV.U32 R59, RZ, RZ, R0 ;  /* 0x000000ffff3b7224 */ /* 0x000fc600078e0000 */
[----:B------:R2:W-:Y:S04]  /*7fa80*/  STL.64 [R1+0x2b8], R10 ;  /* 0x0002b80a01007387 */ /* 0x0005e80000100a00 */
[----:B------:R-:W2:Y:S05]  /*7fa90*/  LDL.LU R61, [R1+0x6c20] ;  /* 0x006c2000013d7983 */ /* 0x000eaa0000300800 */
[----:B------:R3:W-:Y:S04]  /*7faa0*/  STL.64 [R1+0x2a0], R4 ;  /* 0x0002a00401007387 */ /* 0x0007e80000100a00 */
[----:B------:R4:W-:Y:S04]  /*7fab0*/  STL.64 [R1+0x2a8], R6 ;  /* 0x0002a80601007387 */ /* 0x0009e80000100a00 */
[----:B------:R-:W2:Y:S04]  /*7fac0*/  LDL.LU R0, [R1+0x6c1c] ;  /* 0x006c1c0001007983 */ /* 0x000ea80000300800 */
[----:B------:R-:W-:Y:S04]  /*7fad0*/  STL.64 [R1+0x6b88], R58 ;  /* 0x006b883a01007387 */ /* 0x000fe80000100a00 */
[----:B------:R-:W2:Y:S04]  /*7fae0*/  LDL.LU R20, [R1+0x200] ;  /* 0x0002000001147983 */ /* 0x000ea80000300800 */
[----:B------:R-:W2:Y:S04]  /*7faf0*/  LDL.LU R21, [R1+0x204] ;  /* 0x0002040001157983 */ /* 0x000ea80000300800 */
[----:B------:R-:W2:Y:S04]  /*7fb00*/  LDL.LU R22, [R1+0x208] ;  /* 0x0002080001167983 */ /* 0x000ea80000300800 */
[----:B------:R-:W2:Y:S01]  /*7fb10*/  LDL.LU R23, [R1+0x20c] ;  /* 0x00020c0001177983 */ /* 0x000ea20000300800 */
[----:B------:R-:W-:-:S02]  /*7fb20*/  IMAD.MOV.U32 R18, RZ, RZ, R2 ;  /* 0x000000ffff127224 */ /* 0x000fc400078e0002 */
[----:B------:R-:W-:Y:S01]  /*7fb30*/  IMAD.MOV.U32 R19, RZ, RZ, R3 ;  /* 0x000000ffff137224 */ /* 0x000fe200078e0003 */
[----:B--2---:R2:W-:Y:S04]  /*7fb40*/  STL.64 [R1+0x6b98], R22 ;  /* 0x006b981601007387 */ /* 0x0045e80000100a00 */
[----:B------:R0:W-:Y:S04]  /*7fb50*/  STL.64 [R1+0x6b90], R20 ;  /* 0x006b901401007387 */ /* 0x0001e80000100a00 */
[----:B------:R-:W2:Y:S04]  /*7fb60*/  LDL.LU R2, [R1+0x6c18] ;  /* 0x006c180001027983 */ /* 0x000ea80000300800 */
[----:B------:R-:W2:Y:S04]  /*7fb70*/  LDL.LU R3, [R1+0x6c14] ;  /* 0x006c140001037983 */ /* 0x000ea80000300800 */
[----:B------:R-:W-:Y:S04]  /*7fb80*/  STL.64 [R1+0x6ba0], R18 ;  /* 0x006ba01201007387 */ /* 0x000fe80000100a00 */
[----:B0-----:R-:W2:Y:S04]  /*7fb90*/  LDL.LU R12, [R1+0x210] ;  /* 0x00021000010c7983 */ /* 0x001ea80000300800 */
[----:B------:R-:W2:Y:S04]  /*7fba0*/  LDL.LU R13, [R1+0x214] ;  /* 0x00021400010d7983 */ /* 0x000ea80000300800 */
[----:B-1----:R-:W2:Y:S04]  /*7fbb0*/  LDL.LU R14, [R1+0x218] ;  /* 0x00021800010e7983 */ /* 0x002ea80000300800 */
[----:B------:R-:W2:Y:S01]  /*7fbc0*/  LDL.LU R15, [R1+0x21c] ;  /* 0x00021c00010f7983 */ /* 0x000ea20000300800 */
[----:B------:R-:W-:-:S02]  /*7fbd0*/  IMAD.MOV.U32 R10, RZ, RZ, R61 ;  /* 0x000000ffff0a7224 */ /* 0x000fc400078e003d */
[----:B------:R-:W-:Y:S01]  /*7fbe0*/  IMAD.MOV.U32 R11, RZ, RZ, R60 ;  /* 0x000000ffff0b7224 */ /* 0x000fe200078e003c */
[----:B--2---:R-:W-:Y:S04]  /*7fbf0*/  STL.64 [R1+0x6bb0], R14 ;  /* 0x006bb00e01007387 */ /* 0x004fe80000100a00 */
[----:B------:R-:W-:Y:S04]  /*7fc00*/  STL.64 [R1+0x6ba8], R12 ;  /* 0x006ba80c01007387 */ /* 0x000fe80000100a00 */
[----:B------:R-:W2:Y:S04]  /*7fc10*/  LDL.LU R61, [R1+0x6c10] ;  /* 0x006c1000013d7983 */ /* 0x000ea80000300800 */
[----:B------:R-:W2:Y:S04]  /*7fc20*/  LDL.LU R60, [R1+0x6c0c] ;  /* 0x006c0c00013c7983 */ /* 0x000ea80000300800 */
[----:B------:R-:W-:Y:S04]  /*7fc30*/  STL.64 [R1+0x6bb8], R10 ;  /* 0x006bb80a01007387 */ /* 0x000fe80000100a00 */
[----:B---3--:R-:W3:Y:S04]  /*7fc40*/  LDL.LU R4, [R1+0x220] ;  /* 0x0002200001047983 */ /* 0x008ee80000300800 */
[----:B------:R-:W3:Y:S04]  /*7fc50*/  LDL.LU R5, [R1+0x224] ;  /* 0x0002240001057983 */ /* 0x000ee80000300800 */
[----:B----4-:R-:W4:Y:S04]  /*7fc60*/  LDL.LU R6, [R1+0x228] ;  /* 0x0002280001067983 */ /* 0x010f280000300800 */
[----:B------:R-:W4:Y:S01]  /*7fc70*/  LDL.LU R7, [R1+0x22c] ;  /* 0x00022c0001077983 */ /* 0x000f220000300800 */
[----:B------:R-:W-:-:S02]  /*7fc80*/  IMAD.MOV.U32 R42, RZ, RZ, R2 ;  /* 0x000000ffff2a7224 */ /* 0x000fc400078e0002 */
[----:B------:R-:W-:Y:S01]  /*7fc90*/  IMAD.MOV.U32 R43, RZ, RZ, R0 ;  /* 0x000000ffff2b7224 */ /* 0x000fe200078e0000 */
[----:B----4-:R-:W-:Y:S04]  /*7fca0*/  STL.64 [R1+0x6bc8], R6 ;  /* 0x006bc80601007387 */ /* 0x010fe80000100a00 */
[----:B---3--:R-:W-:Y:S04]  /*7fcb0*/  STL.64 [R1+0x6bc0], R4 ;  /* 0x006bc00401007387 */ /* 0x008fe80000100a00 */
[----:B------:R-:W3:Y:S01]  /*7fcc0*/  LDL.LU R2, [R1+0x6c08] ;  /* 0x006c080001027983 */ /* 0x000ee20000300800 */
[----:B--2---:R-:W-:-:S02]  /*7fcd0*/  IMAD.MOV.U32 R22, RZ, RZ, R61 ;  /* 0x000000ffff167224 */ /* 0x004fc400078e003d */
[----:B------:R-:W-:Y:S01]  /*7fce0*/  IMAD.MOV.U32 R23, RZ, RZ, R3 ;  /* 0x000000ffff177224 */ /* 0x000fe200078e0003 */
[----:B------:R-:W2:Y:S01]  /*7fcf0*/  LDL.LU R0, [R1+0x6c04] ;  /* 0x006c040001007983 */ /* 0x000ea20000300800 */
[----:B------:R-:W-:-:S03]  /*7fd00*/  IMAD.MOV.U32 R26, RZ, RZ, R60 ;  /* 0x000000ffff1a7224 */ /* 0x000fc600078e003c */
[----:B------:R-:W-:Y:S04]  /*7fd10*/  STL.64 [R1+0x6bd0], R42 ;  /* 0x006bd02a01007387 */ /* 0x000fe80000100a00 */
[----:B------:R-:W4:Y:S04]  /*7fd20*/  LDL.LU R61, [R1+0x6c00] ;  /* 0x006c0000013d7983 */ /* 0x000f280000300800 */
[----:B------:R-:W2:Y:S04]  /*7fd30*/  LDL.LU R3, [R1+0x6bfc] ;  /* 0x006bfc0001037983 */ /* 0x000ea80000300800 */
[----:B------:R0:W-:Y:S04]  /*7fd40*/  STL.64 [R1+0x6bd8], R22 ;  /* 0x006bd81601007387 */ /* 0x0001e80000100a00 */
[----:B------:R-:W4:Y:S01]  /*7fd50*/  LDL.LU R60, [R1+0x6bf8] ;  /* 0x006bf800013c7983 */ /* 0x000f220000300800 */
[----:B---3--:R-:W-:-:S03]  /*7fd60*/  IMAD.MOV.U32 R27, RZ, RZ, R2 ;  /* 0x000000ffff1b7224 */ /* 0x008fc600078e0002 */
[----:B------:R-:W3:Y:S04]  /*7fd70*/  LDL.LU R2, [R1+0x6bf4] ;  /* 0x006bf40001027983 */ /* 0x000ee80000300800 */
[----:B------:R-:W3:Y:S04]  /*7fd80*/  LDL.LU R30, [R1+0x68] ;  /* 0x00006800011e7983 */ /* 0x000ee80000300800 */
[----:B------:R-:W3:Y:S04]  /*7fd90*/  LDL.LU R31, [R1+0x6c] ;  /* 0x00006c00011f7983 */ /* 0x000ee80000300800 */
[----:B------:R-:W3:Y:S01]  /*7fda0*/  LDL.LU R38, [R1+0x88] ;  /* 0x0000880001267983 */ /* 0x000ee20000300800 */
[----:B--2---:R-:W-:-:S03]  /*7fdb0*/  IMAD.MOV.U32 R39, RZ, RZ, R3 ;  /* 0x000000ffff277224 */ /* 0x004fc600078e0003 */
[----:B------:R-:W2:Y:S01]  /*7fdc0*/  LDL.LU R3, [R1+0x6bf0] ;  /* 0x006bf00001037983 */ /* 0x000ea20000300800 */
[----:B----4-:R-:W-:-:S03]  /*7fdd0*/  IMAD.MOV.U32 R50, RZ, RZ, R60 ;  /* 0x000000ffff327224 */ /* 0x010fc600078e003c */
[----:B------:R-:W4:Y:S01]  /*7fde0*/  LDL.LU R60, [R1+0x6bec] ;  /* 0x006bec00013c7983 */ /* 0x000f220000300800 */
[----:B---3--:R-:W-:-:S03]  /*7fdf0*/  IMAD.MOV.U32 R51, RZ, RZ, R2 ;  /* 0x000000ffff337224 */ /* 0x008fc600078e0002 */
[----:B------:R-:W3:Y:S04]  /*7fe00*/  LDL.LU R2, [R1+0x6be8] ;  /* 0x006be80001027983 */ /* 0x000ee80000300800 */
[----:B------:R-:W2:Y:S04]  /*7fe10*/  LDL.LU R20, [R1+0x290] ;  /* 0x0002900001147983 */ /* 0x000ea80000300800 */
[----:B------:R-:W2:Y:S04]  /*7fe20*/  LDL.LU R21, [R1+0x294] ;  /* 0x0002940001157983 */ /* 0x000ea80000300800 */
[----:B0-----:R-:W2:Y:S04]  /*7fe30*/  LDL.LU R22, [R1+0x298] ;  /* 0x0002980001167983 */ /* 0x001ea80000300800 */
[----:B------:R-:W2:Y:S04]  /*7fe40*/  LDL.LU R23, [R1+0x29c] ;  /* 0x00029c0001177983 */ /* 0x000ea80000300800 */
[----:B------:R-:W3:Y:S04]  /*7fe50*/  LDL.LU R40, [R1+0x280] ;  /* 0x0002800001287983 */ /* 0x000ee80000300800 */
[----:B------:R-:W3:Y:S04]  /*7fe60*/  LDL.LU R41, [R1+0x284] ;  /* 0x0002840001297983 */ /* 0x000ee80000300800 */
[----:B------:R-:W3:Y:S04]  /*7fe70*/  LDL.LU R42, [R1+0x288] ;  /* 0x00028800012a7983 */ /* 0x000ee80000300800 */
[----:B------:R-:W3:Y:S01]  /*7fe80*/  LDL.LU R43, [R1+0x28c] ;  /* 0x00028c00012b7983 */ /* 0x000ee20000300800 */
[----:B------:R-:W-:-:S02]  /*7fe90*/  IMAD.MOV.U32 R34, RZ, RZ, R61 ;  /* 0x000000ffff227224 */ /* 0x000fc400078e003d */
[----:B------:R-:W-:Y:S01]  /*7fea0*/  IMAD.MOV.U32 R35, RZ, RZ, R0 ;  /* 0x000000ffff237224 */ /* 0x000fe200078e0000 */
        /* <DEDUP_REMOVED lines=26> */
[C---:B--2---:R-:W-:Y:S03]  /*80050*/  HMMA.16816.F32.BF16 R48, R44.reuse, R50, R20 ;  /* 0x000000322c30723c */ /* 0x044fe60000041814 */
[----:B------:R-:W2:Y:S05]  /*80060*/  LDL.LU.64 R22, [R1+0x6bd8] ;  /* 0x006bd80001167983 */ /* 0x000eaa0000300a00 */
[C---:B---3--:R-:W-:Y:S11]  /*80070*/  HMMA.16816.F32.BF16 R36, R44.reuse, R38, R40 ;  /* 0x000000262c24723c */ /* 0x048ff60000041828 */
[----:B------:R-:W-:Y:S04]  /*80080*/  @!UPT UIADD3 URZ, URZ, URZ, URZ ;  /* 0x0000003f3f3ff290 */ /* 0x000fe8000fffe03f */
[----:B------:R0:W-:Y:S04]  /*80090*/  STL.64 [R1+0x290], R48 ;  /* 0x0002903001007387 */ /* 0x0001e80000100a00 */
[----:B------:R1:W-:Y:S04]  /*800a0*/  STL.64 [R1+0x298], R50 ;  /* 0x0002983201007387 */ /* 0x0003e80000100a00 */
[----:B0-----:R-:W3:Y:S04]  /*800b0*/  LDL.LU R48, [R1+0x1e0] ;  /* 0x0001e00001307983 */ /* 0x001ee80000300800 */
[----:B------:R-:W3:Y:S04]  /*800c0*/  LDL.LU R49, [R1+0x1e4] ;  /* 0x0001e40001317983 */ /* 0x000ee80000300800 */
[----:B-1----:R-:W3:Y:S04]  /*800d0*/  LDL.LU R50, [R1+0x1e8] ;  /* 0x0001e80001327983 */ /* 0x002ee80000300800 */
[----:B------:R-:W3:Y:S04]  /*800e0*/  LDL.LU R51, [R1+0x1ec] ;  /* 0x0001ec0001337983 */ /* 0x000ee80000300800 */
[----:B------:R-:W3:Y:S01]  /*800f0*/  LDL.LU.64 R42, [R1+0x6bd0] ;  /* 0x006bd000012a7983 */ /* 0x000ee20000300a00 */
[C---:B----4-:R-:W-:Y:S08]  /*80100*/  HMMA.16816.F32.BF16 R32, R44.reuse, R34, R4 ;  /* 0x000000222c20723c */ /* 0x050ff00000041804 */
[C---:B------:R-:W-:Y:S01]  /*80110*/  HMMA.16816.F32.BF16 R28, R44.reuse, R30, R8 ;  /* 0x0000001e2c1c723c */ /* 0x040fe20000041808 */
[----:B------:R0:W-:Y:S04]  /*80120*/  STL.64 [R1+0x280], R36 ;  /* 0x0002802401007387 */ /* 0x0001e80000100a00 */
[----:B------:R1:W-:Y:S03]  /*80130*/  STL.64 [R1+0x288], R38 ;  /* 0x0002882601007387 */ /* 0x0003e60000100a00 */
[C---:B------:R-:W-:Y:S01]  /*80140*/  HMMA.16816.F32.BF16 R24, R44.reuse, R26, R12 ;  /* 0x0000001a2c18723c */ /* 0x040fe2000004180c */
[----:B0-----:R-:W4:Y:S04]  /*80150*/  LDL.LU R36, [R1+0x1d0] ;  /* 0x0001d00001247983 */ /* 0x001f280000300800 */
[----:B------:R-:W4:Y:S04]  /*80160*/  LDL.LU R37, [R1+0x1d4] ;  /* 0x0001d40001257983 */ /* 0x000f280000300800 */
[----:B-1----:R-:W4:Y:S04]  /*80170*/  LDL.LU R38, [R1+0x1d8] ;  /* 0x0001d80001267983 */ /* 0x002f280000300800 */
[----:B------:R-:W4:Y:S04]  /*80180*/  LDL.LU R39, [R1+0x1dc] ;  /* 0x0001dc0001277983 */ /* 0x000f280000300800 */
[----:B------:R-:W4:Y:S04]  /*80190*/  LDL.LU.64 R6, [R1+0x6bc8] ;  /* 0x006bc80001067983 */ /* 0x000f280000300a00 */
[----:B------:R-:W4:Y:S04]  /*801a0*/  LDL.LU.64 R4, [R1+0x6bc0] ;  /* 0x006bc00001047983 */ /* 0x000f280000300a00 */
[----:B------:R0:W-:Y:S04]  /*801b0*/  STL.64 [R1+0x270], R32 ;  /* 0x0002702001007387 */ /* 0x0001e80000100a00 */
[----:B------:R1:W-:Y:S04]  /*801c0*/  STL.64 [R1+0x278], R34 ;  /* 0x0002782201007387 */ /* 0x0003e80000100a00 */
[----:B0-----:R-:W4:Y:S04]  /*801d0*/  LDL.LU R32, [R1+0x1c0] ;  /* 0x0001c00001207983 */ /* 0x001f280000300800 */
[----:B------:R-:W4:Y:S04]  /*801e0*/  LDL.LU R33, [R1+0x1c4] ;  /* 0x0001c40001217983 */ /* 0x000f280000300800 */
[----:B-1----:R-:W4:Y:S04]  /*801f0*/  LDL.LU R34, [R1+0x1c8] ;  /* 0x0001c80001227983 */ /* 0x002f280000300800 */
[----:B------:R-:W4:Y:S04]  /*80200*/  LDL.LU R35, [R1+0x1cc] ;  /* 0x0001cc0001237983 */ /* 0x000f280000300800 */
        /* <DEDUP_REMOVED lines=14> */
[----:B------:R-:W4:Y:S01]  /*802f0*/  LDL.LU R27, [R1+0x1ac] ;  /* 0x0001ac00011b7983 */ /* 0x000f220000300800 */
[C---:B--2---:R-:W-:Y:S03]  /*80300*/  HMMA.16816.F32.BF16 R20, R44.reuse, R22, R16 ;  /* 0x000000162c14723c */ /* 0x044fe60000041810 */
[----:B------:R-:W2:Y:S11]  /*80310*/  LDL.LU.64 R18, [R1+0x6ba0] ;  /* 0x006ba00001127983 */ /* 0x000eb60000300a00 */
[----:B------:R-:W-:Y:S09]  /*80320*/  @!UPT UIADD3 URZ, URZ, URZ, URZ ;  /* 0x0000003f3f3ff290 */ /* 0x000ff2000fffe03f */
[----:B------:R-:W-:Y:S04]  /*80330*/  STL.64 [R1+0x240], R20 ;  /* 0x0002401401007387 */ /* 0x000fe80000100a00 */
[----:B------:R0:W-:Y:S04]  /*80340*/  STL.64 [R1+0x248], R22 ;  /* 0x0002481601007387 */ /* 0x0001e80000100a00 */
[----:B0-----:R-:W2:Y:S04]  /*80350*/  LDL.LU.64 R22, [R1+0x6b98] ;  /* 0x006b980001167983 */ /* 0x001ea80000300a00 */
[----:B------:R-:W2:Y:S01]  /*80360*/  LDL.LU.64 R20, [R1+0x6b90] ;  /* 0x006b900001147983 */ /* 0x000ea20000300a00 */
[C---:B---3--:R-:W-:Y:S03]  /*80370*/  HMMA.16816.F32.BF16 R40, R44.reuse, R42, R56 ;  /* 0x0000002a2c28723c */ /* 0x048fe60000041838 */
[----:B------:R-:W3:Y:S11]  /*80380*/  LDL.LU.64 R58, [R1+0x6b88] ;  /* 0x006b8800013a7983 */ /* 0x000ef60000300a00 */
[----:B------:R-:W-:Y:S09]  /*80390*/  @!UPT UIADD3 URZ, URZ, URZ, URZ ;  /* 0x0000003f3f3ff290 */ /* 0x000ff2000fffe03f */
[----:B------:R-:W-:Y:S04]  /*803a0*/  STL.64 [R1+0x230], R40 ;  /* 0x0002302801007387 */ /* 0x000fe80000100a00 */
[----:B------:R0:W-:Y:S04]  /*803b0*/  STL.64 [R1+0x238], R42 ;  /* 0x0002382a01007387 */ /* 0x0001e80000100a00 */
[----:B0-----:R-:W3:Y:S04]  /*803c0*/  LDL.LU.64 R42, [R1+0x6b80] ;  /* 0x006b8000012a7983 */ /* 0x001ee80000300a00 */
[----:B------:R-:W3:Y:S01]  /*803d0*/  LDL.LU.64 R40, [R1+0x6b78] ;  /* 0x006b780001287983 */ /* 0x000ee20000300a00 */
[C---:B----4-:R-:W-:Y:S03]  /*803e0*/  HMMA.16816.F32.BF16 R8, R44.reuse, R10, R4 ;  /* 0x0000000a2c08723c */ /* 0x050fe60000041804 */
[----:B------:R-:W4:Y:S04]  /*803f0*/  LDL.LU.64 R6, [R1+0x6b70] ;  /* 0x006b700001067983 */ /* 0x000f280000300a00 */
[----:B------:R-:W4:Y:S11]  /*80400*/  LDL.LU.64 R4, [R1+0x6b68] ;  /* 0x006b680001047983 */ /* 0x000f360000300a00 */
[----:B------:R-:W-:Y:S05]  /*80410*/  @!UPT UIADD3 URZ, URZ, URZ, URZ ;  /* 0x0000003f3f3ff290 */ /* 0x000fea000fffe03f */
[----:B------:R-:W-:Y:S04]  /*80420*/  STL.64 [R1+0x220], R8 ;  /* 0x0002200801007387 */ /* 0x000fe80000100a00 */
[----:B------:R0:W-:Y:S04]  /*80430*/  STL.64 [R1+0x228], R10 ;  /* 0x0002280a01007387 */ /* 0x0001e80000100a00 */
[----:B0-----:R-:W4:Y:S04]  /*80440*/  LDL.LU.64 R10, [R1+0x6b60] ;  /* 0x006b6000010a7983 */ /* 0x001f280000300a00 */
[----:B------:R-:W4:Y:S01]  /*80450*/  LDL.LU.64 R8, [R1+0x6b58] ;  /* 0x006b580001087983 */ /* 0x000f220000300a00 */
[C---:B--2---:R-:W-:Y:S03]  /*80460*/  HMMA.16816.F32.BF16 R16, R44.reuse, R18, R12 ;  /* 0x000000122c10723c */ /* 0x044fe6000004180c */
[----:B------:R-:W2:Y:S04]  /*80470*/  LDL.LU.64 R14, [R1+0x6b50] ;  /* 0x006b5000010e7983 */ /* 0x000ea80000300a00 */
[----:B------:R-:W2:Y:S11]  /*80480*/  LDL.LU.64 R12, [R1+0x6b48] ;  /* 0x006b4800010c7983 */ /* 0x000eb60000300a00 */
[----:B------:R-:W-:Y:S05]  /*80490*/  @!UPT UIADD3 URZ, URZ, URZ, URZ ;  /* 0x0000003f3f3ff290 */ /* 0x000fea000fffe03f */
[----:B------:R-:W-:Y:S04]  /*804a0*/  STL.64 [R1+0x210], R16 ;  /* 0x0002101001007387 */ /* 0x000fe80000100a00 */
[----:B------:R0:W-:Y:S04]  /*804b0*/  STL.64 [R1+0x218], R18 ;  /* 0x0002181201007387 */ /* 0x0001e80000100a00 */
[----:B0-----:R-:W2:Y:S04]  /*804c0*/  LDL.LU.64 R18, [R1+0x6b40] ;  /* 0x006b400001127983 */ /* 0x001ea80000300a00 */
        /* <DEDUP_REMOVED lines=14> */
[----:B0-----:R-:W2:Y:S01]  /*805b0*/  LDL.LU.64 R54, [R1+0x6b10] ;  /* 0x006b100001367983 */ /* 0x001ea20000300a00 */
[----:B------:R-:W-:Y:S02]  /*805c0*/  IMAD.MOV.U32 R58, RZ, RZ, R61 ;  /* 0x000000ffff3a7224 */ /* 0x000fe400078e003d */
[----:B------:R-:W-:Y:S01]  /*805d0*/  IMAD.MOV.U32 R59, RZ, RZ, R2 ;  /* 0x000000ffff3b7224 */ /* 0x000fe200078e0002 */
[----:B------:R-:W3:Y:S04]  /*805e0*/  LDL.LU.64 R52, [R1+0x6b08] ;  /* 0x006b080001347983 */ /* 0x000ee80000300a00 */
[----:B------:R-:W3:Y:S04]  /*805f0*/  LDL.LU R61, [R1+0x6b04] ;  /* 0x006b0400013d7983 */ /* 0x000ee80000300800 */
[----:B------:R-:W3:Y:S01]  /*80600*/  LDL.LU R2, [R1+0x6b00] ;  /* 0x006b000001027983 */ /* 0x000ee20000300800 */
[----:B--2---:R-:W-:Y:S11]  /*80610*/  HMMA.16816.F32.BF16 R48, R44, R54, R48 ;  /* 0x000000362c30723c */ /* 0x004ff60000041830 */
[----:B------:R-:W-:Y:S11]  /*80620*/  @!UPT UIADD3 URZ, URZ, URZ, URZ ;  /* 0x0000003f3f3ff290 */ /* 0x000ff6000fffe03f */
[----:B------:R-:W-:Y:S01]  /*80630*/  @!UPT UIADD3 URZ, URZ, URZ, URZ ;  /* 0x0000003f3f3ff290 */ /* 0x000fe2000fffe03f */
[----:B------:R-:W-:Y:S04]  /*80640*/  STL.64 [R1+0x1e0], R48 ;  /* 0x0001e03001007387 */ /* 0x000fe80000100a00 */
[----:B------:R0:W-:Y:S04]  /*80650*/  STL.64 [R1+0x1e8], R50 ;  /* 0x0001e83201007387 */ /* 0x0001e80000100a00 */
[----:B0-----:R-:W2:Y:S01]  /*80660*/  LDL.LU.64 R50, [R1+0x6af8] ;  /* 0x006af80001327983 */ /* 0x001ea20000300a00 */
[----:B------:R-:W-:-:S03]  /*80670*/  IMAD.MOV.U32 R55, RZ, RZ, R0 ;  /* 0x000000ffff377224 */ /* 0x000fc600078e0000 */
[----:B------:R-:W3:Y:S04]  /*80680*/  LDL.LU.64 R48, [R1+0x6af0] ;  /* 0x006af00001307983 */ /* 0x000ee80000300a00 */
[----:B------:R-:W3:Y:S04]  /*80690*/  LDL.LU R54, [R1+0x168] ;  /* 0x0001680001367983 */ /* 0x000ee80000300800 */
[----:B------:R-:W3:Y:S01]  /*806a0*/  LDL.LU R0, [R1+0x6ae8] ;  /* 0x006ae80001007983 */ /* 0x000ee20000300800 */
[C---:B--2---:R-:W-:Y:S11]  /*806b0*/  HMMA.16816.F32.BF16 R36, R44.reuse, R50, R36 ;  /* 0x000000322c24723c */ /* 0x044ff60000041824 */
[----:B------:R-:W-:Y:S11]  /*806c0*/  @!UPT UIADD3 URZ, URZ, URZ, URZ ;  /* 0x0000003f3f3ff290 */ /* 0x000ff6000fffe03f */
[----:B------:R-:W-:Y:S01]  /*806d0*/  @!UPT UIADD3 URZ, URZ, URZ, URZ ;  /* 0x0000003f3f3ff290 */ /* 0x000fe2000fffe03f */
[----:B------:R-:W-:Y:S04]  /*806e0*/  STL.64 [R1+0x1d0], R36 ;  /* 0x0001d02401007387 */ /* 0x000fe80000100a00 */
[----:B------:R0:W-:Y:S04]  /*806f0*/  STL.64 [R1+0x1d8], R38 ;  /* 0x0001d82601007387 */ /* 0x0001e80000100a00 */
[----:B0-----:R-:W2:Y:S01]  /*80700*/  LDL.LU.64 R38, [R1+0x6ae0] ;  /* 0x006ae00001267983 */ /* 0x001ea20000300a00 */
[----:B---3--:R-:W-:Y:S02]  /*80710*/  IMAD.MOV.U32 R50, RZ, RZ, R2 ;  /* 0x000000ffff327224 */ /* 0x008fe400078e0002 */
        /* <DEDUP_REMOVED lines=9> */
[----:B0-----:R-:W2:Y:S04]  /*807b0*/  LDL.LU.64 R34, [R1+0x6ac8] ;  /* 0x006ac80001227983 */ /* 0x001ea80000300a00 */
[----:B------:R-:W2:Y:S02]  /*807c0*/  LDL.LU.64 R32, [R1+0x6ac0] ;  /* 0x006ac00001207983 */ /* 0x000ea40000300a00 */
[----:B--2---:R-:W-:-:S02]  /*807d0*/  IMAD.MOV.U32 R38, RZ, RZ, R33 ;  /* 0x000000ffff267224 */ /* 0x004fc400078e0021 */
[----:B------:R-:W-:Y:S02]  /*807e0*/  IMAD.MOV.U32 R39, RZ, RZ, R32 ;  /* 0x000000ffff277224 */ /* 0x000fe400078e0020 */
[C---:B------:R-:W-:Y:S01]  /*807f0*/  HMMA.16816.F32.BF16 R32, R44.reuse, R34, R28 ;  /* 0x000000222c20723c */ /* 0x040fe2000004181c */
[----:B------:R-:W2:Y:S04]  /*80800*/  LDL.LU.64 R30, [R1+0x6ab8] ;  /* 0x006ab800011e7983 */ /* 0x000ea80000300a00 */
[----:B------:R-:W2:Y:S11]  /*80810*/  LDL.LU.64 R28, [R1+0x6ab0] ;  /* 0x006ab000011c7983 */ /* 0x000eb60000300a00 */
[----:B------:R-:W-:Y:S07]  /*80820*/  @!UPT UIADD3 URZ, URZ, URZ, URZ ;  /* 0x0000003f3f3ff290 */ /* 0x000fee000fffe03f */
[----:B------:R2:W-:Y:S04]  /*80830*/  STL.64 [R1+0x1b0], R32 ;  /* 0x0001b02001007387 */ /* 0x0005e80000100a00 */
[----:B------:R3:W-:Y:S01]  /*80840*/  STL.64 [R1+0x1b8], R34 ;  /* 0x0001b82201007387 */ /* 0x0007e20000100a00 */
[----:B--2---:R-:W-:Y:S02]  /*80850*/  IMAD.MOV.U32 R32, RZ, RZ, R29 ;  /* 0x000000ffff207224 */ /* 0x004fe400078e001d */
[----:B------:R-:W-:Y:S02]  /*80860*/  IMAD.MOV.U32 R33, RZ, RZ, R28 ;  /* 0x000000ffff217224 */ /* 0x000fe400078e001c */
[----:B------:R-:W-:Y:S01]  /*80870*/  HMMA.16816.F32.BF16 R28, R44, R30, R24 ;  /* 0x0000001e2c1c723c */ /* 0x000fe20000041818 */
[----:B------:R-:W2:Y:S01]  /*80880*/  LDL.LU.64 R26, [R1+0x6aa8] ;  /* 0x006aa800011a7983 */ /* 0x000ea20000300a00 */
[----:B---3--:R-:W-:-:S02]  /*80890*/  IMAD.MOV.U32 R34, RZ, RZ, R2 ;  /* 0x000000ffff227224 */ /* 0x008fc400078e0002 */
[----:B------:R-:W-:Y:S01]  /*808a0*/  IMAD.MOV.U32 R35, RZ, RZ, R0 ;  /* 0x000000ffff237224 */ /* 0x000fe200078e0000 */
[----:B------:R-:W3:Y:S11]  /*808b0*/  LDL.LU.64 R24, [R1+0x6aa0] ;  /* 0x006aa00001187983 */ /* 0x000ef60000300a00 */
[----:B------:R-:W-:Y:S07]  /*808c0*/  @!UPT UIADD3 URZ, URZ, URZ, URZ ;  /* 0x0000003f3f3ff290 */ /* 0x000fee000fffe03f */
[----:B------:R-:W-:Y:S04]  /*808d0*/  STL.64 [R1+0x1a0], R28 ;  /* 0x0001a01c01007387 */ /* 0x000fe80000100a00 */
[----:B------:R0:W-:Y:S02]  /*808e0*/  STL.64 [R1+0x1a8], R30 ;  /* 0x0001a81e01007387 */ /* 0x0001e40000100a00 */
[C---:B0-----:R-:W-:Y:S11]  /*808f0*/  HMMA.16816.F32.BF16 R28, R44.reuse, R22, R36 ;  /* 0x000000162c1c723c */ /* 0x041ff60000041824 */
[----:B------:R-:W-:Y:S11]  /*80900*/  @!UPT UIADD3 URZ, URZ, URZ, URZ ;  /* 0x0000003f3f3ff290 */ /* 0x000ff6000fffe03f */
[----:B------:R-:W-:Y:S01]  /*80910*/  @!UPT UIADD3 URZ, URZ, URZ, URZ ;  /* 0x0000003f3f3ff290 */ /* 0x000fe2000fffe03f */
[----:B------:R-:W-:Y:S01]  /*80920*/  STL.64 [R1+0x180], R28 ;  /* 0x0001801c01007387 */ /* 0x000fe20000100a00 */
[----:B------:R-:W-:Y:S01]  /*80930*/  IMAD.MOV.U32 R2, RZ, RZ, R31 ;  /* 0x000000ffff027224 */ /* 0x000fe200078e001f */
[C---:B--2---:R-:W-:Y:S11]  /*80940*/  HMMA.16816.F32.BF16 R32, R44.reuse, R26, R32 ;  /* 0x0000001a2c20723c */ /* 0x044ff60000041820 */
[----:B------:R-:W-:Y:S11]  /*80950*/  @!UPT UIADD3 URZ, URZ, URZ, URZ ;  /* 0x0000003f3f3ff290 */ /* 0x000ff6000fffe03f */
[----:B------:R-:W-:Y:S01]  /*80960*/  @!UPT UIADD3 URZ, URZ, URZ, URZ ;  /* 0x0000003f3f3ff290 */ /* 0x000fe2000fffe03f */
[----:B------:R-:W-:Y:S04]  /*80970*/  STL.64 [R1+0x190], R32 ;  /* 0x0001902001007387 */ /* 0x000fe80000100a00 */
[----:B------:R-:W-:Y:S04]  /*80980*/  STL.64 [R1+0x198], R34 ;  /* 0x0001982201007387 */ /* 0x000fe80000100a00 */
[----:B------:R-:W-:Y:S04]  /*80990*/  STL [R1+0x188], R30 ;  /* 0x0001881e01007387 */ /* 0x000fe80000100800 */
[----:B------:R0:W-:Y:S04]  /*809a0*/  STL [R1+0x6600], R2 ;  /* 0x0066000201007387 */ /* 0x0001e80000100800 */
[----:B0-----:R-:W2:Y:S01]  /*809b0*/  LDL R2, [R1+0x13e4] ;  /* 0x0013e40001027983 */ /* 0x001ea20000100800 */
[C---:B------:R-:W-:Y:S08]  /*809c0*/  HMMA.16816.F32.BF16 R32, R44.reuse, R18, R48 ;  /* 0x000000122c20723c */ /* 0x040ff00000041830 */
[C---:B------:R-:W-:Y:S11]  /*809d0*/  HMMA.16816.F32.BF16 R28, R44.reuse, R14, R52 ;  /* 0x0000000e2c1c723c */ /* 0x040ff60000041834 */
[----:B------:R-:W-:Y:S04]  /*809e0*/  @!UPT UIADD3 URZ, URZ, URZ, URZ ;  /* 0x0000003f3f3ff290 */ /* 0x000fe8000fffe03f */
[----:B------:R-:W-:Y:S04]  /*809f0*/  STL.64 [R1+0x170], R32 ;  /* 0x0001702001007387 */ /* 0x000fe80000100a00 */
[----:B------:R4:W-:Y:S04]  /*80a00*/  STL.64 [R1+0x178], R34 ;  /* 0x0001782201007387 */ /* 0x0009e80000100a00 */
[----:B------:R-:W-:Y:S04]  /*80a10*/  STL [R1+0x5da0], R61 ;  /* 0x005da03d01007387 */ /* 0x000fe80000100800 */
[----:B------:R-:W-:Y:S04]  /*80a20*/  STL.64 [R1+0x160], R28 ;  /* 0x0001601c01007387 */ /* 0x000fe80000100a00 */
[----:B------:R0:W-:Y:S01]  /*80a30*/  STL.64 [R1+0x168], R30 ;  /* 0x0001681e01007387 */ /* 0x0001e20000100a00 */
[C---:B----4-:R-:W-:Y:S08]  /*80a40*/  HMMA.16816.F32.BF16 R32, R44.reuse, R10, R56 ;  /* 0x0000000a2c20723c */ /* 0x050ff00000041838 */
[----:B0-----:R-:W-:Y:S01]  /*80a50*/  HMMA.16816.F32.BF16 R28, R44, R6, R40 ;  /* 0x000000062c1c723c */ /* 0x001fe20000041828 */
[----:B------:R-:W-:Y:S01]  /*80a60*/  LOP3.LUT R0, R61, 0x40, RZ, 0x3c, !PT ;  /* 0x000000403d007812 */ /* 0x000fe200078e3cff */
[----:B------:R-:W-:Y:S04]  /*80a70*/  LDSM.16.MT88.4 R44, [R60+0x11000] ;  /* 0x011000003c2c783b */ /* 0x000fe80000004200 */
[----:B------:R-:W-:Y:S04]  /*80a80*/  LDSM.16.M88.4 R36, [R0+0x1000] ;  /* 0x001000000024783b */ /* 0x000fe80000000200 */
[----:B------:R-:W-:Y:S04]  /*80a90*/  LDSM.16.M88.4 R56, [R0+0xa000] ;  /* 0x00a000000038783b */ /* 0x000fe80000000200 */
[----:B------:R-:W-:Y:S04]  /*80aa0*/  LDSM.16.M88.4 R52, [R0+0xa800] ;  /* 0x00a800000034783b */ /* 0x000fe80000000200 */
[----:B------:R-:W-:Y:S05]  /*80ab0*/  LDSM.16.M88.4 R48, [R0+0xb000] ;  /* 0x00b000000030783b */ /* 0x000fea0000000200 */
[----:B------:R-:W-:Y:S01]  /*80ac0*/  STL.64 [R1+0x140], R28 ;  /* 0x0001401c01007387 */ /* 0x000fe20000100a00 */
[----:B------:R-:W-:-:S03]  /*80ad0*/  IMAD.MOV.U32 R61, RZ, RZ, R31 ;  /* 0x000000ffff3d7224 */ /* 0x000fc600078e001f */
[----:B------:R-:W-:Y:S04]  /*80ae0*/  STL.64 [R1+0x150], R32 ;  /* 0x0001502001007387 */ /* 0x000fe80000100a00 */
[----:B------:R-:W-:Y:S04]  /*80af0*/  STL.64 [R1+0x158], R34 ;  /* 0x0001582201007387 */ /* 0x000fe80000100a00 */
[----:B------:R-:W-:Y:S04]  /*80b00*/  STL [R1+0x148], R30 ;  /* 0x0001481e01007387 */ /* 0x000fe80000100800 */
[----:B------:R-:W0:Y:S04]  /*80b10*/  LDSM.16.M88.4 R28, [R0] ;  /* 0x00000000001c783b */ /* 0x000e280000000200 */
[----:B------:R-:W-:Y:S04]  /*80b20*/  STL [R1+0x6698], R61 ;  /* 0x0066983d01007387 */ /* 0x000fe80000100800 */
[----:B------:R-:W-:Y:S01]  /*80b30*/  LDSM.16.M88.4 R32, [R0+0x1800] ;  /* 0x001800000020783b */ /* 0x000fe20000000200 */
[----:B0-----:R-:W-:-:S03]  /*80b40*/  IMAD.MOV.U32 R6, RZ, RZ, R28 ;  /* 0x000000ffff067224 */ /* 0x001fc600078e001c */
[----:B--2---:R-:W-:Y:S04]  /*80b50*/  STL [R1+0x669c], R2 ;  /* 0x00669c0201007387 */ /* 0x004fe80000100800 */
[----:B------:R0:W-:Y:S04]  /*80b60*/  LDSM.16.MT88.4 R40, [R2+0x11000] ;  /* 0x011000000228783b */ /* 0x0001e80000004200 */
[----:B------:R-:W-:Y:S04]  /*80b70*/  STL.64 [R1+0x130], R28 ;  /* 0x0001301c01007387 */ /* 0x000fe80000100a00 */
[----:B------:R-:W-:Y:S01]  /*80b80*/  STL.64 [R1+0x138], R30 ;  /* 0x0001381e01007387 */ /* 0x000fe20000100a00 */
[----:B0-----:R-:W-:-:S03]  /*80b90*/  IMAD.MOV.U32 R2, RZ, RZ, R29 ;  /* 0x000000ffff027224 */ /* 0x001fc600078e001d */
        /* <DEDUP_REMOVED lines=59> */
[----:B------:R-:W-:Y:S04]  /*80f50*/  STL.64 [R1+0x6a60], R54 ;  /* 0x006a603601007387 */ /* 0x000fe80000100a00 */
[----:B------:R0:W-:Y:S04]  /*80f60*/  STL.64 [R1+0x6a58], R52 ;  /* 0x006a583401007387 */ /* 0x0001e80000100a00 */
[----:B------:R-:W2:Y:S04]  /*80f70*/  LDSM.16.M88.4 R28, [R0+0xc800] ;  /* 0x00c80000001c783b */ /* 0x000ea80000000200 */
[----:B0-----:R-:W4:Y:S04]  /*80f80*/  LDL.64 R52, [R1+0x110] ;  /* 0x0001100001347983 */ /* 0x001f280000100a00 */
[----:B------:R-:W-:Y:S04]  /*80f90*/  STL [R1+0x6324], R50 ;  /* 0x0063243201007387 */ /* 0x000fe80000100800 */
[----:B------:R-:W-:Y:S04]  /*80fa0*/  STL [R1+0x6320], R51 ;  /* 0x0063203301007387 */ /* 0x000fe80000100800 */
[----:B------:R-:W-:Y:S04]  /*80fb0*/  STL.64 [R1+0x6a50], R48 ;  /* 0x006a503001007387 */ /* 0x000fe80000100a00 */
[----:B-1----:R-:W-:Y:S04]  /*80fc0*/  STL [R1+0x6304], R38 ;  /* 0x0063042601007387 */ /* 0x002fe80000100800 */
[----:B------:R-:W-:Y:S04]  /*80fd0*/  STL [R1+0x6300], R39 ;  /* 0x0063002701007387 */ /* 0x000fe80000100800 */
[----:B------:R0:W-:Y:S04]  /*80fe0*/  STL.64 [R1+0x6a48], R36 ;  /* 0x006a482401007387 */ /* 0x0001e80000100a00 */
[----:B0-----:R-:W4:Y:S01]  /*80ff0*/  LDL.64 R36, [R1+0x120] ;  /* 0x0001200001247983 */ /* 0x001f220000100a00 */
[----:B---3--:R-:W-:-:S02]  /*81000*/  IMAD.MOV.U32 R48, RZ, RZ, R25 ;  /* 0x000000ffff307224 */ /* 0x008fc400078e0019 */
[----:B------:R-:W-:Y:S02]  /*81010*/  IMAD.MOV.U32 R49, RZ, RZ, R24 ;  /* 0x000000ffff317224 */ /* 0x000fe400078e0018 */
[----:B------:R-:W0:Y:S01]  /*81020*/  LDSM.16.M88.4 R24, [R0+0xd000] ;  /* 0x00d000000018783b */ /* 0x000e220000000200 */
[----:B------:R-:W-:Y:S02]  /*81030*/  IMAD.MOV.U32 R50, RZ, RZ, R21 ;  /* 0x000000ffff327224 */ /* 0x000fe400078e0015 */
[----:B------:R-:W-:Y:S02]  /*81040*/  IMAD.MOV.U32 R51, RZ, RZ, R20 ;  /* 0x000000ffff337224 */ /* 0x000fe400078e0014 */
[----:B------:R-:W1:Y:S04]  /*81050*/  LDSM.16.M88.4 R20, [R0+0xd800] ;  /* 0x00d800000014783b */ /* 0x000e680000000200 */
[----:B--2---:R2:W-:Y:S04]  /*81060*/  STL [R1+0x62e4], R34 ;  /* 0x0062e42201007387 */ /* 0x0045e80000100800 */
[----:B------:R-:W-:Y:S04]  /*81070*/  STL [R1+0x62e0], R35 ;  /* 0x0062e02301007387 */ /* 0x000fe80000100800 */
[----:B------:R3:W-:Y:S04]  /*81080*/  STL.64 [R1+0x6a40], R32 ;  /* 0x006a402001007387 */ /* 0x0007e80000100a00 */
[----:B------:R-:W-:Y:S01]  /*81090*/  STL [R1+0x62e8], R30 ;  /* 0x0062e81e01007387 */ /* 0x000fe20000100800 */
[----:B--2---:R-:W-:-:S03]  /*810a0*/  IMAD.MOV.U32 R34, RZ, RZ, R13 ;  /* 0x000000ffff227224 */ /* 0x004fc600078e000d */
[----:B------:R-:W-:Y:S01]  /*810b0*/  STL [R1+0x62c8], R31 ;  /* 0x0062c81f01007387 */ /* 0x000fe20000100800 */
[----:B---3--:R-:W-:Y:S02]  /*810c0*/  IMAD.MOV.U32 R32, RZ, RZ, R17 ;  /* 0x000000ffff207224 */ /* 0x008fe400078e0011 */
[----:B------:R-:W-:Y:S01]  /*810d0*/  IMAD.MOV.U32 R33, RZ, RZ, R16 ;  /* 0x000000ffff217224 */ /* 0x000fe200078e0010 */
[----:B------:R2:W-:Y:S01]  /*810e0*/  STL.64 [R1+0x6a68], R28 ;  /* 0x006a681c01007387 */ /* 0x0005e20000100a00 */
[----:B------:R-:W-:-:S03]  /*810f0*/  IMAD.MOV.U32 R35, RZ, RZ, R12 ;  /* 0x000000ffff237224 */ /* 0x000fc600078e000c */
[----:B------:R-:W3:Y:S04]  /*81100*/  LDSM.16.M88.4 R16, [R0+0xe000] ;  /* 0x00e000000010783b */ /* 0x000ee80000000200 */
[----:B0-----:R0:W-:Y:S04]  /*81110*/  STL [R1+0x62c0], R26 ;  /* 0x0062c01a01007387 */ /* 0x0011e80000100800 */
[----:B------:R1:W-:Y:S01]  /*81120*/  STL [R1+0x62bc], R27 ;  /* 0x0062bc1b01007387 */ /* 0x0003e20000100800 */
[----:B--2---:R-:W-:-:S03]  /*81130*/  IMAD.MOV.U32 R28, RZ, RZ, R6 ;  /* 0x000000ffff1c7224 */ /* 0x004fc600078e0006 */
[----:B------:R2:W-:Y:S04]  /*81140*/  STL.64 [R1+0x6a70], R24 ;  /* 0x006a701801007387 */ /* 0x0005e80000100a00 */
[----:B------:R-:W3:Y:S01]  /*81150*/  LDSM.16.M88.4 R12, [R0+0xe800] ;  /* 0x00e80000000c783b */ /* 0x000ee20000000200 */
[----:B0-----:R-:W-:Y:S02]  /*81160*/  IMAD.MOV.U32 R26, RZ, RZ, R5 ;  /* 0x000000ffff1a7224 */ /* 0x001fe400078e0005 */
[----:B-1----:R-:W-:Y:S02]  /*81170*/  IMAD.MOV.U32 R27, RZ, RZ, R4 ;  /* 0x000000ffff1b7224 */ /* 0x002fe400078e0004 */
[----:B------:R-:W-:Y:S01]  /*81180*/  LDSM.16.M88.4 R4, [R0+0xf800] ;  /* 0x00f800000004783b */ /* 0x000fe20000000200 */
[----:B--2---:R-:W-:-:S02]  /*81190*/  IMAD.MOV.U32 R24, RZ, RZ, R9 ;  /* 0x000000ffff187224 */ /* 0x004fc400078e0009 */
[----:B------:R-:W-:Y:S02]  /*811a0*/  IMAD.MOV.U32 R25, RZ, RZ, R8 ;  /* 0x000000ffff197224 */ /* 0x000fe400078e0008 */
[----:B------:R-:W0:Y:S01]  /*811b0*/  LDSM.16.M88.4 R8, [R0+0xf000] ;  /* 0x00f000000008783b */ /* 0x000e220000000200 */
[----:B------:R-:W-:-:S03]  /*811c0*/  IMAD.MOV.U32 R29, RZ, RZ, R2 ;  /* 0x000000ffff1d7224 */ /* 0x000fc600078e0002 */
[----:B------:R-:W-:Y:S04]  /*811d0*/  STL [R1+0x62ec], R22 ;  /* 0x0062ec1601007387 */ /* 0x000fe80000100800 */
[----:B------:R-:W-:Y:S01]  /*811e0*/  STL [R1+0x62c4], R23 ;  /* 0x0062c41701007387 */ /* 0x000fe20000100800 */
[C---:B------:R-:W-:Y:S03]  /*811f0*/  HMMA.16816.F32.BF16 R24, R40.reuse, R28, R24 ;  /* 0x0000001c2818723c */ /* 0x040fe60000041818 */
[----:B------:R4:W-:Y:S04]  /*81200*/  STL.64 [R1+0x6a78], R20 ;  /* 0x006a781401007387 */ /* 0x0009e80000100a00 */
[----:B---3--:R-:W-:Y:S04]  /*81210*/  STL [R1+0x6a38], R16 ;  /* 0x006a381001007387 */ /* 0x008fe80000100800 */
[----:B------:R-:W-:Y:S04]  /*81220*/  STL [R1+0x6a34], R17 ;  /* 0x006a341101007387 */ /* 0x000fe80000100800 */
[----:B------:R-:W-:Y:S04]  /*81230*/  STL [R1+0x629c], R18 ;  /* 0x00629c1201007387 */ /* 0x000fe80000100800 */
[----:B------:R-:W-:Y:S04]  /*81240*/  STL [R1+0x6298], R19 ;  /* 0x0062981301007387 */ /* 0x000fe80000100800 */
[----:B------:R-:W-:Y:S04]  /*81250*/  STL [R1+0x6294], R14 ;  /* 0x0062940e01007387 */ /* 0x000fe80000100800 */
[----:B------:R-:W-:Y:S04]  /*81260*/  STL [R1+0x6290], R15 ;  /* 0x0062900f01007387 */ /* 0x000fe80000100800 */
[----:B0-----:R-:W-:Y:S04]  /*81270*/  STL [R1+0x627c], R10 ;  /* 0x00627c0a01007387 */ /* 0x001fe80000100800 */
[----:B------:R-:W-:Y:S04]  /*81280*/  STL [R1+0x6278], R11 ;  /* 0x0062780b01007387 */ /* 0x000fe80000100800 */
[----:B------:R-:W-:Y:S04]  /*81290*/  STL [R1+0x643c], R6 ;  /* 0x00643c0601007387 */ /* 0x000fe80000100800 */
[----:B------:R-:W-:Y:S04]  /*812a0*/  STL [R1+0x6438], R7 ;  /* 0x0064380701007387 */ /* 0x000fe80000100800 */
[----:B------:R-:W-:Y:S04]  /*812b0*/  STL [R1+0x50f0], R0 ;  /* 0x0050f00001007387 */ /* 0x000fe80000100800 */
[----:B------:R-:W-:Y:S04]  /*812c0*/  STL.64 [R1+0x6a00], R46 ;  /* 0x006a002e01007387 */ /* 0x000fe80000100a00 */
[----:B------:R-:W-:Y:S04]  /*812d0*/  STL.64 [R1+0x69f8], R44 ;  /* 0x0069f82c01007387 */ /* 0x000fe80000100a00 */
[----:B------:R-:W-:Y:S04]  /*812e0*/  STL [R1+0x6448], R60 ;  /* 0x0064483c01007387 */ /* 0x000fe80000100800 */
[----:B------:R-:W-:Y:S04]  /*812f0*/  STL.64 [R1+0x930], R24 ;  /* 0x0009301801007387 */ /* 0x000fe80000100a00 */
[----:B------:R-:W-:Y:S01]  /*81300*/  STL.64 [R1+0x938], R26 ;  /* 0x0009381a01007387 */ /* 0x000fe20000100a00 */
[C---:B----4-:R-:W-:Y:S11]  /*81310*/  HMMA.16816.F32.BF16 R20, R40.reuse, R36, R32 ;  /* 0x000000242814723c */ /* 0x050ff60000041820 */
[----:B------:R-:W-:Y:S11]  /*81320*/  @!UPT UIADD3 URZ, URZ, URZ, URZ ;  /* 0x0000003f3f3ff290 */ /* 0x000ff6000fffe03f */
[----:B------:R-:W-:Y:S01]  /*81330*/  @!UPT UIADD3 URZ, URZ, URZ, URZ ;  /* 0x0000003f3f3ff290 */ /* 0x000fe2000fffe03f */
[----:B------:R-:W-:Y:S04]  /*81340*/  STL.64 [R1+0x920], R20 ;  /* 0x0009201401007387 */ /* 0x000fe80000100a00 */
[----:B------:R0:W-:Y:S02]  /*81350*/  STL.64 [R1+0x928], R22 ;  /* 0x0009281601007387 */ /* 0x0001e40000100a00 */
[----:B0-----:R-:W-:Y:S01]  /*81360*/  HMMA.16816.F32.BF16 R20, R40, R52, R48 ;  /* 0x000000342814723c */ /* 0x001fe20000041830 */
[----:B------:R-:W-:Y:S02]  /*81370*/  IMAD.MOV.U32 R16, RZ, RZ, R36 ;  /* 0x000000ffff107224 */ /* 0x000fe400078e0024 */
[----:B------:R-:W-:Y:S02]  /*81380*/  IMAD.MOV.U32 R17, RZ, RZ, R37 ;  /* 0x000000ffff117224 */ /* 0x000fe400078e0025 */
[----:B------:R-:W-:-:S02]  /*81390*/  IMAD.MOV.U32 R11, RZ, RZ, R52 ;  /* 0x000000ffff0b7224 */ /* 0x000fc400078e0034 */
[----:B------:R-:W-:Y:S11]  /*813a0*/  IMAD.MOV.U32 R10, RZ, RZ, R53 ;  /* 0x000000ffff0a7224 */ /* 0x000ff600078e0035 */
[----:B------:R-:W-:Y:S05]  /*813b0*/  @!UPT UIADD3 URZ, URZ, URZ, URZ ;  /* 0x0000003f3f3ff290 */ /* 0x000fea000fffe03f */
[----:B------:R0:W-:Y:S04]  /*813c0*/  STL.64 [R1+0x910], R20 ;  /* 0x0009101401007387 */ /* 0x0001e80000100a00 */
[----:B------:R-:W2:Y:S04]  /*813d0*/  LDL.LU R36, [R1+0x8f0] ;  /* 0x0008f00001247983 */ /* 0x000ea80000300800 */
[----:B------:R-:W2:Y:S04]  /*813e0*/  LDL.LU R37, [R1+0x8f4] ;  /* 0x0008f40001257983 */ /* 0x000ea80000300800 */
[----:B------:R-:W2:Y:S04]  /*813f0*/  LDL.LU R38, [R1+0x8f8] ;  /* 0x0008f80001267983 */ /* 0x000ea80000300800 */
[----:B------:R-:W2:Y:S04]  /*81400*/  LDL.LU R39, [R1+0x8fc] ;  /* 0x0008fc0001277983 */ /* 0x000ea80000300800 */
[----:B------:R-:W2:Y:S04]  /*81410*/  LDL.64 R48, [R1+0xf0] ;  /* 0x0000f00001307983 */ /* 0x000ea80000100a00 */
[----:B------:R-:W3:Y:S04]  /*81420*/  LDL.LU R24, [R1+0x8c0] ;  /* 0x0008c00001187983 */ /* 0x000ee80000300800 */
[----:B------:R-:W3:Y:S04]  /*81430*/  LDL.LU R25, [R1+0x8c4] ;  /* 0x0008c40001197983 */ /* 0x000ee80000300800 */
[----:B------:R-:W3:Y:S04]  /*81440*/  LDL.LU R26, [R1+0x8c8] ;  /* 0x0008c800011a7983 */ /* 0x000ee80000300800 */
[----:B------:R-:W3:Y:S04]  /*81450*/  LDL.LU R27, [R1+0x8cc] ;  /* 0x0008cc00011b7983 */ /* 0x000ee80000300800 */
[----:B------:R-:W4:Y:S04]  /*81460*/  LDL.LU R44, [R1+0x8d0] ;  /* 0x0008d000012c7983 */ /* 0x000f280000300800 */
[----:B------:R-:W4:Y:S04]  /*81470*/  LDL.LU R45, [R1+0x8d4] ;  /* 0x0008d400012d7983 */ /* 0x000f280000300800 */
[----:B------:R-:W4:Y:S04]  /*81480*/  LDL.LU R46, [R1+0x8d8] ;  /* 0x0008d800012e7983 */ /* 0x000f280000300800 */
[----:B------:R-:W4:Y:S04]  /*81490*/  LDL.LU R47, [R1+0x8dc] ;  /* 0x0008dc00012f7983 */ /* 0x000f280000300800 */
[----:B------:R-:W2:Y:S04]  /*814a0*/  LDL.LU R28, [R1+0x8e0] ;  /* 0x0008e000011c7983 */ /* 0x000ea80000300800 */
[----:B------:R-:W2:Y:S04]  /*814b0*/  LDL.LU R29, [R1+0x8e4] ;  /* 0x0008e400011d7983 */ /* 0x000ea80000300800 */
[----:B------:R-:W2:Y:S01]  /*814c0*/  LDL.LU R30, [R1+0x8e8] ;  /* 0x0008e800011e7983 */ /* 0x000ea20000300800 */
[----:B------:R-:W-:-:S03]  /*814d0*/  IMAD.MOV.U32 R6, RZ, RZ, R22 ;  /* 0x000000ffff067224 */ /* 0x000fc600078e0016 */
[----:B------:R-:W2:Y:S01]  /*814e0*/  LDL.LU R31, [R1+0x8ec] ;  /* 0x0008ec00011f7983 */ /* 0x000ea20000300800 */
[----:B------:R-:W-:-:S03]  /*814f0*/  IMAD.MOV.U32 R7, RZ, RZ, R23 ;  /* 0x000000ffff077224 */ /* 0x000fc600078e0017 */
[----:B------:R-:W2:Y:S04]  /*81500*/  LDL.64 R52, [R1+0xe0] ;  /* 0x0000e00001347983 */ /* 0x000ea80000100a00 */
[----:B0-----:R-:W4:Y:S04]  /*81510*/  LDL.64 R20, [R1+0xd0] ;  /* 0x0000d00001147983 */ /* 0x001f280000100a00 */
[----:B------:R-:W3:Y:S04]  /*81520*/  LDL.64 R32, [R1+0xc0] ;  /* 0x0000c00001207983 */ /* 0x000ee80000100a00 */
[----:B------:R-:W-:Y:S04]  /*81530*/  STL.64 [R1+0x6a20], R10 ;  /* 0x006a200a01007387 */ /* 0x000fe80000100a00 */
[----:B------:R0:W-:Y:S04]  /*81540*/  STL.64 [R1+0x6a18], R8 ;  /* 0x006a180801007387 */ /* 0x0001e80000100a00 */
[----:B0-----:R-:W2:Y:S04]  /*81550*/  LDL.LU R8, [R1+0x900] ;  /* 0x0009000001087983 */ /* 0x001ea80000300800 */
[----:B------:R-:W2:Y:S04]  /*81560*/  LDL.LU R9, [R1+0x904] ;  /* 0x0009040001097983 */ /* 0x000ea80000300800 */
[----:B------:R-:W2:Y:S04]  /*81570*/  LDL.LU R10, [R1+0x908] ;  /* 0x00090800010a7983 */ /* 0x000ea80000300800 */
[----:B------:R-:W2:Y:S04]  /*81580*/  LDL.LU R11, [R1+0x90c] ;  /* 0x00090c00010b7983 */ /* 0x000ea80000300800 */
[----:B------:R-:W-:Y:S04]  /*81590*/  STL.64 [R1+0x6a10], R6 ;  /* 0x006a100601007387 */ /* 0x000fe80000100a00 */
[----:B------:R0:W-:Y:S04]  /*815a0*/  STL.64 [R1+0x6a08], R4 ;  /* 0x006a080401007387 */ /* 0x0001e80000100a00 */
[----:B0-----:R-:W2:Y:S02]  /*815b0*/  LDL.64 R4, [R1+0x100] ;  /* 0x0001000001047983 */ /* 0x001ea40000100a00 */
[----:B--2---:R-:W-:Y:S01]  /*815c0*/  HMMA.16816.F32.BF16 R8, R40, R4, R8 ;  /* 0x000000042808723c */ /* 0x004fe20000041808 */
[----:B------:R-:W-:-:S02]  /*815d0*/  IMAD.MOV.U32 R19, RZ, RZ, R4 ;  /* 0x000000ffff137224 */ /* 0x000fc400078e0004 */
[----:B------:R-:W-:Y:S11]  /*815e0*/  IMAD.MOV.U32 R18, RZ, RZ, R5 ;  /* 0x000000ffff127224 */ /* 0x000ff600078e0005 */
[----:B------:R-:W-:Y:S09]  /*815f0*/  @!UPT UIADD3 URZ, URZ, URZ, URZ ;  /* 0x0000003f3f3ff290 */ /* 0x000ff2000fffe03f */
[----:B------:R0:W-:Y:S01]  /*81600*/  STL [R1+0x900], R8 ;  /* 0x0009000801007387 */ /* 0x0001e20000100800 */
[----:B------:R-:W-:Y:S02]  /*81610*/  IMAD.MOV.U32 R60, RZ, RZ, R9 ;  /* 0x000000ffff3c7224 */ /* 0x000fe400078e0009 */
[----:B------:R-:W-:Y:S02]  /*81620*/  IMAD.MOV.U32 R58, RZ, RZ, R10 ;  /* 0x000000ffff3a7224 */ /* 0x000fe400078e000a */
[----:B------:R-:W-:Y:S02]  /*81630*/  IMAD.MOV.U32 R59, RZ, RZ, R11 ;  /* 0x000000ffff3b7224 */ /* 0x000fe400078e000b */
[C---:B0-----:R-:W-:Y:S03]  /*81640*/  HMMA.16816.F32.BF16 R8, R40.reuse, R48, R36 ;  /* 0x000000302808723c */ /* 0x041fe60000041824 */
[----:B------:R-:W-:Y:S04]  /*81650*/  STL.64 [R1+0x6a98], R58 ;  /* 0x006a983a01007387 */ /* 0x000fe80000100a00 */
[----:B------:R-:W-:Y:S04]  /*81660*/  STL.64 [R1+0x6a90], R56 ;  /* 0x006a903801007387 */ /* 0x000fe80000100a00 */
[----:B------:R-:W-:Y:S04]  /*81670*/  STL.64 [R1+0x6a88], R18 ;  /* 0x006a881201007387 */ /* 0x000fe80000100a00 */
[----:B------:R0:W-:Y:S04]  /*81680*/  STL.64 [R1+0x6a80], R16 ;  /* 0x006a801001007387 */ /* 0x0001e80000100a00 */
[----:B------:R-:W-:Y:S04]  /*81690*/  STL [R1+0x66a0], R60 ;  /* 0x0066a03c01007387 */ /* 0x000fe80000100800 */
[----:B------:R-:W-:Y:S04]  /*816a0*/  STL.64 [R1+0x8f0], R8 ;  /* 0x0008f00801007387 */ /* 0x000fe80000100a00 */
[----:B------:R1:W-:Y:S04]  /*816b0*/  STL.64 [R1+0x8f8], R10 ;  /* 0x0008f80a01007387 */ /* 0x0003e80000100a00 */
[----:B0-----:R-:W2:Y:S04]  /*816c0*/  LDL.LU R16, [R1+0x8b0] ;  /* 0x0008b00001107983 */ /* 0x001ea80000300800 */
[----:B------:R-:W2:Y:S04]  /*816d0*/  LDL.LU R17, [R1+0x8b4] ;  /* 0x0008b40001117983 */ /* 0x000ea80000300800 */
[----:B------:R-:W2:Y:S04]  /*816e0*/  LDL.LU R18, [R1+0x8b8] ;  /* 0x0008b80001127983 */ /* 0x000ea80000300800 */
[----:B------:R-:W2:Y:S04]  /*816f0*/  LDL.LU R19, [R1+0x8bc] ;  /* 0x0008bc0001137983 */ /* 0x000ea80000300800 */
[----:B------:R-:W2:Y:S01]  /*81700*/  LDL.64 R56, [R1+0xb0] ;  /* 0x0000b00001387983 */ /* 0x000ea20000100a00 */
[----:B-1----:R-:W-:Y:S03]  /*81710*/  HMMA.16816.F32.BF16 R8, R40, R52, R28 ;  /* 0x000000342808723c */ /* 0x002fe6000004181c */
[----:B------:R-:W2:Y:S01]  /*81720*/  LDL.LU R36, [R1+0x8a0] ;  /* 0x0008a00001247983 */ /* 0x000ea20000300800 */
[----:B------:R-:W-:-:S03]  /*81730*/  IMAD.MOV.U32 R5, RZ, RZ, R48 ;  /* 0x000000ffff057224 */ /* 0x000fc600078e0030 */
[----:B------:R-:W2:Y:S01]  /*81740*/  LDL.LU R37, [R1+0x8a4] ;  /* 0x0008a40001257983 */ /* 0x000ea20000300800 */
[----:B------:R-:W-:-:S03]  /*81750*/  IMAD.MOV.U32 R4, RZ, RZ, R49 ;  /* 0x000000ffff047224 */ /* 0x000fc600078e0031 */
[----:B------:R-:W2:Y:S04]  /*81760*/  LDL.LU R38, [R1+0x8a8] ;  /* 0x0008a80001267983 */ /* 0x000ea80000300800 */
[----:B------:R-:W2:Y:S04]  /*81770*/  LDL.LU R39, [R1+0x8ac] ;  /* 0x0008ac0001277983 */ /* 0x000ea80000300800 */
[----:B------:R-:W2:Y:S04]  /*81780*/  LDL.64 R48, [R1+0xa0] ;  /* 0x0000a00001307983 */ /* 0x000ea80000100a00 */
[----:B------:R0:W-:Y:S04]  /*81790*/  STL.64 [R1+0x8e0], R8 ;  /* 0x0008e00801007387 */ /* 0x0001e80000100a00 */
[----:B------:R-:W-:Y:S01]  /*817a0*/  STL.64 [R1+0x8e8], R10 ;  /* 0x0008e80a01007387 */ /* 0x000fe20000100a00 */
[----:B------:R-:W-:-:S03]  /*817b0*/  IMAD.MOV.U32 R7, RZ, RZ, R52 ;  /* 0x000000ffff077224 */ /* 0x000fc600078e0034 */
[----:B------:R-:W2:Y:S01]  /*817c0*/  LDL.LU R28, [R1+0x890] ;  /* 0x00089000011c7983 */ /* 0x000ea20000300800 */
[----:B------:R-:W-:-:S03]  /*817d0*/  IMAD.MOV.U32 R6, RZ, RZ, R53 ;  /* 0x000000ffff067224 */ /* 0x000fc600078e0035 */
[----:B------:R-:W2:Y:S04]  /*817e0*/  LDL.LU R29, [R1+0x894] ;  /* 0x00089400011d7983 */ /* 0x000ea80000300800 */
[----:B------:R-:W2:Y:S04]  /*817f0*/  LDL.LU R30, [R1+0x898] ;  /* 0x00089800011e7983 */ /* 0x000ea80000300800 */
[----:B------:R-:W2:Y:S04]  /*81800*/  LDL.LU R31, [R1+0x89c] ;  /* 0x00089c00011f7983 */ /* 0x000ea80000300800 */
[----:B------:R-:W2:Y:S01]  /*81810*/  LDL.64 R52, [R1+0x90] ;  /* 0x0000900001347983 */ /* 0x000ea20000100a00 */
[----:B----4-:R-:W-:Y:S01]  /*81820*/  HMMA.16816.F32.BF16 R44, R40, R20, R44 ;  /* 0x00000014282c723c */ /* 0x010fe2000004182c */
[----:B0-----:R-:W-:-:S02]  /*81830*/  IMAD.MOV.U32 R9, RZ, RZ, R20 ;  /* 0x000000ffff097224 */ /* 0x001fc400078e0014 */
[----:B------:R-:W-:-:S05]  /*81840*/  IMAD.MOV.U32 R8, RZ, RZ, R21 ;  /* 0x000000ffff087224 */ /* 0x000fca00078e0015 */
[C---:B---3--:R-:W-:Y:S01]  /*81850*/  HMMA.16816.F32.BF16 R20, R40.reuse, R32, R24 ;  /* 0x000000202814723c */ /* 0x048fe20000041818 */
[----:B------:R-:W-:Y:S02]  /*81860*/  IMAD.MOV.U32 R0, RZ, RZ, R33 ;  /* 0x000000ffff007224 */ /* 0x000fe400078e0021 */
[----:B------:R-:W-:Y:S11]  /*81870*/  IMAD.MOV.U32 R2, RZ, RZ, R32 ;  /* 0x000000ffff027224 */ /* 0x000ff600078e0020 */
[----:B------:R-:W-:Y:S01]  /*81880*/  @!UPT UIADD3 URZ, URZ, URZ, URZ ;  /* 0x0000003f3f3ff290 */ /* 0x000fe2000fffe03f */
[----:B------:R0:W-:Y:S04]  /*81890*/  STL.64 [R1+0x8d0], R44 ;  /* 0x0008d02c01007387 */ /* 0x0001e80000100a00 */
[----:B------:R1:W-:Y:S04]  /*818a0*/  STL.64 [R1+0x8d8], R46 ;  /* 0x0008d82e01007387 */ /* 0x0003e80000100a00 */
[----:B------:R3:W-:Y:S04]  /*818b0*/  STL.64 [R1+0x8c0], R20 ;  /* 0x0008c01401007387 */ /* 0x0007e80000100a00 */
[----:B------:R-:W-:Y:S04]  /*818c0*/  STL.64 [R1+0x8c8], R22 ;  /* 0x0008c81601007387 */ /* 0x000fe80000100a00 */
[----:B0-----:R-:W4:Y:S04]  /*818d0*/  LDL.LU R44, [R1+0x880] ;  /* 0x00088000012c7983 */ /* 0x001f280000300800 */
[----:B------:R-:W4:Y:S04]  /*818e0*/  LDL.LU R45, [R1+0x884] ;  /* 0x00088400012d7983 */ /* 0x000f280000300800 */
[----:B-1----:R-:W4:Y:S04]  /*818f0*/  LDL.LU R46, [R1+0x888] ;  /* 0x00088800012e7983 */ /* 0x002f280000300800 */
[----:B------:R-:W4:Y:S04]  /*81900*/  LDL.LU R47, [R1+0x88c] ;  /* 0x00088c00012f7983 */ /* 0x000f280000300800 */
[----:B---3--:R-:W4:Y:S04]  /*81910*/  LDL.64 R20, [R1+0x80] ;  /* 0x0000800001147983 */ /* 0x008f280000100a00 */
[----:B------:R-:W3:Y:S04]  /*81920*/  LDL.LU R24, [R1+0x870] ;  /* 0x0008700001187983 */ /* 0x000ee80000300800 */
[----:B------:R-:W3:Y:S04]  /*81930*/  LDL.LU R25, [R1+0x874] ;  /* 0x0008740001197983 */ /* 0x000ee80000300800 */
[----:B------:R-:W3:Y:S04]  /*81940*/  LDL.LU R26, [R1+0x878] ;  /* 0x00087800011a7983 */ /* 0x000ee80000300800 */
[----:B------:R-:W3:Y:S04]  /*81950*/  LDL.LU R27, [R1+0x87c] ;  /* 0x00087c00011b7983 */ /* 0x000ee80000300800 */
[----:B------:R-:W3:Y:S04]  /*81960*/  LDL.64 R32, [R1+0x70] ;  /* 0x0000700001207983 */ /* 0x000ee80000100a00 */
[----:B------:R-:W-:Y:S04]  /*81970*/  STL [R1+0x697c], R0 ;  /* 0x00697c0001007387 */ /* 0x000fe80000100800 */
[----:B------:R-:W-:Y:S01]  /*81980*/  STL [R1+0x6978], R2 ;  /* 0x0069780201007387 */ /* 0x000fe20000100800 */
[----:B--2---:R-:W-:Y:S01]  /*81990*/  HMMA.16816.F32.BF16 R16, R40, R56, R16 ;  /* 0x000000382810723c */ /* 0x004fe20000041810 */
[----:B------:R-:W-:-:S02]  /*819a0*/  IMAD.MOV.U32 R15, RZ, RZ, R57 ;  /* 0x000000ffff0f7224 */ /* 0x000fc400078e0039 */
[----:B------:R-:W-:Y:S11]  /*819b0*/  IMAD.MOV.U32 R60, RZ, RZ, R56 ;  /* 0x000000ffff3c7224 */ /* 0x000ff600078e0038 */
[----:B------:R-:W-:Y:S09]  /*819c0*/  @!UPT UIADD3 URZ, URZ, URZ, URZ ;  /* 0x0000003f3f3ff290 */ /* 0x000ff2000fffe03f */
[----:B------:R-:W-:Y:S04]  /*819d0*/  STL.64 [R1+0x8b0], R16 ;  /* 0x0008b01001007387 */ /* 0x000fe80000100a00 */
[----:B------:R0:W-:Y:S02]  /*819e0*/  STL.64 [R1+0x8b8], R18 ;  /* 0x0008b81201007387 */ /* 0x0001e40000100a00 */
[----:B0-----:R-:W-:Y:S02]  /*819f0*/  HMMA.16816.F32.BF16 R16, R40, R48, R36 ;  /* 0x000000302810723c */ /* 0x001fe40000041824 */
[----:B------:R-:W-:Y:S04]  /*81a00*/  STL [R1+0x6984], R15 ;  /* 0x0069840f01007387 */ /* 0x000fe80000100800 */
[----:B------:R-:W-:Y:S04]  /*81a10*/  STL [R1+0x6980], R60 ;  /* 0x0069803c01007387 */ /* 0x000fe80000100800 */
[----:B------:R-:W2:Y:S11]  /*81a20*/  LDL.LU R36, [R1+0x860] ;  /* 0x0008600001247983 */ /* 0x000eb60000300800 */
[----:B------:R-:W-:Y:S02]  /*81a30*/  @!UPT UIADD3 URZ, URZ, URZ, URZ ;  /* 0x0000003f3f3ff290 */ /* 0x000fe4000fffe03f */
[----:B------:R-:W-:Y:S04]  /*81a40*/  STL.64 [R1+0x8a0], R16 ;  /* 0x0008a01001007387 */ /* 0x000fe80000100a00 */
[----:B------:R0:W-:Y:S01]  /*81a50*/  STL.64 [R1+0x8a8], R18 ;  /* 0x0008a81201007387 */ /* 0x0001e20000100a00 */
[----:B------:R-:W-:-:S03]  /*81a60*/  IMAD.MOV.U32 R61, RZ, RZ, R49 ;  /* 0x000000ffff3d7224 */ /* 0x000fc600078e0031 */
[----:B------:R-:W2:Y:S04]  /*81a70*/  LDL.LU R37, [R1+0x864] ;  /* 0x0008640001257983 */ /* 0x000ea80000300800 */
[----:B------:R-:W2:Y:S01]  /*81a80*/  LDL.LU R38, [R1+0x868] ;  /* 0x0008680001267983 */ /* 0x000ea20000300800 */
[----:B0-----:R-:W-:Y:S03]  /*81a90*/  HMMA.16816.F32.BF16 R16, R40, R52, R28 ;  /* 0x000000342810723c */ /* 0x001fe6000004181c */
[----:B------:R-:W2:Y:S04]  /*81aa0*/  LDL.64 R48, [R1+0x60] ;  /* 0x0000600001307983 */ /* 0x000ea80000100a00 */
[----:B------:R-:W-:Y:S01]  /*81ab0*/  STL [R1+0x6988], R61 ;  /* 0x0069883d01007387 */ /* 0x000fe20000100800 */
[----:B------:R-:W-:-:S02]  /*81ac0*/  IMAD.MOV.U32 R0, RZ, RZ, R52 ;  /* 0x000000ffff007224 */ /* 0x000fc400078e0034 */
[----:B------:R-:W-:Y:S11]  /*81ad0*/  IMAD.MOV.U32 R2, RZ, RZ, R53 ;  /* 0x000000ffff027224 */ /* 0x000ff600078e0035 */
[----:B------:R-:W-:Y:S02]  /*81ae0*/  @!UPT UIADD3 URZ, URZ, URZ, URZ ;  /* 0x0000003f3f3ff290 */ /* 0x000fe4000fffe03f */
[----:B------:R-:W-:Y:S04]  /*81af0*/  STL.64 [R1+0x890], R16 ;  /* 0x0008901001007387 */ /* 0x000fe80000100a00 */
[----:B------:R4:W-:Y:S04]  /*81b00*/  STL [R1+0x898], R18 ;  /* 0x0008981201007387 */ /* 0x0009e80000100800 */
[----:B------:R-:W2:Y:S04]  /*81b10*/  LDL.LU R28, [R1+0x850] ;  /* 0x00085000011c7983 */ /* 0x000ea80000300800 */
[----:B------:R-:W2:Y:S04]  /*81b20*/  LDL.LU R29, [R1+0x854] ;  /* 0x00085400011d7983 */ /* 0x000ea80000300800 */
[----:B------:R-:W2:Y:S04]  /*81b30*/  LDL.LU R30, [R1+0x858] ;  /* 0x00085800011e7983 */ /* 0x000ea80000300800 */
[----:B------:R-:W2:Y:S04]  /*81b40*/  LDL.LU R31, [R1+0x85c] ;  /* 0x00085c00011f7983 */ /* 0x000ea80000300800 */
[----:B------:R-:W2:Y:S01]  /*81b50*/  LDL.64 R52, [R1+0x50] ;  /* 0x0000500001347983 */ /* 0x000ea20000100a00 */
[----:B------:R-:W-:-:S02]  /*81b60*/  IMAD.MOV.U32 R39, RZ, RZ, R3 ;  /* 0x000000ffff277224 */ /* 0x000fc400078e0003 */
[----:B------:R-:W-:Y:S02]  /*81b70*/  IMAD.MOV.U32 R3, RZ, RZ, R19 ;  /* 0x000000ffff037224 */ /* 0x000fe400078e0013 */
[C---:B----4-:R-:W-:Y:S01]  /*81b80*/  HMMA.16816.F32.BF16 R16, R40.reuse, R20, R44 ;  /* 0x000000142810723c */ /* 0x050fe2000004182c */
[----:B------:R-:W-:Y:S04]  /*81b90*/  STL [R1+0x6990], R2 ;  /* 0x0069900201007387 */ /* 0x000fe80000100800 */
[----:B------:R-:W-:Y:S04]  /*81ba0*/  STL [R1+0x698c], R0 ;  /* 0x00698c0001007387 */ /* 0x000fe80000100800 */
[----:B------:R-:W-:Y:S11]  /*81bb0*/  STL [R1+0x6430], R3 ;  /* 0x0064300301007387 */ /* 0x000ff60000100800 */
[----:B------:R-:W-:Y:S03]  /*81bc0*/  @!UPT UIADD3 URZ, URZ, URZ, URZ ;  /* 0x0000003f3f3ff290 */ /* 0x000fe6000fffe03f */
[----:B------:R-:W-:Y:S04]  /*81bd0*/  STL.64 [R1+0x880], R16 ;  /* 0x0008801001007387 */ /* 0x000fe80000100a00 */
[----:B------:R3:W-:Y:S02]  /*81be0*/  STL.64 [R1+0x888], R18 ;  /* 0x0008881201007387 */ /* 0x0007e40000100a00 */
[----:B---3--:R-:W-:Y:S01]  /*81bf0*/  HMMA.16816.F32.BF16 R16, R40, R32, R24 ;  /* 0x000000202810723c */ /* 0x008fe20000041818 */
[----:B------:R-:W-:Y:S02]  /*81c00*/  IMAD.MOV.U32 R60, RZ, RZ, R21 ;  /* 0x000000ffff3c7224 */ /* 0x000fe400078e0015 */
[----:B------:R-:W-:-:S03]  /*81c10*/  IMAD.MOV.U32 R15, RZ, RZ, R20 ;  /* 0x000000ffff0f7224 */ /* 0x000fc600078e0014 */
[----:B------:R-:W-:Y:S04]  /*81c20*/  STL [R1+0x6998], R60 ;  /* 0x0069983c01007387 */ /* 0x000fe80000100800 */
[----:B------:R-:W-:Y:S11]  /*81c30*/  STL [R1+0x6994], R15 ;  /* 0x0069940f01007387 */ /* 0x000ff60000100800 */
[----:B------:R-:W-:Y:S02]  /*81c40*/  @!UPT UIADD3 URZ, URZ, URZ, URZ ;  /* 0x0000003f3f3ff290 */ /* 0x000fe4000fffe03f */
[----:B------:R-:W-:Y:S01]  /*81c50*/  STL.64 [R1+0x870], R16 ;  /* 0x0008701001007387 */ /* 0x000fe20000100a00 */
[----:B------:R-:W-:-:S03]  /*81c60*/  IMAD.MOV.U32 R3, RZ, RZ, R19 ;  /* 0x000000ffff037224 */ /* 0x000fc600078e0013 */
[----:B------:R2:W-:Y:S01]  /*81c70*/  STL [R1+0x878], R18 ;  /* 0x0008781201007387 */ /* 0x0005e20000100800 */
[----:B------:R-:W-:Y:S02]  /*81c80*/  IMAD.MOV.U32 R61, RZ, RZ, R33 ;  /* 0x000000ffff3d7224 */ /* 0x000fe400078e0021 */
[----:B------:R-:W-:Y:S01]  /*81c90*/  IMAD.MOV.U32 R0, RZ, RZ, R32 ;  /* 0x000000ffff007224 */ /* 0x000fe200078e0020 */
[----:B------:R-:W3:Y:S04]  /*81ca0*/  LDL.LU R56, [R1+0x840] ;  /* 0x0008400001387983 */ /* 0x000ee80000300800 */
[----:B------:R-:W3:Y:S04]  /*81cb0*/  LDL.LU R57, [R1+0x844] ;  /* 0x0008440001397983 */ /* 0x000ee80000300800 */
[----:B------:R-:W3:Y:S04]  /*81cc0*/  LDL.LU R58, [R1+0x848] ;  /* 0x00084800013a7983 */ /* 0x000ee80000300800 */
[----:B------:R-:W3:Y:S04]  /*81cd0*/  LDL.LU R59, [R1+0x84c] ;  /* 0x00084c00013b7983 */ /* 0x000ee80000300800 */
[----:B------:R-:W3:Y:S04]  /*81ce0*/  LDL.64 R44, [R1+0x40] ;  /* 0x00004000012c7983 */ /* 0x000ee80000100a00 */
[----:B------:R-:W-:Y:S04]  /*81cf0*/  STL [R1+0x69a0], R61 ;  /* 0x0069a03d01007387 */ /* 0x000fe80000100800 */
[----:B------:R-:W-:Y:S04]  /*81d00*/  STL [R1+0x699c], R0 ;  /* 0x00699c0001007387 */ /* 0x000fe80000100800 */
[----:B------:R-:W-:Y:S01]  /*81d10*/  STL [R1+0x6434], R3 ;  /* 0x0064340301007387 */ /* 0x000fe20000100800 */
[----:B--2---:R-:W-:Y:S01]  /*81d20*/  HMMA.16816.F32.BF16 R16, R40, R48, R36 ;  /* 0x000000302810723c */ /* 0x004fe20000041824 */
[----:B------:R-:W-:-:S02]  /*81d30*/  IMAD.MOV.U32 R2, RZ, RZ, R49 ;  /* 0x000000ffff027224 */ /* 0x000fc400078e0031 */
[----:B------:R-:W-:Y:S11]  /*81d40*/  IMAD.MOV.U32 R15, RZ, RZ, R48 ;  /* 0x000000ffff0f7224 */ /* 0x000ff600078e0030 */
[----:B------:R-:W-:Y:S09]  /*81d50*/  @!UPT UIADD3 URZ, URZ, URZ, URZ ;  /* 0x0000003f3f3ff290 */ /* 0x000ff2000fffe03f */
[----:B------:R0:W-:Y:S04]  /*81d60*/  STL.64 [R1+0x860], R16 ;  /* 0x0008601001007387 */ /* 0x0001e80000100a00 */
[----:B------:R1:W-:Y:S04]  /*81d70*/  STL.64 [R1+0x868], R18 ;  /* 0x0008681201007387 */ /* 0x0003e80000100a00 */
[----:B0-----:R-:W2:Y:S04]  /*81d80*/  LDL.LU R16, [R1+0x830] ;  /* 0x0008300001107983 */ /* 0x001ea80000300800 */
[----:B------:R-:W2:Y:S04]  /*81d90*/  LDL.LU R17, [R1+0x834] ;  /* 0x0008340001117983 */ /* 0x000ea80000300800 */
[----:B-1----:R-:W2:Y:S01]  /*81da0*/  LDL.LU R18, [R1+0x838] ;  /* 0x0008380001127983 */ /* 0x002ea20000300800 */
[----:B------:R-:W-:Y:S03]  /*81db0*/  HMMA.16816.F32.BF16 R20, R40, R52, R28 ;  /* 0x000000342814723c */ /* 0x000fe6000004181c */
[----:B------:R-:W2:Y:S04]  /*81dc0*/  LDL.LU R19, [R1+0x83c] ;  /* 0x00083c0001137983 */ /* 0x000ea80000300800 */
[----:B------:R-:W2:Y:S04]  /*81dd0*/  LDL.64 R32, [R1+0x30] ;  /* 0x0000300001207983 */ /* 0x000ea80000100a00 */
[----:B------:R-:W4:Y:S04]  /*81de0*/  LDL.LU R36, [R1+0x820] ;  /* 0x0008200001247983 */ /* 0x000f280000300800 */
[----:B------:R-:W4:Y:S04]  /*81df0*/  LDL.LU R37, [R1+0x824] ;  /* 0x0008240001257983 */ /* 0x000f280000300800 */
[----:B------:R-:W4:Y:S04]  /*81e00*/  LDL.LU R38, [R1+0x828] ;  /* 0x0008280001267983 */ /* 0x000f280000300800 */
[----:B------:R-:W4:Y:S04]  /*81e10*/  LDL.LU R39, [R1+0x82c] ;  /* 0x00082c0001277983 */ /* 0x000f280000300800 */
[----:B------:R-:W4:Y:S04]  /*81e20*/  LDL.64 R48, [R1+0x20] ;  /* 0x0000200001307983 */ /* 0x000f280000100a00 */
[----:B------:R-:W-:Y:S04]  /*81e30*/  STL [R1+0x69a8], R2 ;  /* 0x0069a80201007387 */ /* 0x000fe80000100800 */
[----:B------:R-:W-:Y:S04]  /*81e40*/  STL [R1+0x69a4], R15 ;  /* 0x0069a40f01007387 */ /* 0x000fe80000100800 */
[----:B------:R0:W-:Y:S04]  /*81e50*/  STL.64 [R1+0x850], R20 ;  /* 0x0008501401007387 */ /* 0x0001e80000100a00 */
[----:B------:R1:W-:Y:S04]  /*81e60*/  STL [R1+0x858], R22 ;  /* 0x0008581601007387 */ /* 0x0003e80000100800 */
[----:B------:R-:W4:Y:S04]  /*81e70*/  LDL.LU R28, [R1+0x800] ;  /* 0x00080000011c7983 */ /* 0x000f280000300800 */
[----:B------:R-:W4:Y:S04]  /*81e80*/  LDL.LU R29, [R1+0x804] ;  /* 0x00080400011d7983 */ /* 0x000f280000300800 */
[----:B------:R-:W4:Y:S01]  /*81e90*/  LDL.LU R30, [R1+0x808] ;  /* 0x00080800011e7983 */ /* 0x000f220000300800 */
[----:B------:R-:W-:-:S03]  /*81ea0*/  IMAD.MOV.U32 R3, RZ, RZ, R23 ;  /* 0x000000ffff037224 */ /* 0x000fc600078e0017 */
[----:B------:R-:W4:Y:S04]  /*81eb0*/  LDL.LU R31, [R1+0x80c] ;  /* 0x00080c00011f7983 */ /* 0x000f280000300800 */
[----:B0-----:R-:W4:Y:S04]  /*81ec0*/  LDL.LU R20, [R1+0x810] ;  /* 0x0008100001147983 */ /* 0x001f280000300800 */
[----:B------:R-:W4:Y:S04]  /*81ed0*/  LDL.LU R21, [R1+0x814] ;  /* 0x0008140001157983 */ /* 0x000f280000300800 */
[----:B-1----:R-:W4:Y:S04]  /*81ee0*/  LDL.LU R22, [R1+0x818] ;  /* 0x0008180001167983 */ /* 0x002f280000300800 */
[----:B------:R-:W4:Y:S01]  /*81ef0*/  LDL.LU R23, [R1+0x81c] ;  /* 0x00081c0001177983 */ /* 0x000f220000300800 */
[----:B------:R-:W-:-:S03]  /*81f00*/  IMAD.MOV.U32 R0, RZ, RZ, R52 ;  /* 0x000000ffff007224 */ /* 0x000fc600078e0034 */
[----:B------:R-:W4:Y:S01]  /*81f10*/  LDL.64 R24, [R1+0x10] ;  /* 0x0000100001187983 */ /* 0x000f220000100a00 */
[----:B------:R-:W-:-:S03]  /*81f20*/  IMAD.MOV.U32 R60, RZ, RZ, R53 ;  /* 0x000000ffff3c7224 */ /* 0x000fc600078e0035 */
[----:B------:R-:W4:Y:S01]  /*81f30*/  LDL.64 R52, [R1] ;  /* 0x0000000001347983 */ /* 0x000f220000100a00 */
[----:B---3--:R-:W-:Y:S03]  /*81f40*/  HMMA.16816.F32.BF16 R56, R40, R44, R56 ;  /* 0x0000002c2838723c */ /* 0x008fe60000041838 */
[----:B------:R-:W-:Y:S04]  /*81f50*/  STL [R1+0x69b0], R60 ;  /* 0x0069b03c01007387 */ /* 0x000fe80000100800 */
[----:B------:R-:W-:Y:S04]  /*81f60*/  STL [R1+0x69ac], R0 ;  /* 0x0069ac0001007387 */ /* 0x000fe80000100800 */
[----:B------:R0:W-:Y:S01]  /*81f70*/  STL [R1+0x66a4], R3 ;  /* 0x0066a40301007387 */ /* 0x0001e20000100800 */
[----:B------:R-:W-:-:S02]  /*81f80*/  IMAD.MOV.U32 R61, RZ, RZ, R44 ;  /* 0x000000ffff3d7224 */ /* 0x000fc400078e002c */
[----:B0-----:R-:W-:-:S09]  /*81f90*/  IMAD.MOV.U32 R3, RZ, RZ, R45 ;  /* 0x000000ffff037224 */ /* 0x001fd200078e002d */
[----:B------:R-:W-:Y:S04]  /*81fa0*/  STL.64 [R1+0x840], R56 ;  /* 0x0008403801007387 */ /* 0x000fe80000100a00 */
[----:B------:R0:W-:Y:S04]  /*81fb0*/  STL.64 [R1+0x848], R58 ;  /* 0x0008483a01007387 */ /* 0x0001e80000100a00 */
[----:B0-----:R-:W3:Y:S04]  /*81fc0*/  LDL.LU.64 R58, [R1+0x6a98] ;  /* 0x006a9800013a7983 */ /* 0x001ee80000300a00 */
[----:B------:R-:W3:Y:S04]  /*81fd0*/  LDL.LU.64 R56, [R1+0x6a90] ;  /* 0x006a900001387983 */ /* 0x000ee80000300a00 */
[----:B------:R-:W3:Y:S04]  /*81fe0*/  LDL.LU R44, [R1+0x7f0] ;  /* 0x0007f000012c7983 */ /* 0x000ee80000300800 */
[----:B------:R-:W3:Y:S04]  /*81ff0*/  LDL.LU R45, [R1+0x7f4] ;  /* 0x0007f400012d7983 */ /* 0x000ee80000300800 */
[----:B------:R-:W3:Y:S04]  /*82000*/  LDL.LU R46, [R1+0x7f8] ;  /* 0x0007f800012e7983 */ /* 0x000ee80000300800 */
[----:B------:R-:W3:Y:S04]  /*82010*/  LDL.LU R47, [R1+0x7fc] ;  /* 0x0007fc00012f7983 */ /* 0x000ee80000300800 */
[----:B------:R-:W-:Y:S04]  /*82020*/  STL [R1+0x69b8], R3 ;  /* 0x0069b80301007387 */ /* 0x000fe80000100800 */
[----:B------:R-:W-:Y:S01]  /*82030*/  STL [R1+0x69b4], R61 ;  /* 0x0069b43d01007387 */ /* 0x000fe20000100800 */
[----:B--2---:R-:W-:Y:S01]  /*82040*/  HMMA.16816.F32.BF16 R16, R40, R32, R16 ;  /* 0x000000202810723c */ /* 0x004fe20000041810 */
[----:B------:R-:W-:-:S02]  /*82050*/  IMAD.MOV.U32 R2, RZ, RZ, R32 ;  /* 0x000000ffff027224 */ /* 0x000fc400078e0020 */
[----:B------:R-:W-:-:S05]  /*82060*/  IMAD.MOV.U32 R15, RZ, RZ, R33 ;  /* 0x000000ffff0f7224 */ /* 0x000fca00078e0021 */
[C---:B----4-:R-:W-:Y:S11]  /*82070*/  HMMA.16816.F32.BF16 R32, R40.reuse, R48, R36 ;  /* 0x000000302820723c */ /* 0x050ff60000041824 */
[----:B------:R-:W-:Y:S04]  /*82080*/  @!UPT UIADD3 URZ, URZ, URZ, URZ ;  /* 0x0000003f3f3ff290 */ /* 0x000fe8000fffe03f */
[----:B------:R-:W-:Y:S04]  /*82090*/  STL.64 [R1+0x830], R16 ;  /* 0x0008301001007387 */ /* 0x000fe80000100a00 */
[----:B------:R0:W-:Y:S01]  /*820a0*/  STL.64 [R1+0x838], R18 ;  /* 0x0008381201007387 */ /* 0x0001e20000100a00 */
[----:B------:R-:W-:Y:S02]  /*820b0*/  IMAD.MOV.U32 R60, RZ, RZ, R48 ;  /* 0x000000ffff3c7224 */ /* 0x000fe400078e0030 */
[----:B------:R-:W-:Y:S01]  /*820c0*/  IMAD.MOV.U32 R0, RZ, RZ, R49 ;  /* 0x000000ffff007224 */ /* 0x000fe200078e0031 */
[----:B0-----:R-:W2:Y:S04]  /*820d0*/  LDL.LU.64 R18, [R1+0x6a88] ;  /* 0x006a880001127983 */ /* 0x001ea80000300a00 */
[----:B------:R-:W4:Y:S04]  /*820e0*/  LDL.LU.64 R16, [R1+0x6a80] ;  /* 0x006a800001107983 */ /* 0x000f280000300a00 */
[----:B------:R-:W-:Y:S04]  /*820f0*/  STL [R1+0x69c0], R15 ;  /* 0x0069c00f01007387 */ /* 0x000fe80000100800 */
[----:B------:R-:W-:Y:S04]  /*82100*/  STL [R1+0x69bc], R2 ;  /* 0x0069bc0201007387 */ /* 0x000fe80000100800 */
[----:B------:R0:W-:Y:S04]  /*82110*/  STL.64 [R1+0x820], R32 ;  /* 0x0008202001007387 */ /* 0x0001e80000100a00 */
[----:B------:R1:W-:Y:S04]  /*82120*/  STL.64 [R1+0x828], R34 ;  /* 0x0008282201007387 */ /* 0x0003e80000100a00 */
[----:B------:R-:W2:Y:S04]  /*82130*/  LDL.LU R48, [R1+0x7e0] ;  /* 0x0007e00001307983 */ /* 0x000ea80000300800 */
[----:B------:R-:W2:Y:S04]  /*82140*/  LDL.LU R49, [R1+0x7e4] ;  /* 0x0007e40001317983 */ /* 0x000ea80000300800 */
[----:B------:R-:W2:Y:S01]  /*82150*/  LDL.LU R50, [R1+0x7e8] ;  /* 0x0007e80001327983 */ /* 0x000ea20000300800 */
[C---:B------:R-:W-:Y:S03]  /*82160*/  HMMA.16816.F32.BF16 R20, R40.reuse, R24, R20 ;  /* 0x000000182814723c */ /* 0x040fe60000041814 */
[----:B------:R-:W2:Y:S04]  /*82170*/  LDL.LU R51, [R1+0x7ec] ;  /* 0x0007ec0001337983 */ /* 0x000ea80000300800 */
[----:B0-----:R-:W2:Y:S01]  /*82180*/  LDL.LU R32, [R1+0x7c0] ;  /* 0x0007c00001207983 */ /* 0x001ea20000300800 */
[----:B------:R-:W-:Y:S03]  /*82190*/  HMMA.16816.F32.BF16 R28, R40, R52, R28 ;  /* 0x00000034281c723c */ /* 0x000fe6000004181c */
[----:B------:R-:W2:Y:S04]  /*821a0*/  LDL.LU R33, [R1+0x7c4] ;  /* 0x0007c40001217983 */ /* 0x000ea80000300800 */
[----:B-1----:R-:W2:Y:S04]  /*821b0*/  LDL.LU R34, [R1+0x7c8] ;  /* 0x0007c80001227983 */ /* 0x002ea80000300800 */
[----:B------:R-:W2:Y:S04]  /*821c0*/  LDL.LU R35, [R1+0x7cc] ;  /* 0x0007cc0001237983 */ /* 0x000ea80000300800 */
[----:B------:R-:W2:Y:S04]  /*821d0*/  LDL.LU R36, [R1+0x7d0] ;  /* 0x0007d00001247983 */ /* 0x000ea80000300800 */
[----:B------:R-:W2:Y:S04]  /*821e0*/  LDL.LU R37, [R1+0x7d4] ;  /* 0x0007d40001257983 */ /* 0x000ea80000300800 */
[----:B------:R-:W2:Y:S01]  /*821f0*/  LDL.LU R38, [R1+0x7d8] ;  /* 0x0007d80001267983 */ /* 0x000ea20000300800 */
[----:B------:R-:W-:-:S03]  /*82200*/  IMAD.MOV.U32 R3, RZ, RZ, R24 ;  /* 0x000000ffff037224 */ /* 0x000fc600078e0018 */
[----:B------:R-:W2:Y:S01]  /*82210*/  LDL.LU R39, [R1+0x7dc] ;  /* 0x0007dc0001277983 */ /* 0x000ea20000300800 */
[----:B------:R-:W-:-:S03]  /*82220*/  IMAD.MOV.U32 R61, RZ, RZ, R25 ;  /* 0x000000ffff3d7224 */ /* 0x000fc600078e0019 */
[----:B------:R0:W-:Y:S04]  /*82230*/  STL.64 [R1+0x810], R20 ;  /* 0x0008101401007387 */ /* 0x0001e80000100a00 */
[----:B------:R-:W-:Y:S01]  /*82240*/  STL.64 [R1+0x818], R22 ;  /* 0x0008181601007387 */ /* 0x000fe20000100a00 */
[----:B------:R-:W-:Y:S02]  /*82250*/  IMAD.MOV.U32 R15, RZ, RZ, R52 ;  /* 0x000000ffff0f7224 */ /* 0x000fe400078e0034 */
[----:B------:R-:W-:Y:S01]  /*82260*/  IMAD.MOV.U32 R2, RZ, RZ, R53 ;  /* 0x000000ffff027224 */ /* 0x000fe200078e0035 */
[----:B0-----:R-:W2:Y:S04]  /*82270*/  LDL.LU.64 R20, [R1+0x6a78] ;  /* 0x006a780001147983 */ /* 0x001ea80000300a00 */
[----:B------:R-:W2:Y:S04]  /*82280*/  LDL.LU.64 R24, [R1+0x6a70] ;  /* 0x006a700001187983 */ /* 0x000ea80000300a00 */
[----:B------:R0:W-:Y:S04]  /*82290*/  STL.64 [R1+0x800], R28 ;  /* 0x0008001c01007387 */ /* 0x0001e80000100a00 */
[----:B------:R-:W-:Y:S04]  /*822a0*/  STL.64 [R1+0x808], R30 ;  /* 0x0008081e01007387 */ /* 0x000fe80000100a00 */
[----:B0-----:R-:W2:Y:S04]  /*822b0*/  LDL.LU.64 R28, [R1+0x6a68] ;  /* 0x006a6800011c7983 */ /* 0x001ea80000300a00 */
[----:B------:R-:W2:Y:S04]  /*822c0*/  LDL.LU.64 R54, [R1+0x6a60] ;  /* 0x006a600001367983 */ /* 0x000ea80000300a00 */
[----:B------:R-:W2:Y:S01]  /*822d0*/  LDL.LU.64 R52, [R1+0x6a58] ;  /* 0x006a580001347983 */ /* 0x000ea20000300a00 */
[C---:B---3--:R-:W-:Y:S03]  /*822e0*/  HMMA.16816.F32.BF16 R44, R40.reuse, R56, R44 ;  /* 0x00000038282c723c */ /* 0x048fe6000004182c */
[----:B------:R-:W-:Y:S04]  /*822f0*/  STL [R1+0x6a30], R15 ;  /* 0x006a300f01007387 */ /* 0x000fe80000100800 */
[----:B------:R0:W-:Y:S04]  /*82300*/  STL.64 [R1+0x6a28], R12 ;  /* 0x006a280c01007387 */ /* 0x0001e80000100a00 */
[----:B0-----:R-:W3:Y:S04]  /*82310*/  LDL.LU R12, [R1+0x790] ;  /* 0x00079000010c7983 */ /* 0x001ee80000300800 */
[----:B------:R-:W3:Y:S04]  /*82320*/  LDL.LU R13, [R1+0x794] ;  /* 0x00079400010d7983 */ /* 0x000ee80000300800 */
[----:B------:R-:W3:Y:S04]  /*82330*/  LDL.LU R14, [R1+0x798] ;  /* 0x00079800010e7983 */ /* 0x000ee80000300800 */
[----:B------:R-:W3:Y:S04]  /*82340*/  LDL.LU R15, [R1+0x79c] ;  /* 0x00079c00010f7983 */ /* 0x000ee80000300800 */
[----:B------:R0:W-:Y:S04]  /*82350*/  STL.64 [R1+0x7f0], R44 ;  /* 0x0007f02c01007387 */ /* 0x0001e80000100a00 */
[----:B------:R1:W-:Y:S04]  /*82360*/  STL.64 [R1+0x7f8], R46 ;  /* 0x0007f82e01007387 */ /* 0x0003e80000100a00 */
[----:B0-----:R-:W3:Y:S04]  /*82370*/  LDL.LU R44, [R1+0x780] ;  /* 0x00078000012c7983 */ /* 0x001ee80000300800 */
[----:B------:R-:W3:Y:S04]  /*82380*/  LDL.LU R45, [R1+0x784] ;  /* 0x00078400012d7983 */ /* 0x000ee80000300800 */
[----:B-1----:R-:W3:Y:S04]  /*82390*/  LDL.LU R46, [R1+0x788] ;  /* 0x00078800012e7983 */ /* 0x002ee80000300800 */
[----:B------:R-:W3:Y:S04]  /*823a0*/  LDL.LU R47, [R1+0x78c] ;  /* 0x00078c00012f7983 */ /* 0x000ee80000300800 */
[----:B------:R-:W-:Y:S04]  /*823b0*/  STL.64 [R1+0x6860], R58 ;  /* 0x0068603a01007387 */ /* 0x000fe80000100a00 */
[----:B------:R0:W-:Y:S04]  /*823c0*/  STL.64 [R1+0x6858], R56 ;  /* 0x0068583801007387 */ /* 0x0001e80000100a00 */
[----:B0-----:R-:W3:Y:S04]  /*823d0*/  LDL.LU R56, [R1+0x7a0] ;  /* 0x0007a00001387983 */ /* 0x001ee80000300800 */
[----:B------:R-:W3:Y:S04]  /*823e0*/  LDL.LU R57, [R1+0x7a4] ;  /* 0x0007a40001397983 */ /* 0x000ee80000300800 */
[----:B------:R-:W3:Y:S04]  /*823f0*/  LDL.LU R58, [R1+0x7a8] ;  /* 0x0007a800013a7983 */ /* 0x000ee80000300800 */
[----:B------:R-:W3:Y:S01]  /*82400*/  LDL.LU R59, [R1+0x7ac] ;  /* 0x0007ac00013b7983 */ /* 0x000ee20000300800 */
[C---:B--2---:R-:W-:Y:S11]  /*82410*/  HMMA.16816.F32.BF16 R48, R40.reuse, R52, R48 ;  /* 0x000000342830723c */ /* 0x044ff60000041830 */
[----:B------:R-:W-:Y:S11]  /*82420*/  @!UPT UIADD3 URZ, URZ, URZ, URZ ;  /* 0x0000003f3f3ff290 */ /* 0x000ff6000fffe03f */
[----:B------:R-:W-:Y:S01]  /*82430*/  @!UPT UIADD3 URZ, URZ, URZ, URZ ;  /* 0x0000003f3f3ff290 */ /* 0x000fe2000fffe03f */
[----:B------:R0:W-:Y:S04]  /*82440*/  STL.64 [R1+0x7e0], R48 ;  /* 0x0007e03001007387 */ /* 0x0001e80000100a00 */
[----:B------:R-:W-:Y:S04]  /*82450*/  STL.64 [R1+0x7e8], R50 ;  /* 0x0007e83201007387 */ /* 0x000fe80000100a00 */
[----:B0-----:R-:W2:Y:S04]  /*82460*/  LDL.LU.64 R48, [R1+0x6a50] ;  /* 0x006a500001307983 */ /* 0x001ea80000300a00 */
        /* <DEDUP_REMOVED lines=11> */
[----:B0-----:R-:W2:Y:S02]  /*82520*/  LDL.LU.64 R36, [R1+0x6a48] ;  /* 0x006a480001247983 */ /* 0x001ea40000300a00 */
[C---:B--2---:R-:W-:Y:S11]  /*82530*/  HMMA.16816.F32.BF16 R32, R40.reuse, R36, R32 ;  /* 0x000000242820723c */ /* 0x044ff60000041820 */
[----:B------:R-:W-:Y:S11]  /*82540*/  @!UPT UIADD3 URZ, URZ, URZ, URZ ;  /* 0x0000003f3f3ff290 */ /* 0x000ff6000fffe03f */
[----:B------:R-:W-:Y:S01]  /*82550*/  @!UPT UIADD3 URZ, URZ, URZ, URZ ;  /* 0x0000003f3f3ff290 */ /* 0x000fe2000fffe03f */
[----:B------:R0:W-:Y:S04]  /*82560*/  STL.64 [R1+0x7c0], R32 ;  /* 0x0007c02001007387 */ /* 0x0001e80000100a00 */
[----:B------:R1:W-:Y:S04]  /*82570*/  STL.64 [R1+0x7c8], R34 ;  /* 0x0007c82201007387 */ /* 0x0003e80000100a00 */
[----:B0-----:R-:W2:Y:S01]  /*82580*/  LDL.LU.64 R32, [R1+0x6a40] ;  /* 0x006a400001207983 */ /* 0x001ea20000300a00 */
[C---:B---3--:R-:W-:Y:S11]  /*82590*/  HMMA.16816.F32.BF16 R12, R40.reuse, R24, R12 ;  /* 0x00000018280c723c */ /* 0x048ff6000004180c */
[----:B------:R-:W-:Y:S11]  /*825a0*/  @!UPT UIADD3 URZ, URZ, URZ, URZ ;  /* 0x0000003f3f3ff290 */ /* 0x000ff6000fffe03f */
[----:B------:R-:W-:Y:S02]  /*825b0*/  @!UPT UIADD3 URZ, URZ, URZ, URZ ;  /* 0x0000003f3f3ff290 */ /* 0x000fe4000fffe03f */
[----:B------:R-:W-:Y:S02]  /*825c0*/  IMAD.MOV.U32 R38, RZ, RZ, R14 ;  /* 0x000000ffff267224 */ /* 0x000fe400078e000e */
[----:B------:R-:W-:Y:S01]  /*825d0*/  IMAD.MOV.U32 R39, RZ, RZ, R15 ;  /* 0x000000ffff277224 */ /* 0x000fe200078e000f */
[C---:B--2---:R-:W-:Y:S11]  /*825e0*/  HMMA.16816.F32.BF16 R52, R40.reuse, R32, R52 ;  /* 0x000000202834723c */ /* 0x044ff60000041834 */
[----:B------:R-:W-:Y:S11]  /*825f0*/  @!UPT UIADD3 URZ, URZ, URZ, URZ ;  /* 0x0000003f3f3ff290 */ /* 0x000ff6000fffe03f */
[----:B------:R-:W-:Y:S02]  /*82600*/  @!UPT UIADD3 URZ, URZ, URZ, URZ ;  /* 0x0000003f3f3ff290 */ /* 0x000fe4000fffe03f */
[----:B------:R-:W-:Y:S02]  /*82610*/  IMAD.MOV.U32 R31, RZ, RZ, R52 ;  /* 0x000000ffff1f7224 */ /* 0x000fe400078e0034 */
[----:B------:R-:W-:Y:S02]  /*82620*/  IMAD.MOV.U32 R23, RZ, RZ, R53 ;  /* 0x000000ffff177224 */ /* 0x000fe400078e0035 */
[----:B------:R-:W-:Y:S02]  /*82630*/  IMAD.MOV.U32 R26, RZ, RZ, R54 ;  /* 0x000000ffff1a7224 */ /* 0x000fe400078e0036 */
[----:B------:R-:W-:Y:S02]  /*82640*/  IMAD.MOV.U32 R27, RZ, RZ, R55 ;  /* 0x000000ffff1b7224 */ /* 0x000fe400078e0037 */
[----:B------:R-:W-:Y:S01]  /*82650*/  HMMA.16816.F32.BF16 R52, R40, R28, R56 ;  /* 0x0000001c2834723c */ /* 0x000fe20000041838 */
[----:B------:R-:W-:Y:S06]  /*82660*/  STL [R1+0x6308], R23 ;  /* 0x0063081701007387 */ /* 0x000fec0000100800 */
[----:B------:R-:W-:-:S02]  /*82670*/  IMAD.MOV.U32 R56, RZ, RZ, R9 ;  /* 0x000000ffff387224 */ /* 0x000fc400078e0009 */
[----:B------:R-:W-:Y:S11]  /*82680*/  IMAD.MOV.U32 R57, RZ, RZ, R8 ;  /* 0x000000ffff397224 */ /* 0x000ff600078e0008 */
[----:B------:R-:W-:Y:S04]  /*82690*/  @!UPT UIADD3 URZ, URZ, URZ, URZ ;  /* 0x0000003f3f3ff290 */ /* 0x000fe8000fffe03f */
[----:B------:R-:W-:Y:S02]  /*826a0*/  IMAD.MOV.U32 R30, RZ, RZ, R53 ;  /* 0x000000ffff1e7224 */ /* 0x000fe400078e0035 */
[----:B-1----:R-:W-:Y:S02]  /*826b0*/  IMAD.MOV.U32 R34, RZ, RZ, R54 ;  /* 0x000000ffff227224 */ /* 0x002fe400078e0036 */
[----:B------:R-:W-:Y:S01]  /*826c0*/  IMAD.MOV.U32 R22, RZ, RZ, R52 ;  /* 0x000000ffff167224 */ /* 0x000fe200078e0034 */
[----:B------:R-:W-:Y:S04]  /*826d0*/  STL.64 [R1+0x6830], R30 ;  /* 0x0068301e01007387 */ /* 0x000fe80000100a00 */
[----:B------:R0:W-:Y:S04]  /*826e0*/  STL.64 [R1+0x6828], R28 ;  /* 0x0068281c01007387 */ /* 0x0001e80000100a00 */
[----:B------:R-:W-:Y:S04]  /*826f0*/  STL [R1+0x632c], R34 ;  /* 0x00632c2201007387 */ /* 0x000fe80000100800 */
[----:B------:R-:W-:Y:S04]  /*82700*/  STL [R1+0x6328], R22 ;  /* 0x0063281601007387 */ /* 0x000fe80000100800 */
[----:B------:R1:W-:Y:S04]  /*82710*/  STL [R1+0x790], R12 ;  /* 0x0007900c01007387 */ /* 0x0003e80000100800 */
[----:B------:R-:W-:Y:S04]  /*82720*/  STL.64 [R1+0x6850], R38 ;  /* 0x0068502601007387 */ /* 0x000fe80000100a00 */
[----:B------:R2:W-:Y:S04]  /*82730*/  STL.64 [R1+0x6848], R36 ;  /* 0x0068482401007387 */ /* 0x0005e80000100a00 */
[----:B------:R-:W-:Y:S04]  /*82740*/  STL.64 [R1+0x6820], R26 ;  /* 0x0068201a01007387 */ /* 0x000fe80000100a00 */
[----:B------:R3:W-:Y:S01]  /*82750*/  STL.64 [R1+0x6818], R24 ;  /* 0x0068181801007387 */ /* 0x0007e20000100a00 */
[----:B------:R-:W-:-:S03]  /*82760*/  IMAD.MOV.U32 R35, RZ, RZ, R55 ;  /* 0x000000ffff237224 */ /* 0x000fc600078e0037 */
[----:B------:R4:W-:Y:S04]  /*82770*/  STL.64 [R1+0x69c8], R56 ;  /* 0x0069c83801007387 */ /* 0x0009e80000100a00 */
[----:B------:R-:W2:Y:S04]  /*82780*/  LDL.LU R52, [R1+0x360] ;  /* 0x0003600001347983 */ /* 0x000ea80000300800 */
[----:B------:R-:W2:Y:S04]  /*82790*/  LDL.LU R53, [R1+0x364] ;  /* 0x0003640001357983 */ /* 0x000ea80000300800 */
[----:B------:R-:W2:Y:S04]  /*827a0*/  LDL.LU R54, [R1+0x368] ;  /* 0x0003680001367983 */ /* 0x000ea80000300800 */
[----:B------:R-:W2:Y:S01]  /*827b0*/  LDL.LU R55, [R1+0x36c] ;  /* 0x00036c0001377983 */ /* 0x000ea20000300800 */
[----:B0-----:R-:W-:-:S02]  /*827c0*/  IMAD.MOV.U32 R28, RZ, RZ, R7 ;  /* 0x000000ffff1c7224 */ /* 0x001fc400078e0007 */
[----:B------:R-:W-:Y:S02]  /*827d0*/  IMAD.MOV.U32 R29, RZ, RZ, R6 ;  /* 0x000000ffff1d7224 */ /* 0x000fe400078e0006 */
[----:B------:R-:W-:Y:S02]  /*827e0*/  IMAD.MOV.U32 R23, RZ, RZ, R13 ;  /* 0x000000ffff177224 */ /* 0x000fe400078e000d */
[----:B-1----:R-:W-:Y:S01]  /*827f0*/  HMMA.16816.F32.BF16 R12, R40, R20, R44 ;  /* 0x00000014280c723c */ /* 0x002fe2000004182c */
[----:B--2---:R-:W-:Y:S04]  /*82800*/  STL.64 [R1+0x69d8], R54 ;  /* 0x0069d83601007387 */ /* 0x004fe80000100a00 */
[----:B------:R-:W-:Y:S04]  /*82810*/  STL.64 [R1+0x69d0], R52 ;  /* 0x0069d03401007387 */ /* 0x000fe80000100a00 */
[----:B------:R0:W-:Y:S04]  /*82820*/  STL.64 [R1+0x69e0], R28 ;  /* 0x0069e01c01007387 */ /* 0x0001e80000100a00 */
[----:B------:R-:W2:Y:S04]  /*82830*/  LDL.LU R36, [R1+0x370] ;  /* 0x0003700001247983 */ /* 0x000ea80000300800 */
[----:B------:R-:W2:Y:S04]  /*82840*/  LDL.LU R37, [R1+0x374] ;  /* 0x0003740001257983 */ /* 0x000ea80000300800 */
[----:B------:R-:W2:Y:S04]  /*82850*/  LDL.LU R38, [R1+0x378] ;  /* 0x0003780001267983 */ /* 0x000ea80000300800 */
[----:B------:R-:W2:Y:S01]  /*82860*/  LDL.LU R39, [R1+0x37c] ;  /* 0x00037c0001277983 */ /* 0x000ea20000300800 */
[----:B------:R-:W-:-:S02]  /*82870*/  IMAD.MOV.U32 R34, RZ, RZ, R12 ;  /* 0x000000ffff227224 */ /* 0x000fc400078e000c */
[----:B------:R-:W-:Y:S02]  /*82880*/  IMAD.MOV.U32 R22, RZ, RZ, R13 ;  /* 0x000000ffff167224 */ /* 0x000fe400078e000d */
[----:B------:R-:W-:Y:S02]  /*82890*/  IMAD.MOV.U32 R50, RZ, RZ, R14 ;  /* 0x000000ffff327224 */ /* 0x000fe400078e000e */
[----:B------:R-:W-:Y:S02]  /*828a0*/  IMAD.MOV.U32 R51, RZ, RZ, R15 ;  /* 0x000000ffff337224 */ /* 0x000fe400078e000f */
[----:B---3--:R-:W-:Y:S02]  /*828b0*/  IMAD.MOV.U32 R25, RZ, RZ, R4 ;  /* 0x000000ffff197224 */ /* 0x008fe400078e0004 */
[----:B------:R-:W-:Y:S02]  /*828c0*/  IMAD.MOV.U32 R24, RZ, RZ, R5 ;  /* 0x000000ffff187224 */ /* 0x000fe400078e0005 */
[----:B----4-:R-:W-:-:S02]  /*828d0*/  IMAD.MOV.U32 R56, RZ, RZ, R16 ;  /* 0x000000ffff387224 */ /* 0x010fc400078e0010 */
[----:B------:R-:W-:Y:S01]  /*828e0*/  IMAD.MOV.U32 R57, RZ, RZ, R17 ;  /* 0x000000ffff397224 */ /* 0x000fe200078e0011 */
[----:B--2---:R-:W-:Y:S04]  /*828f0*/  STL.64 [R1+0x69f0], R38 ;  /* 0x0069f02601007387 */ /* 0x004fe80000100a00 */
[----:B------:R1:W-:Y:S04]  /*82900*/  STL.64 [R1+0x69e8], R36 ;  /* 0x0069e82401007387 */ /* 0x0003e80000100a00 */
        /* <DEDUP_REMOVED lines=14> */
[----:B------:R-:W2:Y:S04]  /*829f0*/  LDL.LU R6, [R1+0x758] ;  /* 0x0007580001067983 */ /* 0x000ea80000300800 */
[----:B------:R-:W2:Y:S04]  /*82a00*/  LDL.LU R7, [R1+0x75c] ;  /* 0x00075c0001077983 */ /* 0x000ea80000300800 */
[----:B------:R-:W4:Y:S04]  /*82a10*/  LDL.LU R16, [R1+0x6a38] ;  /* 0x006a380001107983 */ /* 0x000f280000300800 */
[----:B------:R-:W4:Y:S04]  /*82a20*/  LDL.LU R17, [R1+0x6a34] ;  /* 0x006a340001117983 */ /* 0x000f280000300800 */
[----:B0-----:R-:W2:Y:S04]  /*82a30*/  LDL R28, [R1+0x130] ;  /* 0x00013000011c7983 */ /* 0x001ea80000100800 */
        /* <DEDUP_REMOVED lines=9> */
[----:B------:R-:W-:Y:S04]  /*82ad0*/  STL.64 [R1+0x6890], R50 ;  /* 0x0068903201007387 */ /* 0x000fe80000100a00 */
[----:B------:R0:W-:Y:S04]  /*82ae0*/  STL.64 [R1+0x6888], R48 ;  /* 0x0068883001007387 */ /* 0x0001e80000100a00 */
[----:B0-----:R-:W2:Y:S04]  /*82af0*/  LDL.LU R48, [R1+0x380] ;  /* 0x0003800001307983 */ /* 0x001ea80000300800 */
[----:B------:R-:W2:Y:S04]  /*82b00*/  LDL.LU R49, [R1+0x384] ;  /* 0x0003840001317983 */ /* 0x000ea80000300800 */
[----:B------:R-:W2:Y:S04]  /*82b10*/  LDL.LU R50, [R1+0x388] ;  /* 0x0003880001327983 */ /* 0x000ea80000300800 */
[----:B------:R-:W2:Y:S04]  /*82b20*/  LDL.LU R51, [R1+0x38c] ;  /* 0x00038c0001337983 */ /* 0x000ea80000300800 */
[----:B------:R-:W-:Y:S04]  /*82b30*/  STL.64 [R1+0x6880], R22 ;  /* 0x0068801601007387 */ /* 0x000fe80000100a00 */
[----:B------:R-:W-:Y:S04]  /*82b40*/  STL.64 [R1+0x6878], R20 ;  /* 0x0068781401007387 */ /* 0x000fe80000100a00 */
[----:B------:R-:W-:Y:S04]  /*82b50*/  STL.64 [R1+0x6840], R34 ;  /* 0x0068402201007387 */ /* 0x000fe80000100a00 */
[----:B------:R0:W-:Y:S04]  /*82b60*/  STL.64 [R1+0x6838], R32 ;  /* 0x0068382001007387 */ /* 0x0001e80000100a00 */
[----:B0-----:R-:W2:Y:S04]  /*82b70*/  LDL.LU R32, [R1+0x390] ;  /* 0x0003900001207983 */ /* 0x001ea80000300800 */
[----:B------:R-:W2:Y:S04]  /*82b80*/  LDL.LU R33, [R1+0x394] ;  /* 0x0003940001217983 */ /* 0x000ea80000300800 */
[----:B------:R-:W2:Y:S04]  /*82b90*/  LDL.LU R34, [R1+0x398] ;  /* 0x0003980001227983 */ /* 0x000ea80000300800 */
[----:B------:R-:W2:Y:S01]  /*82ba0*/  LDL.LU R35, [R1+0x39c] ;  /* 0x00039c0001237983 */ /* 0x000ea20000300800 */
[C---:B----4-:R-:W-:Y:S11]  /*82bb0*/  HMMA.16816.F32.BF16 R12, R40.reuse, R16, R12 ;  /* 0x00000010280c723c */ /* 0x050ff6000004180c */
[----:B------:R-:W-:Y:S11]  /*82bc0*/  @!UPT UIADD3 URZ, URZ, URZ, URZ ;  /* 0x0000003f3f3ff290 */ /* 0x000ff6000fffe03f */
[----:B------:R-:W-:Y:S01]  /*82bd0*/  @!UPT UIADD3 URZ, URZ, URZ, URZ ;  /* 0x0000003f3f3ff290 */ /* 0x000fe2000fffe03f */
[----:B------:R-:W-:Y:S04]  /*82be0*/  STL.64 [R1+0x770], R12 ;  /* 0x0007700c01007387 */ /* 0x000fe80000100a00 */
[----:B------:R0:W-:Y:S04]  /*82bf0*/  STL.64 [R1+0x778], R14 ;  /* 0x0007780e01007387 */ /* 0x0001e80000100a00 */
[----:B0-----:R-:W4:Y:S04]  /*82c00*/  LDL.LU R15, [R1+0x6a30] ;  /* 0x006a3000010f7983 */ /* 0x001f280000300800 */
[----:B------:R-:W3:Y:S02]  /*82c10*/  LDL.LU.64 R12, [R1+0x6a28] ;  /* 0x006a2800010c7983 */ /* 0x000ee40000300a00 */
[C---:B---3--:R-:W-:Y:S11]  /*82c20*/  HMMA.16816.F32.BF16 R8, R40.reuse, R12, R8 ;  /* 0x0000000c2808723c */ /* 0x048ff60000041808 */
[----:B------:R-:W-:Y:S11]  /*82c30*/  @!UPT UIADD3 URZ, URZ, URZ, URZ ;  /* 0x0000003f3f3ff290 */ /* 0x000ff6000fffe03f */
[----:B------:R-:W-:Y:S01]  /*82c40*/  @!UPT UIADD3 URZ, URZ, URZ, URZ ;  /* 0x0000003f3f3ff290 */ /* 0x000fe2000fffe03f */
[----:B------:R-:W-:Y:S04]  /*82c50*/  STL.64 [R1+0x760], R8 ;  /* 0x0007600801007387 */ /* 0x000fe80000100a00 */
[----:B------:R0:W-:Y:S04]  /*82c60*/  STL.64 [R1+0x768], R10 ;  /* 0x0007680a01007387 */ /* 0x0001e80000100a00 */
[----:B0-----:R-:W3:Y:S04]  /*82c70*/  LDL.LU.64 R10, [R1+0x6a20] ;  /* 0x006a2000010a7983 */ /* 0x001ee80000300a00 */
        /* <DEDUP_REMOVED lines=8> */
[----:B--2---:R-:W-:Y:S02]  /*82d00*/  HMMA.16816.F32.BF16 R40, R40, R4, R44 ;  /* 0x000000042828723c */ /* 0x004fe4000004182c */
[----:B------:R-:W2:Y:S04]  /*82d10*/  LDL.LU.64 R46, [R1+0x6a00] ;  /* 0x006a0000012e7983 */ /* 0x000ea80000300a00 */
[----:B------:R-:W2:Y:S11]  /*82d20*/  LDL.LU.64 R44, [R1+0x69f8] ;  /* 0x0069f800012c7983 */ /* 0x000eb60000300a00 */
[----:B------:R-:W-:Y:S06]  /*82d30*/  @!UPT UIADD3 URZ, URZ, URZ, URZ ;  /* 0x0000003f3f3ff290 */ /* 0x000fec000fffe03f */
[----:B------:R-:W-:Y:S04]  /*82d40*/  STL.64 [R1+0x3d0], R40 ;  /* 0x0003d02801007387 */ /* 0x000fe80000100a00 */
[----:B------:R-:W-:Y:S04]  /*82d50*/  STL.64 [R1+0x3d8], R42 ;  /* 0x0003d82a01007387 */ /* 0x000fe80000100a00 */
[----:B------:R-:W-:Y:S04]  /*82d60*/  STL.64 [R1+0x68a0], R6 ;  /* 0x0068a00601007387 */ /* 0x000fe80000100a00 */
[----:B------:R0:W-:Y:S04]  /*82d70*/  STL.64 [R1+0x6898], R4 ;  /* 0x0068980401007387 */ /* 0x0001e80000100a00 */
[----:B0-----:R-:W3:Y:S04]  /*82d80*/  LDL.LU R4, [R1+0x3a0] ;  /* 0x0003a00001047983 */ /* 0x001ee80000300800 */
[----:B------:R-:W3:Y:S04]  /*82d90*/  LDL.LU R5, [R1+0x3a4] ;  /* 0x0003a40001057983 */ /* 0x000ee80000300800 */
[----:B------:R-:W3:Y:S04]  /*82da0*/  LDL.LU R6, [R1+0x3a8] ;  /* 0x0003a80001067983 */ /* 0x000ee80000300800 */
[----:B------:R-:W3:Y:S01]  /*82db0*/  LDL.LU R7, [R1+0x3ac] ;  /* 0x0003ac0001077983 */ /* 0x000ee20000300800 */
[----:B------:R-:W-:-:S02]  /*82dc0*/  IMAD.MOV.U32 R20, RZ, RZ, R19 ;  /* 0x000000ffff147224 */ /* 0x000fc400078e0013 */
[----:B------:R-:W-:Y:S01]  /*82dd0*/  IMAD.MOV.U32 R21, RZ, RZ, R18 ;  /* 0x000000ffff157224 */ /* 0x000fe200078e0012 */
[C---:B--2---:R-:W-:Y:S01]  /*82de0*/  HMMA.16816.F32.BF16 R28, R44.reuse, R28, R36 ;  /* 0x0000001c2c1c723c */ /* 0x044fe20000041824 */
[----:B------:R-:W2:Y:S04]  /*82df0*/  LDL.LU.64 R38, [R1+0x69f0] ;  /* 0x0069f00001267983 */ /* 0x000ea80000300a00 */
[----:B------:R-:W2:Y:S03]  /*82e00*/  LDL.LU.64 R36, [R1+0x69e8] ;  /* 0x0069e80001247983 */ /* 0x000ea60000300a00 */
[----:B------:R-:W-:Y:S11]  /*82e10*/  HMMA.16816.F32.BF16 R56, R44, R56, R52 ;  /* 0x000000382c38723c */ /* 0x000ff60000041834 */
[----:B------:R-:W-:Y:S05]  /*82e20*/  @!UPT UIADD3 URZ, URZ, URZ, URZ ;  /* 0x0000003f3f3ff290 */ /* 0x000fea000fffe03f */
[----:B------:R-:W-:Y:S02]  /*82e30*/  IMAD.MOV.U32 R14, RZ, RZ, R31 ;  /* 0x000000ffff0e7224 */ /* 0x000fe400078e001f */
[----:B------:R-:W-:Y:S01]  /*82e40*/  IMAD.MOV.U32 R19, RZ, RZ, R30 ;  /* 0x000000ffff137224 */ /* 0x000fe200078e001e */
[----:B------:R0:W-:Y:S01]  /*82e50*/  STL [R1+0x3c0], R28 ;  /* 0x0003c01c01007387 */ /* 0x0001e20000100800 */
[----:B------:R-:W-:-:S03]  /*82e60*/  IMAD.MOV.U32 R18, RZ, RZ, R29 ;  /* 0x000000ffff127224 */ /* 0x000fc600078e001d */
[----:B0-----:R-:W2:Y:S04]  /*82e70*/  LDL.LU.64 R28, [R1+0x69e0] ;  /* 0x0069e000011c7983 */ /* 0x001ea80000300a00 */
[----:B------:R-:W-:Y:S04]  /*82e80*/  STL [R1+0x62ac], R14 ;  /* 0x0062ac0e01007387 */ /* 0x000fe80000100800 */
[----:B------:R-:W-:Y:S04]  /*82e90*/  STL [R1+0x62a8], R19 ;  /* 0x0062a81301007387 */ /* 0x000fe80000100800 */
[----:B------:R-:W-:Y:S04]  /*82ea0*/  STL [R1+0x62a4], R18 ;  /* 0x0062a41201007387 */ /* 0x000fe80000100800 */
[----:B------:R-:W2:Y:S04]  /*82eb0*/  LDL.LU.64 R54, [R1+0x69d8] ;  /* 0x0069d80001367983 */ /* 0x000ea80000300a00 */
[----:B------:R-:W2:Y:S04]  /*82ec0*/  LDL.LU.64 R52, [R1+0x69d0] ;  /* 0x0069d00001347983 */ /* 0x000ea80000300a00 */
[----:B------:R0:W-:Y:S04]  /*82ed0*/  STL.64 [R1+0x3b0], R56 ;  /* 0x0003b03801007387 */ /* 0x0001e80000100a00 */
[----:B------:R-:W-:Y:S04]  /*82ee0*/  STL.64 [R1+0x3b8], R58 ;  /* 0x0003b83a01007387 */ /* 0x000fe80000100a00 */
[----:B0-----:R-:W2:Y:S01]  /*82ef0*/  LDL.LU.64 R56, [R1+0x69c8] ;  /* 0x0069c80001387983 */ /* 0x001ea20000300a00 */
[----:B---3--:R-:W-:-:S02]  /*82f00*/  IMAD.MOV.U32 R40, RZ, RZ, R11 ;  /* 0x000000ffff287224 */ /* 0x008fc400078e000b */
[----:B------:R-:W-:-:S07]  /*82f10*/  IMAD.MOV.U32 R41, RZ, RZ, R10 ;  /* 0x000000ffff297224 */ /* 0x000fce00078e000a */
[C---:B------:R-:W-:Y:S11]  /*82f20*/  HMMA.16816.F32.BF16 R4, R44.reuse, R40, R4 ;  /* 0x000000282c04723c */ /* 0x040ff60000041804 */
[----:B------:R-:W-:Y:S11]  /*82f30*/  @!UPT UIADD3 URZ, URZ, URZ, URZ ;  /* 0x0000003f3f3ff290 */ /* 0x000ff6000fffe03f */
[----:B------:R-:W-:Y:S01]  /*82f40*/  @!UPT UIADD3 URZ, URZ, URZ, URZ ;  /* 0x0000003f3f3ff290 */ /* 0x000fe2000fffe03f */
[----:B------:R0:W-:Y:S01]  /*82f50*/  STL [R1+0x3a0], R4 ;  /* 0x0003a00401007387 */ /* 0x0001e20000100800 */
[----:B------:R-:W-:Y:S02]  /*82f60*/  IMAD.MOV.U32 R14, RZ, RZ, R5 ;  /* 0x000000ffff0e7224 */ /* 0x000fe400078e0005 */
[----:B------:R-:W-:Y:S02]  /*82f70*/  IMAD.MOV.U32 R19, RZ, RZ, R6 ;  /* 0x000000ffff137224 */ /* 0x000fe400078e0006 */
[----:B------:R-:W-:Y:S02]  /*82f80*/  IMAD.MOV.U32 R18, RZ, RZ, R7 ;  /* 0x000000ffff127224 */ /* 0x000fe400078e0007 */
[----:B0-----:R-:W-:Y:S03]  /*82f90*/  HMMA.16816.F32.BF16 R4, R44, R20, R32 ;  /* 0x000000142c04723c */ /* 0x001fe60000041820 */
[----:B------:R-:W-:Y:S04]  /*82fa0*/  STL [R1+0x62b8], R18 ;  /* 0x0062b81201007387 */ /* 0x000fe80000100800 */
[----:B------:R-:W-:Y:S04]  /*82fb0*/  STL [R1+0x62b4], R19 ;  /* 0x0062b41301007387 */ /* 0x000fe80000100800 */
[----:B------:R0:W-:Y:S04]  /*82fc0*/  STL.64 [R1+0x6970], R16 ;  /* 0x0069701001007387 */ /* 0x0001e80000100a00 */
[----:B------:R-:W-:Y:S04]  /*82fd0*/  STL [R1+0x62b0], R14 ;  /* 0x0062b00e01007387 */ /* 0x000fe80000100800 */
[----:B------:R-:W-:Y:S05]  /*82fe0*/  STL.64 [R1+0x6968], R12 ;  /* 0x0069680c01007387 */ /* 0x000fea0000100a00 */
[----:B------:R-:W-:-:S02]  /*82ff0*/  IMAD.MOV.U32 R10, RZ, RZ, R6 ;  /* 0x000000ffff0a7224 */ /* 0x000fc400078e0006 */
[----:B------:R-:W-:Y:S01]  /*83000*/  IMAD.MOV.U32 R11, RZ, RZ, R7 ;  /* 0x000000ffff0b7224 */ /* 0x000fe200078e0007 */
[----:B------:R-:W-:Y:S01]  /*83010*/  STL.64 [R1+0x390], R4 ;  /* 0x0003900401007387 */ /* 0x000fe20000100a00 */
[----:B0-----:R-:W-:Y:S03]  /*83020*/  HMMA.16816.F32.BF16 R16, R44, R24, R48 ;  /* 0x000000182c10723c */ /* 0x001fe60000041830 */
[----:B------:R-:W-:Y:S04]  /*83030*/  STL.64 [R1+0x68b0], R10 ;  /* 0x0068b00a01007387 */ /* 0x000fe80000100a00 */
[----:B------:R2:W-:Y:S01]  /*83040*/  STL.64 [R1+0x68a8], R8 ;  /* 0x0068a80801007387 */ /* 0x0005e20000100a00 */
[----:B----4-:R-:W-:-:S02]  /*83050*/  IMAD.MOV.U32 R32, RZ, RZ, R15 ;  /* 0x000000ffff207224 */ /* 0x010fc400078e000f */
[----:B------:R-:W-:Y:S11]  /*83060*/  IMAD.MOV.U32 R33, RZ, RZ, R2 ;  /* 0x000000ffff217224 */ /* 0x000ff600078e0002 */
[----:B------:R-:W-:Y:S02]  /*83070*/  @!UPT UIADD3 URZ, URZ, URZ, URZ ;  /* 0x0000003f3f3ff290 */ /* 0x000fe4000fffe03f */
[----:B------:R-:W-:Y:S04]  /*83080*/  STL.64 [R1+0x380], R16 ;  /* 0x0003801001007387 */ /* 0x000fe80000100a00 */
[----:B------:R-:W-:Y:S01]  /*83090*/  STL.64 [R1+0x388], R18 ;  /* 0x0003881201007387 */ /* 0x000fe20000100a00 */
[C---:B--2---:R-:W-:Y:S08]  /*830a0*/  HMMA.16816.F32.BF16 R8, R44.reuse, R28, R36 ;  /* 0x0000001c2c08723c */ /* 0x044ff00000041824 */
[----:B------:R-:W-:Y:S11]  /*830b0*/  HMMA.16816.F32.BF16 R4, R44, R56, R52 ;  /* 0x000000382c04723c */ /* 0x000ff60000041834 */
[----:B------:R-:W-:Y:S04]  /*830c0*/  @!UPT UIADD3 URZ, URZ, URZ, URZ ;  /* 0x0000003f3f3ff290 */ /* 0x000fe8000fffe03f */
[----:B------:R0:W-:Y:S04]  /*830d0*/  STL.64 [R1+0x370], R8 ;  /* 0x0003700801007387 */ /* 0x0001e80000100a00 */
[----:B------:R1:W-:Y:S01]  /*830e0*/  STL.64 [R1+0x378], R10 ;  /* 0x0003780a01007387 */ /* 0x0003e20000100a00 */
[----:B------:R-:W-:-:S03]  /*830f0*/  IMAD.MOV.U32 R52, RZ, RZ, R3 ;  /* 0x000000ffff347224 */ /* 0x000fc600078e0003 */
[----:B------:R-:W2:Y:S01]  /*83100*/  LDL.LU R15, [R1+0x69c0] ;  /* 0x0069c000010f7983 */ /* 0x000ea20000300800 */
[----:B------:R-:W-:-:S03]  /*83110*/  IMAD.MOV.U32 R53, RZ, RZ, R61 ;  /* 0x000000ffff357224 */ /* 0x000fc600078e003d */
[----:B------:R-:W-:Y:S04]  /*83120*/  STL.64 [R1+0x360], R4 ;  /* 0x0003600401007387 */ /* 0x000fe80000100a00 */
[----:B------:R-:W-:Y:S04]  /*83130*/  STL.64 [R1+0x368], R6 ;  /* 0x0003680601007387 */ /* 0x000fe80000100a00 */
[----:B------:R-:W3:Y:S04]  /*83140*/  LDL.LU R2, [R1+0x69bc] ;  /* 0x0069bc0001027983 */ /* 0x000ee80000300800 */
[----:B------:R4:W-:Y:S04]  /*83150*/  STL.64 [R1+0x68b8], R32 ;  /* 0x0068b82001007387 */ /* 0x0009e80000100a00 */
[----:B------:R-:W4:Y:S04]  /*83160*/  LDL.LU R3, [R1+0x69b8] ;  /* 0x0069b80001037983 */ /* 0x000f280000300800 */
[----:B------:R-:W4:Y:S04]  /*83170*/  LDL.LU R61, [R1+0x69b4] ;  /* 0x0069b400013d7983 */ /* 0x000f280000300800 */
[----:B------:R-:W-:Y:S04]  /*83180*/  STL.64 [R1+0x68c0], R52 ;  /* 0x0068c03401007387 */ /* 0x000fe80000100a00 */
[----:B------:R-:W4:Y:S04]  /*83190*/  LDL.LU R20, [R1+0x690] ;  /* 0x0006900001147983 */ /* 0x000f280000300800 */
[----:B------:R-:W4:Y:S04]  /*831a0*/  LDL.LU R21, [R1+0x694] ;  /* 0x0006940001157983 */ /* 0x000f280000300800 */
[----:B------:R-:W4:Y:S04]  /*831b0*/  LDL.LU R22, [R1+0x698] ;  /* 0x0006980001167983 */ /* 0x000f280000300800 */
[----:B------:R-:W4:Y:S01]  /*831c0*/  LDL.LU R23, [R1+0x69c] ;  /* 0x00069c0001177983 */ /* 0x000f220000300800 */
[----:B------:R-:W-:-:S02]  /*831d0*/  IMAD.MOV.U32 R48, RZ, RZ, R60 ;  /* 0x000000ffff307224 */ /* 0x000fc400078e003c */
[----:B------:R-:W-:Y:S02]  /*831e0*/  IMAD.MOV.U32 R49, RZ, RZ, R0 ;  /* 0x000000ffff317224 */ /* 0x000fe400078e0000 */
[----:B--2---:R-:W-:Y:S02]  /*831f0*/  IMAD.MOV.U32 R37, RZ, RZ, R15 ;  /* 0x000000ffff257224 */ /* 0x004fe400078e000f */
[----:B---3--:R-:W-:Y:S01]  /*83200*/  IMAD.MOV.U32 R36, RZ, RZ, R2 ;  /* 0x000000ffff247224 */ /* 0x008fe200078e0002 */
[----:B----4-:R-:W-:Y:S04]  /*83210*/  STL.64 [R1+0x68d0], R22 ;  /* 0x0068d01601007387 */ /* 0x010fe80000100a00 */
[----:B------:R2:W-:Y:S04]  /*83220*/  STL.64 [R1+0x68c8], R20 ;  /* 0x0068c81401007387 */ /* 0x0005e80000100a00 */
[----:B------:R-:W2:Y:S04]  /*83230*/  LDL.LU R60, [R1+0x69b0] ;  /* 0x0069b000013c7983 */ /* 0x000ea80000300800 */
[----:B------:R-:W3:Y:S04]  /*83240*/  LDL.LU R0, [R1+0x69ac] ;  /* 0x0069ac0001007983 */ /* 0x000ee80000300800 */
[----:B------:R4:W-:Y:S04]  /*83250*/  STL.64 [R1+0x68d8], R48 ;  /* 0x0068d83001007387 */ /* 0x0009e80000100a00 */
[----:B------:R-:W4:Y:S04]  /*83260*/  LDL.LU R2, [R1+0x69a8] ;  /* 0x0069a80001027983 */ /* 0x000f280000300800 */
[----:B------:R-:W4:Y:S04]  /*83270*/  LDL.LU R15, [R1+0x69a4] ;  /* 0x0069a400010f7983 */ /* 0x000f280000300800 */
[----:B------:R1:W-:Y:S04]  /*83280*/  STL.64 [R1+0x68e0], R36 ;  /* 0x0068e02401007387 */ /* 0x0003e80000100a00 */
[----:B0-----:R-:W4:Y:S04]  /*83290*/  LDL.LU R8, [R1+0x6b0] ;  /* 0x0006b00001087983 */ /* 0x001f280000300800 */
[----:B------:R-:W4:Y:S04]  /*832a0*/  LDL.LU R9, [R1+0x6b4] ;  /* 0x0006b40001097983 */ /* 0x000f280000300800 */
[----:B-1----:R-:W4:Y:S04]  /*832b0*/  LDL.LU R10, [R1+0x6b8] ;  /* 0x0006b800010a7983 */ /* 0x002f280000300800 */
        /* <DEDUP_REMOVED lines=8> */
[----:B------:R1:W-:Y:S04]  /*83340*/  STL.64 [R1+0x68f8], R32 ;  /* 0x0068f82001007387 */ /* 0x0003e80000100a00 */
[----:B------:R-:W1:Y:S04]  /*83350*/  LDL.LU R0, [R1+0x699c] ;  /* 0x00699c0001007983 */ /* 0x000e680000300800 */
[----:B------:R-:W3:Y:S04]  /*83360*/  LDL.LU R60, [R1+0x6998] ;  /* 0x00699800013c7983 */ /* 0x000ee80000300800 */
[----:B------:R4:W-:Y:S04]  /*83370*/  STL.64 [R1+0x6900], R20 ;  /* 0x0069001401007387 */ /* 0x0009e80000100a00 */
[----:B------:R-:W2:Y:S04]  /*83380*/  LDL.LU R48, [R1+0x6d0] ;  /* 0x0006d00001307983 */ /* 0x000ea80000300800 */
[----:B------:R-:W2:Y:S04]  /*83390*/  LDL.LU R49, [R1+0x6d4] ;  /* 0x0006d40001317983 */ /* 0x000ea80000300800 */
[----:B------:R-:W2:Y:S04]  /*833a0*/  LDL.LU R50, [R1+0x6d8] ;  /* 0x0006d80001327983 */ /* 0x000ea80000300800 */
[----:B------:R-:W2:Y:S01]  /*833b0*/  LDL.LU R51, [R1+0x6dc] ;  /* 0x0006dc0001337983 */ /* 0x000ea20000300800 */
[----:B------:R-:W-:-:S02]  /*833c0*/  IMAD.MOV.U32 R36, RZ, RZ, R15 ;  /* 0x000000ffff247224 */ /* 0x000fc400078e000f */
[----:B------:R-:W-:Y:S01]  /*833d0*/  IMAD.MOV.U32 R37, RZ, RZ, R2 ;  /* 0x000000ffff257224 */ /* 0x000fe200078e0002 */
[----:B--2---:R-:W-:Y:S04]  /*833e0*/  STL.64 [R1+0x6910], R50 ;  /* 0x0069103201007387 */ /* 0x004fe80000100a00 */
[----:B------:R2:W-:Y:S04]  /*833f0*/  STL.64 [R1+0x6908], R48 ;  /* 0x0069083001007387 */ /* 0x0005e80000100a00 */
[----:B------:R-:W2:Y:S04]  /*83400*/  LDL.LU R15, [R1+0x6994] ;  /* 0x00699400010f7983 */ /* 0x000ea80000300800 */
[----:B------:R-:W2:Y:S04]  /*83410*/  LDL.LU R2, [R1+0x6990] ;  /* 0x0069900001027983 */ /* 0x000ea80000300800 */
[----:B------:R-:W-:Y:S04]  /*83420*/  STL.64 [R1+0x6918], R36 ;  /* 0x0069182401007387 */ /* 0x000fe80000100a00 */
[----:B0-----:R-:W2:Y:S04]  /*83430*/  LDL.LU R8, [R1+0x6e0] ;  /* 0x0006e00001087983 */ /* 0x001ea80000300800 */
[----:B------:R-:W2:Y:S04]  /*83440*/  LDL.LU R9, [R1+0x6e4] ;  /* 0x0006e40001097983 */ /* 0x000ea80000300800 */
[----:B------:R-:W2:Y:S04]  /*83450*/  LDL.LU R10, [R1+0x6e8] ;  /* 0x0006e800010a7983 */ /* 0x000ea80000300800 */
[----:B------:R-:W2:Y:S01]  /*83460*/  LDL.LU R11, [R1+0x6ec] ;  /* 0x0006ec00010b7983 */ /* 0x000ea20000300800 */
[----:B-1----:R-:W-:-:S02]  /*83470*/  IMAD.MOV.U32 R32, RZ, RZ, R0 ;  /* 0x000000ffff207224 */ /* 0x002fc400078e0000 */
[----:B------:R-:W-:Y:S01]  /*83480*/  IMAD.MOV.U32 R33, RZ, RZ, R61 ;  /* 0x000000ffff217224 */ /* 0x000fe200078e003d */
[----:B--2---:R-:W-:Y:S04]  /*83490*/  STL.64 [R1+0x6928], R10 ;  /* 0x0069280a01007387 */ /* 0x004fe80000100a00 */
[----:B------:R0:W-:Y:S04]  /*834a0*/  STL.64 [R1+0x6920], R8 ;  /* 0x0069200801007387 */ /* 0x0001e80000100a00 */
[----:B------:R-:W2:Y:S04]  /*834b0*/  LDL.LU R0, [R1+0x698c] ;  /* 0x00698c0001007983 */ /* 0x000ea80000300800 */
[----:B------:R-:W2:Y:S04]  /*834c0*/  LDL.LU R61, [R1+0x6988] ;  /* 0x00698800013d7983 */ /* 0x000ea80000300800 */
[----:B------:R1:W-:Y:S04]  /*834d0*/  STL.64 [R1+0x6930], R32 ;  /* 0x0069302001007387 */ /* 0x0003e80000100a00 */
[----:B----4-:R-:W4:Y:S04]  /*834e0*/  LDL.LU R20, [R1+0x6f0] ;  /* 0x0006f00001147983 */ /* 0x010f280000300800 */
[----:B------:R-:W4:Y:S04]  /*834f0*/  LDL.LU R21, [R1+0x6f4] ;  /* 0x0006f40001157983 */ /* 0x000f280000300800 */
[----:B------:R-:W4:Y:S04]  /*83500*/  LDL.LU R22, [R1+0x6f8] ;  /* 0x0006f80001167983 */ /* 0x000f280000300800 */
[----:B------:R-:W4:Y:S01]  /*83510*/  LDL.LU R23, [R1+0x6fc] ;  /* 0x0006fc0001177983 */ /* 0x000f220000300800 */
[----:B------:R-:W-:-:S02]  /*83520*/  IMAD.MOV.U32 R48, RZ, RZ, R15 ;  /* 0x000000ffff307224 */ /* 0x000fc400078e000f */
[----:B---3--:R-:W-:Y:S02]  /*83530*/  IMAD.MOV.U32 R49, RZ, RZ, R60 ;  /* 0x000000ffff317224 */ /* 0x008fe400078e003c */
[----:B0-----:R-:W-:Y:S02]  /*83540*/  IMAD.MOV.U32 R9, RZ, RZ, R2 ;  /* 0x000000ffff097224 */ /* 0x001fe400078e0002 */
[----:B--2---:R-:W-:Y:S01]  /*83550*/  IMAD.MOV.U32 R8, RZ, RZ, R0 ;  /* 0x000000ffff087224 */ /* 0x004fe200078e0000 */
[----:B----4-:R-:W-:Y:S04]  /*83560*/  STL.64 [R1+0x6940], R22 ;  /* 0x0069401601007387 */ /* 0x010fe80000100a00 */
[----:B------:R0:W-:Y:S04]  /*83570*/  STL.64 [R1+0x6938], R20 ;  /* 0x0069381401007387 */ /* 0x0001e80000100a00 */
[----:B------:R-:W2:Y:S04]  /*83580*/  LDL.LU R15, [R1+0x6984] ;  /* 0x00698400010f7983 */ /* 0x000ea80000300800 */
[----:B------:R-:W3:Y:S04]  /*83590*/  LDL.LU R60, [R1+0x6980] ;  /* 0x00698000013c7983 */ /* 0x000ee80000300800 */
[----:B------:R-:W-:Y:S04]  /*835a0*/  STL.64 [R1+0x6948], R48 ;  /* 0x0069483001007387 */ /* 0x000fe80000100a00 */
[----:B------:R-:W4:Y:S04]  /*835b0*/  LDL.LU R0, [R1+0x697c] ;  /* 0x00697c0001007983 */ /* 0x000f280000300800 */
[----:B------:R-:W2:Y:S04]  /*835c0*/  LDL.LU R2, [R1+0x6978] ;  /* 0x0069780001027983 */ /* 0x000ea80000300800 */
[----:B------:R-:W-:Y:S04]  /*835d0*/  STL.64 [R1+0x6950], R8 ;  /* 0x0069500801007387 */ /* 0x000fe80000100a00 */
[----:B-1----:R-:W2:Y:S04]  /*835e0*/  LDL.LU R32, [R1+0x710] ;  /* 0x0007100001207983 */ /* 0x002ea80000300800 */
[----:B------:R-:W2:Y:S04]  /*835f0*/  LDL.LU R33, [R1+0x714] ;  /* 0x0007140001217983 */ /* 0x000ea80000300800 */
[----:B------:R-:W2:Y:S04]  /*83600*/  LDL.LU R34, [R1+0x718] ;  /* 0x0007180001227983 */ /* 0x000ea80000300800 */
[----:B------:R-:W2:Y:S01]  /*83610*/  LDL.LU R35, [R1+0x71c] ;  /* 0x00071c0001237983 */ /* 0x000ea20000300800 */
[----:B0-----:R-:W-:-:S03]  /*83620*/  IMAD.MOV.U32 R21, RZ, RZ, R61 ;  /* 0x000000ffff157224 */ /* 0x001fc600078e003d */
[----:B--2---:R-:W-:Y:S04]  /*83630*/  STL.64 [R1+0x6960], R34 ;  /* 0x0069602201007387 */ /* 0x004fe80000100a00 */
[----:B------:R0:W-:Y:S04]  /*83640*/  STL.64 [R1+0x6958], R32 ;  /* 0x0069582001007387 */ /* 0x0001e80000100a00 */
[----:B------:R-:W2:Y:S04]  /*83650*/  LDL R20, [R1+0xa0] ;  /* 0x0000a00001147983 */ /* 0x000ea80000100800 */
[----:B------:R-:W2:Y:S04]  /*83660*/  LDL R61, [R1+0x1458] ;  /* 0x00145800013d7983 */ /* 0x000ea80000100800 */
[----:B------:R-:W2:Y:S04]  /*83670*/  LDL.LU R16, [R1+0x740] ;  /* 0x0007400001107983 */ /* 0x000ea80000300800 */
[----:B------:R-:W2:Y:S04]  /*83680*/  LDL.LU R17, [R1+0x744] ;  /* 0x0007440001117983 */ /* 0x000ea80000300800 */
[----:B------:R-:W2:Y:S04]  /*83690*/  LDL.LU R18, [R1+0x748] ;  /* 0x0007480001127983 */ /* 0x000ea80000300800 */
[----:B------:R-:W2:Y:S04]  /*836a0*/  LDL.LU R19, [R1+0x74c] ;  /* 0x00074c0001137983 */ /* 0x000ea80000300800 */
[----:B0-----:R-:W2:Y:S04]  /*836b0*/  LDL.LU R32, [R1+0x730] ;  /* 0x0007300001207983 */ /* 0x001ea80000300800 */
[----:B------:R-:W2:Y:S04]  /*836c0*/  LDL.LU R33, [R1+0x734] ;  /* 0x0007340001217983 */ /* 0x000ea80000300800 */
[----:B------:R-:W2:Y:S04]  /*836d0*/  LDL.LU R34, [R1+0x738] ;  /* 0x0007380001227983 */ /* 0x000ea80000300800 */
[----:B------:R-:W2:Y:S01]  /*836e0*/  LDL.LU R35, [R1+0x73c] ;  /* 0x00073c0001237983 */ /* 0x000ea20000300800 */
[----:B------:R-:W-:-:S02]  /*836f0*/  IMAD.MOV.U32 R12, RZ, RZ, R2 ;  /* 0x000000ffff0c7224 */ /* 0x000fc400078e0002 */
[----:B----4-:R-:W-:Y:S01]  /*83700*/  IMAD.MOV.U32 R13, RZ, RZ, R0 ;  /* 0x000000ffff0d7224 */ /* 0x010fe200078e0000 */
[----:B------:R-:W4:Y:S01]  /*83710*/  LDL.LU R48, [R1+0x720] ;  /* 0x0007200001307983 */ /* 0x000f220000300800 */
[----:B---3--:R-:W-:-:S03]  /*83720*/  IMAD.MOV.U32 R8, RZ, RZ, R60 ;  /* 0x000000ffff087224 */ /* 0x008fc600078e003c */
[----:B------:R-:W4:Y:S01]  /*83730*/  LDL.LU R49, [R1+0x724] ;  /* 0x0007240001317983 */ /* 0x000f220000300800 */
[----:B------:R-:W-:-:S03]  /*83740*/  IMAD.MOV.U32 R9, RZ, RZ, R15 ;  /* 0x000000ffff097224 */ /* 0x000fc600078e000f */
[----:B------:R-:W4:Y:S04]  /*83750*/  LDL.LU R50, [R1+0x728] ;  /* 0x0007280001327983 */ /* 0x000f280000300800 */
[----:B------:R-:W4:Y:S04]  /*83760*/  LDL.LU R51, [R1+0x72c] ;  /* 0x00072c0001337983 */ /* 0x000f280000300800 */
        /* <DEDUP_REMOVED lines=24> */
[----:B--2---:R-:W-:Y:S01]  /*838f0*/  LDSM.16.MT88.4 R40, [R61+0x11000] ;  /* 0x011000003d28783b */ /* 0x004fe20000004200 */
[C---:B------:R-:W-:Y:S03]  /*83900*/  HMMA.16816.F32.BF16 R12, R44.reuse, R12, R16 ;  /* 0x0000000c2c0c723c */ /* 0x040fe60000041810 */
[----:B------:R-:W2:Y:S05]  /*83910*/  LDL.LU.64 R16, [R1+0x6970] ;  /* 0x0069700001107983 */ /* 0x000eaa0000300a00 */
[----:B------:R-:W-:Y:S11]  /*83920*/  HMMA.16816.F32.BF16 R8, R44, R8, R32 ;  /* 0x000000082c08723c */ /* 0x000ff60000041820 */
[----:B------:R-:W-:Y:S04]  /*83930*/  @!UPT UIADD3 URZ, URZ, URZ, URZ ;  /* 0x0000003f3f3ff290 */ /* 0x000fe8000fffe03f */
[----:B------:R0:W-:Y:S01]  /*83940*/  STL [R1+0x740], R12 ;  /* 0x0007400c01007387 */ /* 0x0001e20000100800 */
[----:B------:R-:W-:-:S03]  /*83950*/  IMAD.MOV.U32 R18, RZ, RZ, R13 ;  /* 0x000000ffff127224 */ /* 0x000fc600078e000d */
[----:B0-----:R-:W2:Y:S04]  /*83960*/  LDL.LU.64 R12, [R1+0x6968] ;  /* 0x00696800010c7983 */ /* 0x001ea80000300a00 */
[----:B------:R-:W2:Y:S04]  /*83970*/  LDL.LU.64 R34, [R1+0x6960] ;  /* 0x0069600001227983 */ /* 0x000ea80000300a00 */
[----:B------:R-:W2:Y:S04]  /*83980*/  LDL.LU.64 R32, [R1+0x6958] ;  /* 0x0069580001207983 */ /* 0x000ea80000300a00 */
[----:B------:R0:W-:Y:S04]  /*83990*/  STL.64 [R1+0x730], R8 ;  /* 0x0007300801007387 */ /* 0x0001e80000100a00 */
[----:B------:R-:W-:Y:S04]  /*839a0*/  STL.64 [R1+0x738], R10 ;  /* 0x0007380a01007387 */ /* 0x000fe80000100a00 */
[----:B0-----:R-:W2:Y:S01]  /*839b0*/  LDL.LU.64 R8, [R1+0x6950] ;  /* 0x0069500001087983 */ /* 0x001ea20000300a00 */
[----:B----4-:R-:W-:Y:S03]  /*839c0*/  HMMA.16816.F32.BF16 R20, R44, R20, R48 ;  /* 0x000000142c14723c */ /* 0x010fe60000041830 */
[----:B------:R-:W3:Y:S01]  /*839d0*/  LDL.LU.64 R48, [R1+0x6948] ;  /* 0x0069480001307983 */ /* 0x000ee20000300a00 */
[----:B------:R-:W-:-:S02]  /*839e0*/  IMAD.MOV.U32 R19, RZ, RZ, R14 ;  /* 0x000000ffff137224 */ /* 0x000fc400078e000e */
[----:B------:R-:W-:Y:S11]  /*839f0*/  IMAD.MOV.U32 R14, RZ, RZ, R15 ;  /* 0x000000ffff0e7224 */ /* 0x000ff600078e000f */
[----:B------:R-:W-:Y:S06]  /*83a00*/  @!UPT UIADD3 URZ, URZ, URZ, URZ ;  /* 0x0000003f3f3ff290 */ /* 0x000fec000fffe03f */
[----:B------:R-:W-:Y:S01]  /*83a10*/  STL [R1+0x724], R21 ;  /* 0x0007241501007387 */ /* 0x000fe20000100800 */
[----:B------:R-:W-:-:S03]  /*83a20*/  IMAD.MOV.U32 R15, RZ, RZ, R20 ;  /* 0x000000ffff0f7224 */ /* 0x000fc600078e0014 */
[----:B------:R0:W-:Y:S04]  /*83a30*/  STL.64 [R1+0x728], R22 ;  /* 0x0007281601007387 */ /* 0x0001e80000100a00 */
[----:B0-----:R-:W4:Y:S04]  /*83a40*/  LDL.LU.64 R22, [R1+0x6940] ;  /* 0x0069400001167983 */ /* 0x001f280000300a00 */
[----:B------:R-:W4:Y:S04]  /*83a50*/  LDL.LU.64 R20, [R1+0x6938] ;  /* 0x0069380001147983 */ /* 0x000f280000300a00 */
[----:B------:R-:W-:Y:S01]  /*83a60*/  STL [R1+0x62a0], R15 ;  /* 0x0062a00f01007387 */ /* 0x000fe20000100800 */
[C---:B--2---:R-:W-:Y:S03]  /*83a70*/  HMMA.16816.F32.BF16 R8, R44.reuse, R8, R32 ;  /* 0x000000082c08723c */ /* 0x044fe60000041820 */
[----:B------:R-:W4:Y:S05]  /*83a80*/  LDL.LU.64 R32, [R1+0x6930] ;  /* 0x0069300001207983 */ /* 0x000f2a0000300a00 */
[C---:B---3--:R-:W-:Y:S11]  /*83a90*/  HMMA.16816.F32.BF16 R48, R44.reuse, R48, R36 ;  /* 0x000000302c30723c */ /* 0x048ff60000041824 */
[----:B------:R-:W-:Y:S04]  /*83aa0*/  @!UPT UIADD3 URZ, URZ, URZ, URZ ;  /* 0x0000003f3f3ff290 */ /* 0x000fe8000fffe03f */
[----:B------:R-:W-:Y:S04]  /*83ab0*/  STL.64 [R1+0x710], R8 ;  /* 0x0007100801007387 */ /* 0x000fe80000100a00 */
[----:B------:R0:W-:Y:S04]  /*83ac0*/  STL.64 [R1+0x718], R10 ;  /* 0x0007180a01007387 */ /* 0x0001e80000100a00 */
[----:B0-----:R-:W2:Y:S04]  /*83ad0*/  LDL.LU.64 R10, [R1+0x6928] ;  /* 0x00692800010a7983 */ /* 0x001ea80000300a00 */
[----:B------:R-:W2:Y:S04]  /*83ae0*/  LDL.LU.64 R8, [R1+0x6920] ;  /* 0x0069200001087983 */ /* 0x000ea80000300a00 */
[----:B------:R-:W2:Y:S04]  /*83af0*/  LDL.LU.64 R36, [R1+0x6918] ;  /* 0x0069180001247983 */ /* 0x000ea80000300a00 */
[----:B------:R-:W-:Y:S04]  /*83b00*/  STL.64 [R1+0x700], R48 ;  /* 0x0007003001007387 */ /* 0x000fe80000100a00 */
[----:B------:R0:W-:Y:S04]  /*83b10*/  STL.64 [R1+0x708], R50 ;  /* 0x0007083201007387 */ /* 0x0001e80000100a00 */
[----:B0-----:R-:W3:Y:S04]  /*83b20*/  LDL.LU.64 R50, [R1+0x6910] ;  /* 0x0069100001327983 */ /* 0x001ee80000300a00 */
[----:B------:R-:W3:Y:S01]  /*83b30*/  LDL.LU.64 R48, [R1+0x6908] ;  /* 0x0069080001307983 */ /* 0x000ee20000300a00 */
[C---:B----4-:R-:W-:Y:S03]  /*83b40*/  HMMA.16816.F32.BF16 R32, R44.reuse, R32, R20 ;  /* 0x000000202c20723c */ /* 0x050fe60000041814 */
[----:B------:R-:W3:Y:S11]  /*83b50*/  LDL.LU.64 R20, [R1+0x6900] ;  /* 0x0069000001147983 */ /* 0x000ef60000300a00 */
[----:B------:R-:W-:Y:S09]  /*83b60*/  @!UPT UIADD3 URZ, URZ, URZ, URZ ;  /* 0x0000003f3f3ff290 */ /* 0x000ff2000fffe03f */
[----:B------:R0:W-:Y:S04]  /*83b70*/  STL.64 [R1+0x6f0], R32 ;  /* 0x0006f02001007387 */ /* 0x0001e80000100a00 */
[----:B------:R-:W-:Y:S04]  /*83b80*/  STL.64 [R1+0x6f8], R34 ;  /* 0x0006f82201007387 */ /* 0x000fe80000100a00 */
[----:B0-----:R-:W4:Y:S01]  /*83b90*/  LDL.LU.64 R32, [R1+0x68f8] ;  /* 0x0068f80001207983 */ /* 0x001f220000300a00 */
[C---:B--2---:R-:W-:Y:S03]  /*83ba0*/  HMMA.16816.F32.BF16 R36, R44.reuse, R36, R8 ;  /* 0x000000242c24723c */ /* 0x044fe60000041808 */
[----:B------:R-:W2:Y:S04]  /*83bb0*/  LDL.LU.64 R10, [R1+0x68f0] ;  /* 0x0068f000010a7983 */ /* 0x000ea80000300a00 */
[----:B------:R-:W2:Y:S11]  /*83bc0*/  LDL.LU.64 R8, [R1+0x68e8] ;  /* 0x0068e80001087983 */ /* 0x000eb60000300a00 */
[----:B------:R-:W-:Y:S05]  /*83bd0*/  @!UPT UIADD3 URZ, URZ, URZ, URZ ;  /* 0x0000003f3f3ff290 */ /* 0x000fea000fffe03f */
[----:B------:R0:W-:Y:S04]  /*83be0*/  STL.64 [R1+0x6e0], R36 ;  /* 0x0006e02401007387 */ /* 0x0001e80000100a00 */
[----:B------:R-:W-:Y:S04]  /*83bf0*/  STL.64 [R1+0x6e8], R38 ;  /* 0x0006e82601007387 */ /* 0x000fe80000100a00 */
[----:B0-----:R-:W2:Y:S01]  /*83c00*/  LDL.LU.64 R36, [R1+0x68e0] ;  /* 0x0068e00001247983 */ /* 0x001ea20000300a00 */
[C---:B---3--:R-:W-:Y:S03]  /*83c10*/  HMMA.16816.F32.BF16 R20, R44.reuse, R20, R48 ;  /* 0x000000142c14723c */ /* 0x048fe60000041830 */
[----:B------:R-:W3:Y:S11]  /*83c20*/  LDL.LU.64 R48, [R1+0x68d8] ;  /* 0x0068d80001307983 */ /* 0x000ef60000300a00 */
[----:B------:R-:W-:Y:S09]  /*83c30*/  @!UPT UIADD3 URZ, URZ, URZ, URZ ;  /* 0x0000003f3f3ff290 */ /* 0x000ff2000fffe03f */
[----:B------:R-:W-:Y:S04]  /*83c40*/  STL.64 [R1+0x6d0], R20 ;  /* 0x0006d01401007387 */ /* 0x000fe80000100a00 */
[----:B------:R0:W-:Y:S01]  /*83c50*/  STL.64 [R1+0x6d8], R22 ;  /* 0x0006d81601007387 */ /* 0x0001e20000100a00 */
[C---:B----4-:R-:W-:Y:S03]  /*83c60*/  HMMA.16816.F32.BF16 R32, R44.reuse, R32, R52 ;  /* 0x000000202c20723c */ /* 0x050fe60000041834 */
[----:B0-----:R-:W4:Y:S04]  /*83c70*/  LDL.LU.64 R22, [R1+0x68d0] ;  /* 0x0068d00001167983 */ /* 0x001f280000300a00 */
[----:B------:R-:W4:Y:S04]  /*83c80*/  LDL.LU.64 R20, [R1+0x68c8] ;  /* 0x0068c80001147983 */ /* 0x000f280000300a00 */
[----:B------:R-:W4:Y:S11]  /*83c90*/  LDL.LU.64 R52, [R1+0x68c0] ;  /* 0x0068c00001347983 */ /* 0x000f360000300a00 */
[----:B------:R-:W-:Y:S01]  /*83ca0*/  @!UPT UIADD3 URZ, URZ, URZ, URZ ;  /* 0x0000003f3f3ff290 */ /* 0x000fe2000fffe03f */
        /* <DEDUP_REMOVED lines=8> */
[----:B------:R1:W-:Y:S04]  /*83d30*/  STL.64 [R1+0x6b8], R38 ;  /* 0x0006b82601007387 */ /* 0x0003e80000100a00 */
[----:B0-----:R-:W2:Y:S04]  /*83d40*/  LDL.LU R36, [R1+0x650] ;  /* 0x0006500001247983 */ /* 0x001ea80000300800 */
[----:B------:R-:W2:Y:S04]  /*83d50*/  LDL.LU R37, [R1+0x654] ;  /* 0x0006540001257983 */ /* 0x000ea80000300800 */
[----:B-1----:R-:W2:Y:S04]  /*83d60*/  LDL.LU R38, [R1+0x658] ;  /* 0x0006580001267983 */ /* 0x002ea80000300800 */
[----:B------:R-:W2:Y:S01]  /*83d70*/  LDL.LU R39, [R1+0x65c] ;  /* 0x00065c0001277983 */ /* 0x000ea20000300800 */
[C---:B---3--:R-:W-:Y:S03]  /*83d80*/  HMMA.16816.F32.BF16 R48, R44.reuse, R48, R4 ;  /* 0x000000302c30723c */ /* 0x048fe60000041804 */
[----:B------:R-:W3:Y:S04]  /*83d90*/  LDL.LU.64 R6, [R1+0x68a0] ;  /* 0x0068a00001067983 */ /* 0x000ee80000300a00 */
[----:B------:R-:W2:Y:S11]  /*83da0*/  LDL.LU.64 R4, [R1+0x6898] ;  /* 0x0068980001047983 */ /* 0x000eb60000300a00 */
[----:B------:R-:W-:Y:S05]  /*83db0*/  @!UPT UIADD3 URZ, URZ, URZ, URZ ;  /* 0x0000003f3f3ff290 */ /* 0x000fea000fffe03f */
[----:B------:R-:W-:Y:S04]  /*83dc0*/  STL.64 [R1+0x6a0], R48 ;  /* 0x0006a03001007387 */ /* 0x000fe80000100a00 */
[----:B------:R0:W-:Y:S04]  /*83dd0*/  STL.64 [R1+0x6a8], R50 ;  /* 0x0006a83201007387 */ /* 0x0001e80000100a00 */
[----:B0-----:R-:W2:Y:S04]  /*83de0*/  LDL.LU.64 R50, [R1+0x6890] ;  /* 0x0068900001327983 */ /* 0x001ea80000300a00 */
[----:B------:R-:W2:Y:S01]  /*83df0*/  LDL.LU.64 R48, [R1+0x6888] ;  /* 0x0068880001307983 */ /* 0x000ea20000300a00 */
[C---:B----4-:R-:W-:Y:S03]  /*83e00*/  HMMA.16816.F32.BF16 R52, R44.reuse, R52, R20 ;  /* 0x000000342c34723c */ /* 0x050fe60000041814 */
[----:B------:R-:W4:Y:S04]  /*83e10*/  LDL.LU.64 R22, [R1+0x6880] ;  /* 0x0068800001167983 */ /* 0x000f280000300a00 */
[----:B------:R-:W3:Y:S11]  /*83e20*/  LDL.LU.64 R20, [R1+0x6878] ;  /* 0x0068780001147983 */ /* 0x000ef60000300a00 */
[----:B------:R-:W-:Y:S05]  /*83e30*/  @!UPT UIADD3 URZ, URZ, URZ, URZ ;  /* 0x0000003f3f3ff290 */ /* 0x000fea000fffe03f */
[----:B------:R-:W-:Y:S01]  /*83e40*/  STL.64 [R1+0x690], R52 ;  /* 0x0006903401007387 */ /* 0x000fe20000100a00 */
[C---:B------:R-:W-:Y:S03]  /*83e50*/  HMMA.16816.F32.BF16 R32, R44.reuse, R32, R56 ;  /* 0x000000202c20723c */ /* 0x040fe60000041838 */
[----:B------:R0:W-:Y:S04]  /*83e60*/  STL.64 [R1+0x698], R54 ;  /* 0x0006983601007387 */ /* 0x0001e80000100a00 */
[----:B0-----:R-:W3:Y:S04]  /*83e70*/  LDL.LU.64 R54, [R1+0x6870] ;  /* 0x0068700001367983 */ /* 0x001ee80000300a00 */
[----:B------:R-:W3:Y:S04]  /*83e80*/  LDL.LU.64 R52, [R1+0x6868] ;  /* 0x0068680001347983 */ /* 0x000ee80000300a00 */
[----:B------:R-:W3:Y:S04]  /*83e90*/  LDL.LU.64 R58, [R1+0x6860] ;  /* 0x00686000013a7983 */ /* 0x000ee80000300a00 */
[----:B------:R-:W3:Y:S04]  /*83ea0*/  LDL.LU.64 R56, [R1+0x6858] ;  /* 0x0068580001387983 */ /* 0x000ee80000300a00 */
[----:B------:R0:W-:Y:S04]  /*83eb0*/  STL.64 [R1+0x680], R32 ;  /* 0x0006802001007387 */ /* 0x0001e80000100a00 */
[----:B------:R1:W-:Y:S04]  /*83ec0*/  STL.64 [R1+0x688], R34 ;  /* 0x0006882201007387 */ /* 0x0003e80000100a00 */
[----:B0-----:R-:W4:Y:S04]  /*83ed0*/  LDL.LU R32, [R1+0x640] ;  /* 0x0006400001207983 */ /* 0x001f280000300800 */
[----:B------:R-:W4:Y:S04]  /*83ee0*/  LDL.LU R33, [R1+0x644] ;  /* 0x0006440001217983 */ /* 0x000f280000300800 */
[----:B-1----:R-:W4:Y:S04]  /*83ef0*/  LDL.LU R34, [R1+0x648] ;  /* 0x0006480001227983 */ /* 0x002f280000300800 */
[----:B------:R-:W4:Y:S01]  /*83f00*/  LDL.LU R35, [R1+0x64c] ;  /* 0x00064c0001237983 */ /* 0x000f220000300800 */
[C---:B--2---:R-:W-:Y:S08]  /*83f10*/  HMMA.16816.F32.BF16 R36, R44.reuse, R48, R36 ;  /* 0x000000302c24723c */ /* 0x044ff00000041824 */
[C---:B---3--:R-:W-:Y:S11]  /*83f20*/  HMMA.16816.F32.BF16 R28, R44.reuse, R56, R28 ;  /* 0x000000382c1c723c */ /* 0x048ff6000004181c */
[----:B------:R-:W-:Y:S11]  /*83f30*/  @!UPT UIADD3 URZ, URZ, URZ, URZ ;  /* 0x0000003f3f3ff290 */ /* 0x000ff6000fffe03f */
[----:B------:R-:W-:Y:S01]  /*83f40*/  @!UPT UIADD3 URZ, URZ, URZ, URZ ;  /* 0x0000003f3f3ff290 */ /* 0x000fe2000fffe03f */
[----:B------:R0:W-:Y:S04]  /*83f50*/  STL.64 [R1+0x670], R28 ;  /* 0x0006701c01007387 */ /* 0x0001e80000100a00 */
[----:B------:R1:W-:Y:S04]  /*83f60*/  STL.64 [R1+0x678], R30 ;  /* 0x0006781e01007387 */ /* 0x0003e80000100a00 */
[----:B0-----:R-:W2:Y:S04]  /*83f70*/  LDL.LU R28, [R1+0x630] ;  /* 0x00063000011c7983 */ /* 0x001ea80000300800 */
[----:B------:R-:W2:Y:S04]  /*83f80*/  LDL.LU R29, [R1+0x634] ;  /* 0x00063400011d7983 */ /* 0x000ea80000300800 */
[----:B-1----:R-:W2:Y:S04]  /*83f90*/  LDL.LU R30, [R1+0x638] ;  /* 0x00063800011e7983 */ /* 0x002ea80000300800 */
[----:B------:R-:W2:Y:S04]  /*83fa0*/  LDL.LU R31, [R1+0x63c] ;  /* 0x00063c00011f7983 */ /* 0x000ea80000300800 */
[----:B------:R-:W-:Y:S04]  /*83fb0*/  STL.64 [R1+0x6780], R58 ;  /* 0x0067803a01007387 */ /* 0x000fe80000100a00 */
[----:B------:R0:W-:Y:S02]  /*83fc0*/  STL.64 [R1+0x6778], R56 ;  /* 0x0067783801007387 */ /* 0x0001e40000100a00 */
[C---:B0-----:R-:W-:Y:S02]  /*83fd0*/  HMMA.16816.F32.BF16 R56, R44.reuse, R52, R24 ;  /* 0x000000342c38723c */ /* 0x041fe40000041818 */
[----:B------:R-:W3:Y:S11]  /*83fe0*/  LDL.LU R24, [R1+0x620] ;  /* 0x0006200001187983 */ /* 0x000ef60000300800 */
[----:B------:R-:W-:Y:S10]  /*83ff0*/  @!UPT UIADD3 URZ, URZ, URZ, URZ ;  /* 0x0000003f3f3ff290 */ /* 0x000ff4000fffe03f */
[----:B------:R0:W-:Y:S04]  /*84000*/  STL.64 [R1+0x660], R56 ;  /* 0x0006603801007387 */ /* 0x0001e80000100a00 */
[----:B------:R1:W-:Y:S04]  /*84010*/  STL.64 [R1+0x668], R58 ;  /* 0x0006683a01007387 */ /* 0x0003e80000100a00 */
[----:B------:R-:W3:Y:S04]  /*84020*/  LDL.LU R25, [R1+0x624] ;  /* 0x0006240001197983 */ /* 0x000ee80000300800 */
[----:B------:R-:W3:Y:S04]  /*84030*/  LDL.LU R26, [R1+0x628] ;  /* 0x00062800011a7983 */ /* 0x000ee80000300800 */
[----:B------:R-:W3:Y:S04]  /*84040*/  LDL.LU R27, [R1+0x62c] ;  /* 0x00062c00011b7983 */ /* 0x000ee80000300800 */
[----:B0-----:R-:W2:Y:S04]  /*84050*/  LDL.LU R56, [R1+0x350] ;  /* 0x0003500001387983 */ /* 0x001ea80000300800 */
[----:B------:R-:W2:Y:S04]  /*84060*/  LDL.LU R57, [R1+0x354] ;  /* 0x0003540001397983 */ /* 0x000ea80000300800 */
[----:B-1----:R-:W2:Y:S04]  /*84070*/  LDL.LU R58, [R1+0x358] ;  /* 0x00035800013a7983 */ /* 0x002ea80000300800 */
[----:B------:R-:W2:Y:S04]  /*84080*/  LDL.LU R59, [R1+0x35c] ;  /* 0x00035c00013b7983 */ /* 0x000ea80000300800 */
[----:B------:R-:W2:Y:S04]  /*84090*/  LDL R61, [R1+0x1454] ;  /* 0x00145400013d7983 */ /* 0x000ea80000100800 */
        /* <DEDUP_REMOVED lines=8> */
[----:B0-----:R-:W2:Y:S04]  /*84120*/  LDL.LU.64 R38, [R1+0x6850] ;  /* 0x0068500001267983 */ /* 0x001ea80000300a00 */
[----:B------:R-:W4:Y:S04]  /*84130*/  LDL.LU.64 R36, [R1+0x6848] ;  /* 0x0068480001247983 */ /* 0x000f280000300a00 */
        /* <DEDUP_REMOVED lines=12> */
[----:B------:R-:W3:Y:S04]  /*84200*/  LDL.LU.64 R32, [R1+0x6838] ;  /* 0x0068380001207983 */ /* 0x000ee80000300a00 */
[----:B--2---:R-:W-:Y:S04]  /*84210*/  STL.64 [R1+0x6770], R38 ;  /* 0x0067702601007387 */ /* 0x004fe80000100a00 */
[----:B------:R0:W-:Y:S04]  /*84220*/  STL.64 [R1+0x6768], R36 ;  /* 0x0067682401007387 */ /* 0x0001e80000100a00 */
[----:B0-----:R-:W2:Y:S04]  /*84230*/  LDL.LU R36, [R1+0x5f0] ;  /* 0x0005f00001247983 */ /* 0x001ea80000300800 */
[----:B------:R-:W2:Y:S04]  /*84240*/  LDL.LU R37, [R1+0x5f4] ;  /* 0x0005f40001257983 */ /* 0x000ea80000300800 */
[----:B------:R-:W2:Y:S04]  /*84250*/  LDL.LU R38, [R1+0x5f8] ;  /* 0x0005f80001267983 */ /* 0x000ea80000300800 */
[----:B------:R-:W2:Y:S01]  /*84260*/  LDL.LU R39, [R1+0x5fc] ;  /* 0x0005fc0001277983 */ /* 0x000ea20000300800 */
[C---:B---3--:R-:W-:Y:S11]  /*84270*/  HMMA.16816.F32.BF16 R28, R44.reuse, R32, R28 ;  /* 0x000000202c1c723c */ /* 0x048ff6000004181c */
[----:B------:R-:W-:Y:S11]  /*84280*/  @!UPT UIADD3 URZ, URZ, URZ, URZ ;  /* 0x0000003f3f3ff290 */ /* 0x000ff6000fffe03f */
[----:B------:R-:W-:Y:S01]  /*84290*/  @!UPT UIADD3 URZ, URZ, URZ, URZ ;  /* 0x0000003f3f3ff290 */ /* 0x000fe2000fffe03f */
[----:B------:R-:W-:Y:S04]  /*842a0*/  STL.64 [R1+0x630], R28 ;  /* 0x0006301c01007387 */ /* 0x000fe80000100a00 */
[----:B------:R0:W-:Y:S04]  /*842b0*/  STL.64 [R1+0x638], R30 ;  /* 0x0006381e01007387 */ /* 0x0001e80000100a00 */
[----:B0-----:R-:W3:Y:S04]  /*842c0*/  LDL.LU.64 R30, [R1+0x6830] ;  /* 0x00683000011e7983 */ /* 0x001ee80000300a00 */
[----:B------:R-:W2:Y:S04]  /*842d0*/  LDL.LU.64 R28, [R1+0x6828] ;  /* 0x00682800011c7983 */ /* 0x000ea80000300a00 */
[----:B----4-:R-:W-:Y:S04]  /*842e0*/  STL.64 [R1+0x6760], R34 ;  /* 0x0067602201007387 */ /* 0x010fe80000100a00 */
[----:B------:R0:W-:Y:S04]  /*842f0*/  STL.64 [R1+0x6758], R32 ;  /* 0x0067582001007387 */ /* 0x0001e80000100a00 */
        /* <DEDUP_REMOVED lines=13> */
[----:B0-----:R-:W3:Y:S04]  /*843d0*/  LDL.LU R28, [R1+0x610] ;  /* 0x00061000011c7983 */ /* 0x001ee80000300800 */
[----:B------:R-:W3:Y:S04]  /*843e0*/  LDL.LU R29, [R1+0x614] ;  /* 0x00061400011d7983 */ /* 0x000ee80000300800 */
[----:B------:R-:W3:Y:S04]  /*843f0*/  LDL.LU R30, [R1+0x618] ;  /* 0x00061800011e7983 */ /* 0x000ee80000300800 */
[----:B------:R-:W3:Y:S04]  /*84400*/  LDL.LU R31, [R1+0x61c] ;  /* 0x00061c00011f7983 */ /* 0x000ee80000300800 */
        /* <DEDUP_REMOVED lines=18> */
[----:B------:R-:W-:Y:S04]  /*84530*/  STL [R1+0x67c0], R14 ;  /* 0x0067c00e01007387 */ /* 0x000fe80000100800 */
[----:B------:R0:W-:Y:S04]  /*84540*/  STL.64 [R1+0x67b8], R12 ;  /* 0x0067b80c01007387 */ /* 0x0001e80000100a00 */
[----:B------:R-:W-:Y:S04]  /*84550*/  STL.64 [R1+0x5e0], R16 ;  /* 0x0005e01001007387 */ /* 0x000fe80000100a00 */
[----:B------:R-:W-:Y:S01]  /*84560*/  STL.64 [R1+0x5e8], R18 ;  /* 0x0005e81201007387 */ /* 0x000fe20000100a00 */
[C---:B0-----:R-:W-:Y:S03]  /*84570*/  HMMA.16816.F32.BF16 R12, R44.reuse, R8, R52 ;  /* 0x000000082c0c723c */ /* 0x041fe60000041834 */
[----:B------:R-:W-:Y:S04]  /*84580*/  STL.64 [R1+0x67d0], R10 ;  /* 0x0067d00a01007387 */ /* 0x000fe80000100a00 */
[----:B------:R0:W-:Y:S02]  /*84590*/  STL.64 [R1+0x67c8], R8 ;  /* 0x0067c80801007387 */ /* 0x0001e40000100a00 */
[----:B0-----:R-:W-:Y:S02]  /*845a0*/  HMMA.16816.F32.BF16 R8, R44, R4, R56 ;  /* 0x000000042c08723c */ /* 0x001fe40000041838 */
[----:B------:R-:W0:Y:S11]  /*845b0*/  LDSM.16.MT88.4 R44, [R61+0x11000] ;  /* 0x011000003d2c783b */ /* 0x000e360000004200 */
[----:B------:R-:W-:Y:S01]  /*845c0*/  @!UPT UIADD3 URZ, URZ, URZ, URZ ;  /* 0x0000003f3f3ff290 */ /* 0x000fe2000fffe03f */
[----:B------:R-:W-:Y:S04]  /*845d0*/  STL.64 [R1+0x5d0], R12 ;  /* 0x0005d00c01007387 */ /* 0x000fe80000100a00 */
[----:B------:R-:W-:Y:S04]  /*845e0*/  STL.64 [R1+0x5d8], R14 ;  /* 0x0005d80e01007387 */ /* 0x000fe80000100a00 */
[----:B------:R-:W-:Y:S04]  /*845f0*/  STL.64 [R1+0x67e0], R6 ;  /* 0x0067e00601007387 */ /* 0x000fe80000100a00 */
[----:B------:R1:W-:Y:S04]  /*84600*/  STL.64 [R1+0x67d8], R4 ;  /* 0x0067d80401007387 */ /* 0x0003e80000100a00 */
[----:B------:R-:W-:Y:S04]  /*84610*/  STL.64 [R1+0x350], R8 ;  /* 0x0003500801007387 */ /* 0x000fe80000100a00 */
[----:B------:R-:W-:Y:S04]  /*84620*/  STL.64 [R1+0x358], R10 ;  /* 0x0003580a01007387 */ /* 0x000fe80000100a00 */
[----:B------:R-:W2:Y:S04]  /*84630*/  LDL.LU R20, [R1+0x5c0] ;  /* 0x0005c00001147983 */ /* 0x000ea80000300800 */
[----:B------:R-:W2:Y:S04]  /*84640*/  LDL.LU R21, [R1+0x5c4] ;  /* 0x0005c40001157983 */ /* 0x000ea80000300800 */
[----:B------:R-:W2:Y:S04]  /*84650*/  LDL.LU R22, [R1+0x5c8] ;  /* 0x0005c80001167983 */ /* 0x000ea80000300800 */
[----:B------:R-:W2:Y:S04]  /*84660*/  LDL.LU R23, [R1+0x5cc] ;  /* 0x0005cc0001177983 */ /* 0x000ea80000300800 */
[----:B-1----:R-:W3:Y:S04]  /*84670*/  LDL.LU.64 R4, [R1+0x120] ;  /* 0x0001200001047983 */ /* 0x002ee80000300a00 */
[----:B---3--:R1:W-:Y:S04]  /*84680*/  STL.64 [R1+0x6810], R4 ;  /* 0x0068100401007387 */ /* 0x0083e80000100a00 */
[----:B-1----:R-:W2:Y:S04]  /*84690*/  LDL.LU.64 R4, [R1+0x130] ;  /* 0x0001300001047983 */ /* 0x002ea80000300a00 */
[----:B------:R-:W3:Y:S04]  /*846a0*/  LDL.LU R8, [R1+0x5a0] ;  /* 0x0005a00001087983 */ /* 0x000ee80000300800 */
[----:B------:R-:W3:Y:S04]  /*846b0*/  LDL.LU R9, [R1+0x5a4] ;  /* 0x0005a40001097983 */ /* 0x000ee80000300800 */
[----:B------:R-:W3:Y:S04]  /*846c0*/  LDL.LU R10, [R1+0x5a8] ;  /* 0x0005a800010a7983 */ /* 0x000ee80000300800 */
[----:B------:R-:W3:Y:S04]  /*846d0*/  LDL.LU R11, [R1+0x5ac] ;  /* 0x0005ac00010b7983 */ /* 0x000ee80000300800 */
[----:B------:R-:W4:Y:S04]  /*846e0*/  LDL.LU.64 R12, [R1+0x110] ;  /* 0x00011000010c7983 */ /* 0x000f280000300a00 */
        /* <DEDUP_REMOVED lines=20> */
[----:B0-----:R-:W-:Y:S04]  /*84830*/  STL.64 [R1+0x67f0], R46 ;  /* 0x0067f02e01007387 */ /* 0x001fe80000100a00 */
[----:B------:R0:W-:Y:S04]  /*84840*/  STL.64 [R1+0x67e8], R44 ;  /* 0x0067e82c01007387 */ /* 0x0001e80000100a00 */
[----:B0-----:R-:W3:Y:S04]  /*84850*/  LDL.LU R44, [R1+0x5b0] ;  /* 0x0005b000012c7983 */ /* 0x001ee80000300800 */
[----:B------:R-:W3:Y:S04]  /*84860*/  LDL.LU R45, [R1+0x5b4] ;  /* 0x0005b400012d7983 */ /* 0x000ee80000300800 */
[----:B------:R-:W3:Y:S04]  /*84870*/  LDL.LU R46, [R1+0x5b8] ;  /* 0x0005b800012e7983 */ /* 0x000ee80000300800 */
[----:B------:R-:W3:Y:S01]  /*84880*/  LDL.LU R47, [R1+0x5bc] ;  /* 0x0005bc00012f7983 */ /* 0x000ee20000300800 */
[----:B--2---:R-:W-:Y:S11]  /*84890*/  HMMA.16816.F32.BF16 R20, R40, R4, R20 ;  /* 0x000000042814723c */ /* 0x004ff60000041814 */
[----:B------:R-:W-:Y:S11]  /*848a0*/  @!UPT UIADD3 URZ, URZ, URZ, URZ ;  /* 0x0000003f3f3ff290 */ /* 0x000ff6000fffe03f */
[----:B------:R-:W-:Y:S01]  /*848b0*/  @!UPT UIADD3 URZ, URZ, URZ, URZ ;  /* 0x0000003f3f3ff290 */ /* 0x000fe2000fffe03f */
[----:B------:R0:W-:Y:S04]  /*848c0*/  STL.64 [R1+0x5c0], R20 ;  /* 0x0005c01401007387 */ /* 0x0001e80000100a00 */
[----:B------:R-:W-:Y:S01]  /*848d0*/  STL.64 [R1+0x5c8], R22 ;  /* 0x0005c81601007387 */ /* 0x000fe20000100a00 */
[----:B0-----:R-:W-:Y:S02]  /*848e0*/  IMAD.MOV.U32 R21, RZ, RZ, R4 ;  /* 0x000000ffff157224 */ /* 0x001fe400078e0004 */
[----:B------:R-:W-:Y:S02]  /*848f0*/  IMAD.MOV.U32 R20, RZ, RZ, R5 ;  /* 0x000000ffff147224 */ /* 0x000fe400078e0005 */
[----:B------:R-:W2:Y:S04]  /*84900*/  LDL.LU.64 R4, [R1+0x6810] ;  /* 0x0068100001047983 */ /* 0x000ea80000300a00 */
[----:B------:R2:W-:Y:S01]  /*84910*/  STL.64 [R1+0x67f8], R20 ;  /* 0x0067f81401007387 */ /* 0x0005e20000100a00 */
[----:B----4-:R-:W-:-:S02]  /*84920*/  IMAD.MOV.U32 R2, RZ, RZ, R13 ;  /* 0x000000ffff027224 */ /* 0x010fc400078e000d */
[----:B------:R-:W-:Y:S02]  /*84930*/  IMAD.MOV.U32 R60, RZ, RZ, R12 ;  /* 0x000000ffff3c7224 */ /* 0x000fe400078e000c */
[----:B---3--:R-:W-:Y:S01]  /*84940*/  IMAD.MOV.U32 R3, RZ, RZ, R25 ;  /* 0x000000ffff037224 */ /* 0x008fe200078e0019 */
[----:B--2---:R-:W-:Y:S01]  /*84950*/  HMMA.16816.F32.BF16 R20, R40, R4, R44 ;  /* 0x000000042814723c */ /* 0x004fe2000004182c */
[----:B------:R-:W-:Y:S02]  /*84960*/  IMAD.MOV.U32 R61, RZ, RZ, R4 ;  /* 0x000000ffff3d7224 */ /* 0x000fe400078e0004 */
[----:B------:R-:W-:-:S05]  /*84970*/  IMAD.MOV.U32 R0, RZ, RZ, R5 ;  /* 0x000000ffff007224 */ /* 0x000fca00078e0005 */
[C---:B------:R-:W-:Y:S11]  /*84980*/  HMMA.16816.F32.BF16 R4, R40.reuse, R12, R8 ;  /* 0x0000000c2804723c */ /* 0x040ff60000041808 */
[----:B------:R-:W-:Y:S04]  /*84990*/  @!UPT UIADD3 URZ, URZ, URZ, URZ ;  /* 0x0000003f3f3ff290 */ /* 0x000fe8000fffe03f */
[----:B------:R-:W-:Y:S04]  /*849a0*/  STL.64 [R1+0x5b0], R20 ;  /* 0x0005b01401007387 */ /* 0x000fe80000100a00 */
[----:B------:R-:W-:Y:S04]  /*849b0*/  STL.64 [R1+0x5b8], R22 ;  /* 0x0005b81601007387 */ /* 0x000fe80000100a00 */
[----:B------:R-:W-:Y:S04]  /*849c0*/  STL [R1+0x66ac], R0 ;  /* 0x0066ac0001007387 */ /* 0x000fe80000100800 */
[----:B------:R-:W-:Y:S04]  /*849d0*/  STL [R1+0x66a8], R61 ;  /* 0x0066a83d01007387 */ /* 0x000fe80000100800 */
[----:B------:R-:W-:Y:S04]  /*849e0*/  STL.64 [R1+0x5a0], R4 ;  /* 0x0005a00401007387 */ /* 0x000fe80000100a00 */
[----:B------:R0:W-:Y:S02]  /*849f0*/  STL.64 [R1+0x5a8], R6 ;  /* 0x0005a80601007387 */ /* 0x0001e40000100a00 */
[C---:B0-----:R-:W-:Y:S02]  /*84a00*/  HMMA.16816.F32.BF16 R4, R40.reuse, R24, R16 ;  /* 0x000000182804723c */ /* 0x041fe40000041810 */
[----:B------:R-:W-:Y:S04]  /*84a10*/  STL [R1+0x66b4], R2 ;  /* 0x0066b40201007387 */ /* 0x000fe80000100800 */
[----:B------:R-:W-:Y:S11]  /*84a20*/  STL [R1+0x66b0], R60 ;  /* 0x0066b03c01007387 */ /* 0x000ff60000100800 */
[----:B------:R-:W-:Y:S06]  /*84a30*/  @!UPT UIADD3 URZ, URZ, URZ, URZ ;  /* 0x0000003f3f3ff290 */ /* 0x000fec000fffe03f */
[----:B------:R-:W-:Y:S04]  /*84a40*/  STL.64 [R1+0x590], R4 ;  /* 0x0005900401007387 */ /* 0x000fe80000100a00 */
[----:B------:R0:W-:Y:S02]  /*84a50*/  STL.64 [R1+0x598], R6 ;  /* 0x0005980601007387 */ /* 0x0001e40000100a00 */
[C---:B0-----:R-:W-:Y:S01]  /*84a60*/  HMMA.16816.F32.BF16 R4, R40.reuse, R32, R28 ;  /* 0x000000202804723c */ /* 0x041fe2000004181c */
[----:B------:R-:W-:Y:S01]  /*84a70*/  IMAD.MOV.U32 R61, RZ, RZ, R24 ;  /* 0x000000ffff3d7224 */ /* 0x000fe200078e0018 */
[----:B------:R-:W-:Y:S04]  /*84a80*/  STL [R1+0x66bc], R3 ;  /* 0x0066bc0301007387 */ /* 0x000fe80000100800 */
[----:B------:R-:W-:Y:S11]  /*84a90*/  STL [R1+0x66b8], R61 ;  /* 0x0066b83d01007387 */ /* 0x000ff60000100800 */
[----:B------:R-:W-:Y:S06]  /*84aa0*/  @!UPT UIADD3 URZ, URZ, URZ, URZ ;  /* 0x0000003f3f3ff290 */ /* 0x000fec000fffe03f */
[----:B------:R-:W-:Y:S04]  /*84ab0*/  STL.64 [R1+0x580], R4 ;  /* 0x0005800401007387 */ /* 0x000fe80000100a00 */
[----:B------:R0:W-:Y:S02]  /*84ac0*/  STL.64 [R1+0x588], R6 ;  /* 0x0005880601007387 */ /* 0x0001e40000100a00 */
[----:B0-----:R-:W-:Y:S01]  /*84ad0*/  HMMA.16816.F32.BF16 R4, R40, R48, R36 ;  /* 0x000000302804723c */ /* 0x001fe20000041824 */
[----:B------:R-:W-:Y:S02]  /*84ae0*/  IMAD.MOV.U32 R0, RZ, RZ, R33 ;  /* 0x000000ffff007224 */ /* 0x000fe400078e0021 */
[----:B------:R-:W-:-:S03]  /*84af0*/  IMAD.MOV.U32 R60, RZ, RZ, R32 ;  /* 0x000000ffff3c7224 */ /* 0x000fc600078e0020 */
[----:B------:R-:W-:Y:S04]  /*84b00*/  STL [R1+0x66c4], R0 ;  /* 0x0066c40001007387 */ /* 0x000fe80000100800 */
[----:B------:R-:W-:Y:S11]  /*84b10*/  STL [R1+0x66c0], R60 ;  /* 0x0066c03c01007387 */ /* 0x000ff60000100800 */
[----:B------:R-:W-:Y:S02]  /*84b20*/  @!UPT UIADD3 URZ, URZ, URZ, URZ ;  /* 0x0000003f3f3ff290 */ /* 0x000fe4000fffe03f */
        /* <DEDUP_REMOVED lines=9> */
[----:B------:R-:W-:Y:S04]  /*84bc0*/  STL.64 [R1+0x568], R6 ;  /* 0x0005680601007387 */ /* 0x000fe80000100a00 */
[----:B------:R-:W2:Y:S04]  /*84bd0*/  LDL.LU.64 R20, [R1+0xc0] ;  /* 0x0000c00001147983 */ /* 0x000ea80000300a00 */
[----:B------:R-:W3:Y:S04]  /*84be0*/  LDL.LU R44, [R1+0x540] ;  /* 0x00054000012c7983 */ /* 0x000ee80000300800 */
[----:B------:R-:W3:Y:S04]  /*84bf0*/  LDL.LU R45, [R1+0x544] ;  /* 0x00054400012d7983 */ /* 0x000ee80000300800 */
[----:B------:R-:W4:Y:S04]  /*84c00*/  LDL.LU R46, [R1+0x548] ;  /* 0x00054800012e7983 */ /* 0x000f280000300800 */
[----:B------:R-:W4:Y:S04]  /*84c10*/  LDL.LU R47, [R1+0x54c] ;  /* 0x00054c00012f7983 */ /* 0x000f280000300800 */
[----:B----4-:R-:W-:Y:S04]  /*84c20*/  STL.64 [R1+0x6808], R46 ;  /* 0x0068082e01007387 */ /* 0x010fe80000100a00 */
[----:B---3--:R0:W-:Y:S04]  /*84c30*/  STL.64 [R1+0x6800], R44 ;  /* 0x0068002c01007387 */ /* 0x0081e80000100a00 */
[----:B0-----:R-:W2:Y:S04]  /*84c40*/  LDL.LU R44, [R1+0x550] ;  /* 0x00055000012c7983 */ /* 0x001ea80000300800 */
[----:B------:R-:W2:Y:S04]  /*84c50*/  LDL.LU R45, [R1+0x554] ;  /* 0x00055400012d7983 */ /* 0x000ea80000300800 */
[----:B------:R-:W2:Y:S04]  /*84c60*/  LDL.LU R46, [R1+0x558] ;  /* 0x00055800012e7983 */ /* 0x000ea80000300800 */
[----:B------:R-:W2:Y:S04]  /*84c70*/  LDL.LU R47, [R1+0x55c] ;  /* 0x00055c00012f7983 */ /* 0x000ea80000300800 */
[----:B------:R-:W3:Y:S04]  /*84c80*/  LDL.LU.64 R4, [R1+0xb0] ;  /* 0x0000b00001047983 */ /* 0x000ee80000300a00 */
        /* <DEDUP_REMOVED lines=9> */
[----:B------:R-:W3:Y:S04]  /*84d20*/  LDL.LU.64 R24, [R1+0x90] ;  /* 0x0000900001187983 */ /* 0x000ee80000300a00 */
[----:B------:R-:W3:Y:S04]  /*84d30*/  LDL.LU R28, [R1+0x510] ;  /* 0x00051000011c7983 */ /* 0x000ee80000300800 */
[----:B------:R-:W4:Y:S04]  /*84d40*/  LDL.LU R29, [R1+0x514] ;  /* 0x00051400011d7983 */ /* 0x000f280000300800 */
[----:B------:R-:W4:Y:S04]  /*84d50*/  LDL.LU R30, [R1+0x518] ;  /* 0x00051800011e7983 */ /* 0x000f280000300800 */
[----:B------:R-:W4:Y:S04]  /*84d60*/  LDL.LU R31, [R1+0x51c] ;  /* 0x00051c00011f7983 */ /* 0x000f280000300800 */
[----:B------:R-:W4:Y:S04]  /*84d70*/  LDL.LU.64 R32, [R1+0x80] ;  /* 0x0000800001207983 */ /* 0x000f280000300a00 */
[----:B------:R-:W4:Y:S04]  /*84d80*/  LDL.LU R36, [R1+0x500] ;  /* 0x0005000001247983 */ /* 0x000f280000300800 */
[----:B------:R-:W4:Y:S01]  /*84d90*/  LDL.LU R37, [R1+0x504] ;  /* 0x0005040001257983 */ /* 0x000f220000300800 */
[----:B------:R-:W-:-:S03]  /*84da0*/  IMAD.MOV.U32 R3, RZ, RZ, R57 ;  /* 0x000000ffff037224 */ /* 0x000fc600078e0039 */
[----:B------:R-:W4:Y:S01]  /*84db0*/  LDL.LU R38, [R1+0x508] ;  /* 0x0005080001267983 */ /* 0x000f220000300800 */
[----:B------:R-:W-:-:S03]  /*84dc0*/  IMAD.MOV.U32 R60, RZ, RZ, R56 ;  /* 0x000000ffff3c7224 */ /* 0x000fc600078e0038 */
[----:B------:R-:W4:Y:S04]  /*84dd0*/  LDL.LU R39, [R1+0x50c] ;  /* 0x00050c0001277983 */ /* 0x000f280000300800 */
[----:B------:R-:W4:Y:S04]  /*84de0*/  LDL.LU.64 R48, [R1+0x70] ;  /* 0x0000700001307983 */ /* 0x000f280000300a00 */
[----:B------:R-:W4:Y:S04]  /*84df0*/  LDL.LU R52, [R1+0x4f0] ;  /* 0x0004f00001347983 */ /* 0x000f280000300800 */
[----:B------:R-:W4:Y:S04]  /*84e00*/  LDL.LU R53, [R1+0x4f4] ;  /* 0x0004f40001357983 */ /* 0x000f280000300800 */
[----:B------:R-:W4:Y:S04]  /*84e10*/  LDL.LU R54, [R1+0x4f8] ;  /* 0x0004f80001367983 */ /* 0x000f280000300800 */
[----:B------:R-:W4:Y:S04]  /*84e20*/  LDL.LU R55, [R1+0x4fc] ;  /* 0x0004fc0001377983 */ /* 0x000f280000300800 */
[----:B------:R-:W4:Y:S04]  /*84e30*/  LDL.LU.64 R56, [R1+0x60] ;  /* 0x0000600001387983 */ /* 0x000f280000300a00 */
[----:B------:R-:W-:Y:S04]  /*84e40*/  STL [R1+0x66d4], R3 ;  /* 0x0066d40301007387 */ /* 0x000fe80000100800 */
[----:B------:R-:W-:Y:S01]  /*84e50*/  STL [R1+0x66d0], R60 ;  /* 0x0066d03c01007387 */ /* 0x000fe20000100800 */
[----:B--2---:R-:W-:Y:S11]  /*84e60*/  HMMA.16816.F32.BF16 R44, R40, R20, R44 ;  /* 0x00000014282c723c */ /* 0x004ff6000004182c */
[----:B------:R-:W-:Y:S11]  /*84e70*/  @!UPT UIADD3 URZ, URZ, URZ, URZ ;  /* 0x0000003f3f3ff290 */ /* 0x000ff6000fffe03f */
[----:B------:R-:W-:Y:S01]  /*84e80*/  @!UPT UIADD3 URZ, URZ, URZ, URZ ;  /* 0x0000003f3f3ff290 */ /* 0x000fe2000fffe03f */
[----:B------:R-:W-:Y:S04]  /*84e90*/  STL.64 [R1+0x550], R44 ;  /* 0x0005502c01007387 */ /* 0x000fe80000100a00 */
[----:B------:R0:W-:Y:S04]  /*84ea0*/  STL.64 [R1+0x558], R46 ;  /* 0x0005582e01007387 */ /* 0x0001e80000100a00 */
[----:B0-----:R-:W2:Y:S04]  /*84eb0*/  LDL.LU.64 R46, [R1+0x6808] ;  /* 0x00680800012e7983 */ /* 0x001ea80000300a00 */
[----:B------:R-:W2:Y:S01]  /*84ec0*/  LDL.LU.64 R44, [R1+0x6800] ;  /* 0x00680000012c7983 */ /* 0x000ea20000300a00 */
[----:B------:R-:W-:-:S02]  /*84ed0*/  IMAD.MOV.U32 R61, RZ, RZ, R20 ;  /* 0x000000ffff3d7224 */ /* 0x000fc400078e0014 */
[----:B------:R-:W-:Y:S02]  /*84ee0*/  IMAD.MOV.U32 R0, RZ, RZ, R21 ;  /* 0x000000ffff007224 */ /* 0x000fe400078e0015 */
[----:B---3--:R-:W-:Y:S02]  /*84ef0*/  IMAD.MOV.U32 R60, RZ, RZ, R4 ;  /* 0x000000ffff3c7224 */ /* 0x008fe400078e0004 */
[----:B------:R-:W-:Y:S01]  /*84f00*/  IMAD.MOV.U32 R2, RZ, RZ, R5 ;  /* 0x000000ffff027224 */ /* 0x000fe200078e0005 */
[----:B------:R-:W-:Y:S04]  /*84f10*/  STL [R1+0x66dc], R0 ;  /* 0x0066dc0001007387 */ /* 0x000fe80000100800 */
[----:B------:R0:W-:Y:S01]  /*84f20*/  STL [R1+0x66d8], R61 ;  /* 0x0066d83d01007387 */ /* 0x0001e20000100800 */
[----:B------:R-:W-:-:S02]  /*84f30*/  IMAD.MOV.U32 R3, RZ, RZ, R13 ;  /* 0x000000ffff037224 */ /* 0x000fc400078e000d */
[----:B0-----:R-:W-:Y:S02]  /*84f40*/  IMAD.MOV.U32 R61, RZ, RZ, R12 ;  /* 0x000000ffff3d7224 */ /* 0x001fe400078e000c */
[----:B------:R-:W-:Y:S01]  /*84f50*/  IMAD.MOV.U32 R0, RZ, RZ, R25 ;  /* 0x000000ffff007224 */ /* 0x000fe200078e0019 */
[C---:B--2---:R-:W-:Y:S08]  /*84f60*/  HMMA.16816.F32.BF16 R20, R40.reuse, R4, R44 ;  /* 0x000000042814723c */ /* 0x044ff0000004182c */
[C---:B----4-:R-:W-:Y:S11]  /*84f70*/  HMMA.16816.F32.BF16 R4, R40.reuse, R12, R8 ;  /* 0x0000000c2804723c */ /* 0x050ff60000041808 */
        /* <DEDUP_REMOVED lines=34> */
[----:B------:R0:W-:Y:S04]  /*851a0*/  STL.64 [R1+0x4f0], R4 ;  /* 0x0004f00401007387 */ /* 0x0001e80000100a00 */
[----:B------:R-:W-:Y:S04]  /*851b0*/  STL.64 [R1+0x4f8], R6 ;  /* 0x0004f80601007387 */ /* 0x000fe80000100a00 */
[----:B------:R-:W2:Y:S04]  /*851c0*/  LDL.LU R20, [R1+0x4e0] ;  /* 0x0004e00001147983 */ /* 0x000ea80000300800 */
[----:B------:R-:W2:Y:S04]  /*851d0*/  LDL.LU R21, [R1+0x4e4] ;  /* 0x0004e40001157983 */ /* 0x000ea80000300800 */
[----:B------:R-:W2:Y:S04]  /*851e0*/  LDL.LU R22, [R1+0x4e8] ;  /* 0x0004e80001167983 */ /* 0x000ea80000300800 */
[----:B------:R-:W2:Y:S04]  /*851f0*/  LDL.LU R23, [R1+0x4ec] ;  /* 0x0004ec0001177983 */ /* 0x000ea80000300800 */
[----:B------:R-:W2:Y:S04]  /*85200*/  LDL.LU.64 R28, [R1+0x50] ;  /* 0x00005000011c7983 */ /* 0x000ea80000300a00 */
        /* <DEDUP_REMOVED lines=8> */
[----:B0-----:R-:W4:Y:S04]  /*85290*/  LDL.LU.64 R4, [R1+0x40] ;  /* 0x0000400001047983 */ /* 0x001f280000300a00 */
        /* <DEDUP_REMOVED lines=10> */
[----:B------:R-:W3:Y:S01]  /*85340*/  LDL.LU.64 R36, [R1+0x10] ;  /* 0x0000100001247983 */ /* 0x000ee20000300a00 */
[----:B------:R-:W-:-:S03]  /*85350*/  IMAD.MOV.U32 R61, RZ, RZ, R56 ;  /* 0x000000ffff3d7224 */ /* 0x000fc600078e0038 */
[----:B------:R-:W3:Y:S01]  /*85360*/  LDL.LU R32, [R1+0x480] ;  /* 0x0004800001207983 */ /* 0x000ee20000300800 */
[----:B------:R-:W-:-:S03]  /*85370*/  IMAD.MOV.U32 R0, RZ, RZ, R57 ;  /* 0x000000ffff007224 */ /* 0x000fc600078e0039 */
[----:B------:R-:W3:Y:S04]  /*85380*/  LDL.LU R33, [R1+0x484] ;  /* 0x0004840001217983 */ /* 0x000ee80000300800 */
[----:B------:R-:W3:Y:S04]  /*85390*/  LDL.LU R34, [R1+0x488] ;  /* 0x0004880001227983 */ /* 0x000ee80000300800 */
[----:B------:R-:W3:Y:S04]  /*853a0*/  LDL.LU R35, [R1+0x48c] ;  /* 0x00048c0001237983 */ /* 0x000ee80000300800 */
[----:B------:R-:W3:Y:S04]  /*853b0*/  LDL.LU R56, [R1+0x490] ;  /* 0x0004900001387983 */ /* 0x000ee80000300800 */
[----:B------:R-:W3:Y:S04]  /*853c0*/  LDL.LU R57, [R1+0x494] ;  /* 0x0004940001397983 */ /* 0x000ee80000300800 */
[----:B------:R-:W3:Y:S04]  /*853d0*/  LDL.LU R58, [R1+0x498] ;  /* 0x00049800013a7983 */ /* 0x000ee80000300800 */
[----:B------:R-:W3:Y:S04]  /*853e0*/  LDL.LU R59, [R1+0x49c] ;  /* 0x00049c00013b7983 */ /* 0x000ee80000300800 */
[----:B------:R-:W3:Y:S04]  /*853f0*/  LDL.LU.64 R24, [R1] ;  /* 0x0000000001187983 */ /* 0x000ee80000300a00 */
[----:B------:R-:W-:Y:S04]  /*85400*/  STL [R1+0x670c], R0 ;  /* 0x00670c0001007387 */ /* 0x000fe80000100800 */
[----:B------:R-:W-:Y:S01]  /*85410*/  STL [R1+0x6708], R61 ;  /* 0x0067083d01007387 */ /* 0x000fe20000100800 */
[----:B--2---:R-:W-:Y:S01]  /*85420*/  HMMA.16816.F32.BF16 R20, R40, R28, R20 ;  /* 0x0000001c2814723c */ /* 0x004fe20000041814 */
[----:B------:R-:W-:-:S02]  /*85430*/  IMAD.MOV.U32 R2, RZ, RZ, R28 ;  /* 0x000000ffff027224 */ /* 0x000fc400078e001c */
[----:B------:R-:W-:-:S05]  /*85440*/  IMAD.MOV.U32 R60, RZ, RZ, R29 ;  /* 0x000000ffff3c7224 */ /* 0x000fca00078e001d */
[C---:B----4-:R-:W-:Y:S11]  /*85450*/  HMMA.16816.F32.BF16 R44, R40.reuse, R4, R44 ;  /* 0x00000004282c723c */ /* 0x050ff6000004182c */
[----:B------:R-:W-:Y:S04]  /*85460*/  @!UPT UIADD3 URZ, URZ, URZ, URZ ;  /* 0x0000003f3f3ff290 */ /* 0x000fe8000fffe03f */
[----:B------:R0:W-:Y:S04]  /*85470*/  STL.64 [R1+0x4e0], R20 ;  /* 0x0004e01401007387 */ /* 0x0001e80000100a00 */
[----:B------:R-:W-:Y:S04]  /*85480*/  STL.64 [R1+0x4e8], R22 ;  /* 0x0004e81601007387 */ /* 0x000fe80000100a00 */
[----:B0-----:R-:W2:Y:S04]  /*85490*/  LDL.LU.64 R20, [R1+0x67f8] ;  /* 0x0067f80001147983 */ /* 0x001ea80000300a00 */
[----:B------:R-:W4:Y:S01]  /*854a0*/  LDL.LU R28, [R1+0x470] ;  /* 0x00047000011c7983 */ /* 0x000f220000300800 */
[----:B---3--:R-:W-:Y:S03]  /*854b0*/  HMMA.16816.F32.BF16 R8, R40, R12, R8 ;  /* 0x0000000c2808723c */ /* 0x008fe60000041808 */
[----:B------:R-:W4:Y:S04]  /*854c0*/  LDL.LU R29, [R1+0x474] ;  /* 0x00047400011d7983 */ /* 0x000f280000300800 */
[----:B------:R-:W4:Y:S04]  /*854d0*/  LDL.LU R30, [R1+0x478] ;  /* 0x00047800011e7983 */ /* 0x000f280000300800 */
[----:B------:R-:W4:Y:S01]  /*854e0*/  LDL.LU R31, [R1+0x47c] ;  /* 0x00047c00011f7983 */ /* 0x000f220000300800 */
[----:B------:R-:W-:-:S03]  /*854f0*/  IMAD.MOV.U32 R3, RZ, RZ, R5 ;  /* 0x000000ffff037224 */ /* 0x000fc600078e0005 */
[----:B------:R-:W-:Y:S01]  /*85500*/  STL [R1+0x6714], R60 ;  /* 0x0067143c01007387 */ /* 0x000fe20000100800 */
[----:B------:R-:W-:Y:S03]  /*85510*/  HMMA.16816.F32.BF16 R16, R40, R48, R16 ;  /* 0x000000302810723c */ /* 0x000fe60000041810 */
[----:B------:R0:W-:Y:S01]  /*85520*/  STL [R1+0x6710], R2 ;  /* 0x0067100201007387 */ /* 0x0001e20000100800 */
[----:B------:R-:W-:-:S03]  /*85530*/  IMAD.MOV.U32 R61, RZ, RZ, R4 ;  /* 0x000000ffff3d7224 */ /* 0x000fc600078e0004 */
[----:B------:R-:W-:Y:S01]  /*85540*/  STL.64 [R1+0x4d0], R44 ;  /* 0x0004d02c01007387 */ /* 0x000fe20000100a00 */
[C---:B------:R-:W-:Y:S03]  /*85550*/  HMMA.16816.F32.BF16 R52, R40.reuse, R36, R52 ;  /* 0x000000242834723c */ /* 0x040fe60000041834 */
[----:B------:R1:W-:Y:S01]  /*85560*/  STL.64 [R1+0x4d8], R46 ;  /* 0x0004d82e01007387 */ /* 0x0003e20000100a00 */
[----:B------:R-:W-:Y:S02]  /*85570*/  IMAD.MOV.U32 R0, RZ, RZ, R13 ;  /* 0x000000ffff007224 */ /* 0x000fe400078e000d */
[----:B0-----:R-:W-:Y:S01]  /*85580*/  IMAD.MOV.U32 R2, RZ, RZ, R12 ;  /* 0x000000ffff027224 */ /* 0x001fe200078e000c */
[----:B-1----:R-:W3:Y:S04]  /*85590*/  LDL.LU.64 R46, [R1+0x67f0] ;  /* 0x0067f000012e7983 */ /* 0x002ee80000300a00 */
[----:B------:R-:W3:Y:S04]  /*855a0*/  LDL.LU.64 R44, [R1+0x67e8] ;  /* 0x0067e800012c7983 */ /* 0x000ee80000300a00 */
[----:B------:R-:W2:Y:S04]  /*855b0*/  LDL.LU.64 R6, [R1+0x67e0] ;  /* 0x0067e00001067983 */ /* 0x000ea80000300a00 */
[----:B------:R-:W2:Y:S04]  /*855c0*/  LDL.LU.64 R4, [R1+0x67d8] ;  /* 0x0067d80001047983 */ /* 0x000ea80000300a00 */
[----:B------:R-:W-:Y:S01]  /*855d0*/  STL [R1+0x671c], R3 ;  /* 0x00671c0301007387 */ /* 0x000fe20000100800 */
[----:B------:R-:W-:Y:S03]  /*855e0*/  HMMA.16816.F32.BF16 R56, R40, R24, R56 ;  /* 0x000000182838723c */ /* 0x000fe60000041838 */
[----:B------:R-:W-:Y:S04]  /*855f0*/  STL [R1+0x6718], R61 ;  /* 0x0067183d01007387 */ /* 0x000fe80000100800 */
[----:B------:R-:W-:Y:S04]  /*85600*/  STL.64 [R1+0x4c0], R8 ;  /* 0x0004c00801007387 */ /* 0x000fe80000100a00 */
[----:B------:R0:W-:Y:S01]  /*85610*/  STL.64 [R1+0x4c8], R10 ;  /* 0x0004c80a01007387 */ /* 0x0001e20000100a00 */
[----:B------:R-:W-:-:S03]  /*85620*/  IMAD.MOV.U32 R60, RZ, RZ, R49 ;  /* 0x000000ffff3c7224 */ /* 0x000fc600078e0031 */
[----:B0-----:R-:W2:Y:S04]  /*85630*/  LDL.LU.64 R10, [R1+0x67d0] ;  /* 0x0067d000010a7983 */ /* 0x001ea80000300a00 */
[----:B------:R-:W2:Y:S04]  /*85640*/  LDL.LU.64 R8, [R1+0x67c8] ;  /* 0x0067c80001087983 */ /* 0x000ea80000300a00 */
[----:B------:R-:W2:Y:S04]  /*85650*/  LDL.LU R14, [R1+0x67c0] ;  /* 0x0067c000010e7983 */ /* 0x000ea80000300800 */
[----:B------:R-:W2:Y:S04]  /*85660*/  LDL.LU.64 R12, [R1+0x67b8] ;  /* 0x0067b800010c7983 */ /* 0x000ea80000300a00 */
[----:B------:R-:W-:Y:S04]  /*85670*/  STL [R1+0x6724], R0 ;  /* 0x0067240001007387 */ /* 0x000fe80000100800 */
[----:B------:R0:W-:Y:S04]  /*85680*/  STL [R1+0x6720], R2 ;  /* 0x0067200201007387 */ /* 0x0001e80000100800 */
[----:B------:R-:W-:Y:S01]  /*85690*/  STL.64 [R1+0x4b0], R16 ;  /* 0x0004b01001007387 */ /* 0x000fe20000100a00 */
[----:B------:R-:W-:-:S03]  /*856a0*/  IMAD.MOV.U32 R61, RZ, RZ, R48 ;  /* 0x000000ffff3d7224 */ /* 0x000fc600078e0030 */
        /* <DEDUP_REMOVED lines=10> */
[----:B------:R-:W4:Y:S04]  /*85750*/  LDL.LU.64 R52, [R1+0x6788] ;  /* 0x0067880001347983 */ /* 0x000f280000300a00 */
[----:B------:R-:W2:Y:S04]  /*85760*/  LDL.LU R36, [R1+0x460] ;  /* 0x0004600001247983 */ /* 0x000ea80000300800 */
[----:B------:R-:W2:Y:S04]  /*85770*/  LDL.LU R37, [R1+0x464] ;  /* 0x0004640001257983 */ /* 0x000ea80000300800 */
[----:B------:R-:W2:Y:S04]  /*85780*/  LDL.LU R38, [R1+0x468] ;  /* 0x0004680001267983 */ /* 0x000ea80000300800 */
[----:B------:R-:W2:Y:S04]  /*85790*/  LDL.LU R39, [R1+0x46c] ;  /* 0x00046c0001277983 */ /* 0x000ea80000300800 */
[----:B------:R-:W-:Y:S04]  /*857a0*/  STL.64 [R1+0x490], R56 ;  /* 0x0004903801007387 */ /* 0x000fe80000100a00 */
[----:B------:R0:W-:Y:S04]  /*857b0*/  STL.64 [R1+0x498], R58 ;  /* 0x0004983a01007387 */ /* 0x0001e80000100a00 */
[----:B0-----:R-:W2:Y:S04]  /*857c0*/  LDL.LU.64 R58, [R1+0x6780] ;  /* 0x00678000013a7983 */ /* 0x001ea80000300a00 */
[----:B------:R-:W2:Y:S01]  /*857d0*/  LDL.LU.64 R56, [R1+0x6778] ;  /* 0x0067780001387983 */ /* 0x000ea20000300a00 */
[----:B------:R-:W-:-:S02]  /*857e0*/  IMAD.MOV.U32 R0, RZ, RZ, R24 ;  /* 0x000000ffff007224 */ /* 0x000fc400078e0018 */
[----:B------:R-:W-:Y:S02]  /*857f0*/  IMAD.MOV.U32 R15, RZ, RZ, R25 ;  /* 0x000000ffff0f7224 */ /* 0x000fe400078e0019 */
[C---:B--2---:R-:W-:Y:S01]  /*85800*/  HMMA.16816.F32.BF16 R24, R40.reuse, R56, R32 ;  /* 0x000000382818723c */ /* 0x044fe20000041820 */
[----:B------:R-:W2:Y:S11]  /*85810*/  LDL.LU R32, [R1+0x450] ;  /* 0x0004500001207983 */ /* 0x000eb60000300800 */
[----:B------:R-:W-:Y:S11]  /*85820*/  @!UPT UIADD3 URZ, URZ, URZ, URZ ;  /* 0x0000003f3f3ff290 */ /* 0x000ff6000fffe03f */
[----:B------:R-:W-:Y:S04]  /*85830*/  STL.64 [R1+0x480], R24 ;  /* 0x0004801801007387 */ /* 0x000fe80000100a00 */
[----:B------:R4:W-:Y:S01]  /*85840*/  STL.64 [R1+0x488], R26 ;  /* 0x0004881a01007387 */ /* 0x0009e20000100a00 */
[C---:B------:R-:W-:Y:S03]  /*85850*/  HMMA.16816.F32.BF16 R36, R40.reuse, R48, R36 ;  /* 0x000000302824723c */ /* 0x040fe60000041824 */
[----:B------:R-:W2:Y:S04]  /*85860*/  LDL.LU R33, [R1+0x454] ;  /* 0x0004540001217983 */ /* 0x000ea80000300800 */
[----:B------:R-:W2:Y:S01]  /*85870*/  LDL.LU R34, [R1+0x458] ;  /* 0x0004580001227983 */ /* 0x000ea20000300800 */
[----:B----4-:R-:W-:Y:S03]  /*85880*/  HMMA.16816.F32.BF16 R24, R40, R52, R28 ;  /* 0x000000342818723c */ /* 0x010fe6000004181c */
[----:B------:R-:W2:Y:S04]  /*85890*/  LDL.LU R35, [R1+0x45c] ;  /* 0x00045c0001237983 */ /* 0x000ea80000300800 */
[----:B------:R-:W-:Y:S04]  /*858a0*/  STL.64 [R1+0x64d8], R58 ;  /* 0x0064d83a01007387 */ /* 0x000fe80000100a00 */
[----:B------:R0:W-:Y:S04]  /*858b0*/  STL.64 [R1+0x64d0], R56 ;  /* 0x0064d03801007387 */ /* 0x0001e80000100a00 */
[----:B------:R-:W4:Y:S08]  /*858c0*/  LDL.LU R28, [R1+0x440] ;  /* 0x00044000011c7983 */ /* 0x000f300000300800 */
[----:B------:R1:W-:Y:S04]  /*858d0*/  STL.64 [R1+0x470], R24 ;  /* 0x0004701801007387 */ /* 0x0003e80000100a00 */
[----:B------:R0:W-:Y:S04]  /*858e0*/  STL.64 [R1+0x478], R26 ;  /* 0x0004781a01007387 */ /* 0x0001e80000100a00 */
[----:B------:R-:W4:Y:S04]  /*858f0*/  LDL.LU R29, [R1+0x444] ;  /* 0x00044400011d7983 */ /* 0x000f280000300800 */
[----:B------:R-:W4:Y:S04]  /*85900*/  LDL.LU R30, [R1+0x448] ;  /* 0x00044800011e7983 */ /* 0x000f280000300800 */
[----:B------:R-:W4:Y:S01]  /*85910*/  LDL.LU R31, [R1+0x44c] ;  /* 0x00044c00011f7983 */ /* 0x000f220000300800 */
[----:B0-----:R-:W-:-:S03]  /*85920*/  IMAD.MOV.U32 R57, RZ, RZ, R20 ;  /* 0x000000ffff397224 */ /* 0x001fc600078e0014 */
[----:B-1----:R-:W2:Y:S01]  /*85930*/  LDL.LU R24, [R1+0x430] ;  /* 0x0004300001187983 */ /* 0x002ea20000300800 */
[----:B------:R-:W-:-:S03]  /*85940*/  IMAD.MOV.U32 R56, RZ, RZ, R21 ;  /* 0x000000ffff387224 */ /* 0x000fc600078e0015 */
        /* <DEDUP_REMOVED lines=9> */
[----:B0-----:R-:W3:Y:S04]  /*859e0*/  LDL.LU R52, [R1+0x330] ;  /* 0x0003300001347983 */ /* 0x001ee80000300800 */
[----:B------:R-:W3:Y:S04]  /*859f0*/  LDL.LU R53, [R1+0x334] ;  /* 0x0003340001357983 */ /* 0x000ee80000300800 */
[----:B------:R-:W3:Y:S04]  /*85a00*/  LDL.LU R54, [R1+0x338] ;  /* 0x0003380001367983 */ /* 0x000ee80000300800 */
[----:B------:R-:W3:Y:S04]  /*85a10*/  LDL.LU R55, [R1+0x33c] ;  /* 0x00033c0001377983 */ /* 0x000ee80000300800 */
[----:B------:R-:W-:Y:S04]  /*85a20*/  STL.64 [R1+0x460], R36 ;  /* 0x0004602401007387 */ /* 0x000fe80000100a00 */
[----:B------:R0:W-:Y:S04]  /*85a30*/  STL.64 [R1+0x468], R38 ;  /* 0x0004682601007387 */ /* 0x0001e80000100a00 */
[----:B0-----:R-:W2:Y:S04]  /*85a40*/  LDL.LU.64 R38, [R1+0x6770] ;  /* 0x0067700001267983 */ /* 0x001ea80000300a00 */
[----:B------:R-:W2:Y:S04]  /*85a50*/  LDL.LU.64 R36, [R1+0x6768] ;  /* 0x0067680001247983 */ /* 0x000ea80000300a00 */
        /* <DEDUP_REMOVED lines=68> */
[----:B------:R-:W-:Y:S04]  /*85ea0*/  STL.64 [R1+0x400], R20 ;  /* 0x0004001401007387 */ /* 0x000fe80000100a00 */
[----:B------:R-:W-:Y:S04]  /*85eb0*/  STL.64 [R1+0x408], R22 ;  /* 0x0004081601007387 */ /* 0x000fe80000100a00 */
[----:B------:R-:W-:Y:S04]  /*85ec0*/  STL [R1+0x64e8], R14 ;  /* 0x0064e80e01007387 */ /* 0x000fe80000100800 */
[----:B------:R-:W-:Y:S09]  /*85ed0*/  STL.64 [R1+0x64e0], R12 ;  /* 0x0064e00c01007387 */ /* 0x000ff20000100a00 */
[----:B------:R-:W-:Y:S04]  /*85ee0*/  STL.64 [R1+0x3f0], R16 ;  /* 0x0003f01001007387 */ /* 0x000fe80000100a00 */
[----:B------:R0:W-:Y:S02]  /*85ef0*/  STL.64 [R1+0x3f8], R18 ;  /* 0x0003f81201007387 */ /* 0x0001e40000100a00 */
[C---:B0-----:R-:W-:Y:S02]  /*85f00*/  HMMA.16816.F32.BF16 R16, R40.reuse, R8, R36 ;  /* 0x000000082810723c */ /* 0x041fe40000041824 */
[----:B------:R-:W-:Y:S04]  /*85f10*/  STL.64 [R1+0x64f8], R10 ;  /* 0x0064f80a01007387 */ /* 0x000fe80000100a00 */
[----:B------:R0:W-:Y:S02]  /*85f20*/  STL.64 [R1+0x64f0], R8 ;  /* 0x0064f00801007387 */ /* 0x0001e40000100a00 */
[----:B0-----:R-:W-:Y:S11]  /*85f30*/  HMMA.16816.F32.BF16 R8, R40, R4, R48 ;  /* 0x000000042808723c */ /* 0x001ff60000041830 */
[----:B------:R-:W-:Y:S04]  /*85f40*/  @!UPT UIADD3 URZ, URZ, URZ, URZ ;  /* 0x0000003f3f3ff290 */ /* 0x000fe8000fffe03f */
[----:B------:R-:W-:Y:S04]  /*85f50*/  STL.64 [R1+0x3e0], R16 ;  /* 0x0003e01001007387 */ /* 0x000fe80000100a00 */
[----:B------:R-:W-:Y:S04]  /*85f60*/  STL.64 [R1+0x3e8], R18 ;  /* 0x0003e81201007387 */ /* 0x000fe80000100a00 */
[----:B------:R-:W-:Y:S04]  /*85f70*/  STL.64 [R1+0x6508], R6 ;  /* 0x0065080601007387 */ /* 0x000fe80000100a00 */
[----:B------:R0:W-:Y:S02]  /*85f80*/  STL.64 [R1+0x6500], R4 ;  /* 0x0065000401007387 */ /* 0x0001e40000100a00 */
[----:B0-----:R-:W-:Y:S02]  /*85f90*/  HMMA.16816.F32.BF16 R4, R44, R56, R52 ;  /* 0x000000382c04723c */ /* 0x001fe40000041834 */
[----:B------:R0:W-:Y:S04]  /*85fa0*/  STL.64 [R1+0x340], R8 ;  /* 0x0003400801007387 */ /* 0x0001e80000100a00 */
[----:B------:R-:W-:Y:S04]  /*85fb0*/  STL.64 [R1+0x348], R10 ;  /* 0x0003480a01007387 */ /* 0x000fe80000100a00 */
[----:B------:R-:W2:Y:S11]  /*85fc0*/  LDL.LU R24, [R1+0x1a0] ;  /* 0x0001a00001187983 */ /* 0x000eb60000300800 */
[----:B------:R-:W-:Y:S02]  /*85fd0*/  @!UPT UIADD3 URZ, URZ, URZ, URZ ;  /* 0x0000003f3f3ff290 */ /* 0x000fe4000fffe03f */
[----:B------:R-:W-:Y:S04]  /*85fe0*/  STL.64 [R1+0x330], R4 ;  /* 0x0003300401007387 */ /* 0x000fe80000100a00 */
[----:B------:R-:W-:Y:S04]  /*85ff0*/  STL.64 [R1+0x338], R6 ;  /* 0x0003380601007387 */ /* 0x000fe80000100a00 */
[----:B------:R-:W2:Y:S04]  /*86000*/  LDL.LU R25, [R1+0x1a4] ;  /* 0x0001a40001197983 */ /* 0x000ea80000300800 */
[----:B------:R-:W3:Y:S04]  /*86010*/  LDL.LU R26, [R1+0x1a8] ;  /* 0x0001a800011a7983 */ /* 0x000ee80000300800 */
[----:B------:R-:W3:Y:S04]  /*86020*/  LDL.LU R27, [R1+0x1ac] ;  /* 0x0001ac00011b7983 */ /* 0x000ee80000300800 */
[----:B---3--:R-:W-:Y:S04]  /*86030*/  STL.64 [R1+0x6518], R26 ;  /* 0x0065181a01007387 */ /* 0x008fe80000100a00 */
[----:B--2---:R1:W-:Y:S04]  /*86040*/  STL.64 [R1+0x6510], R24 ;  /* 0x0065101801007387 */ /* 0x0043e80000100a00 */
[----:B------:R-:W2:Y:S04]  /*86050*/  LDL.LU R28, [R1+0x1b0] ;  /* 0x0001b000011c7983 */ /* 0x000ea80000300800 */
[----:B------:R-:W2:Y:S04]  /*86060*/  LDL.LU R29, [R1+0x1b4] ;  /* 0x0001b400011d7983 */ /* 0x000ea80000300800 */
[----:B------:R-:W3:Y:S04]  /*86070*/  LDL.LU R30, [R1+0x1b8] ;  /* 0x0001b800011e7983 */ /* 0x000ee80000300800 */
[----:B------:R-:W3:Y:S04]  /*86080*/  LDL.LU R31, [R1+0x1bc] ;  /* 0x0001bc00011f7983 */ /* 0x000ee80000300800 */
[----:B---3--:R-:W-:Y:S04]  /*86090*/  STL.64 [R1+0x6528], R30 ;  /* 0x0065281e01007387 */ /* 0x008fe80000100a00 */
[----:B--2---:R2:W-:Y:S04]  /*860a0*/  STL.64 [R1+0x6520], R28 ;  /* 0x0065201c01007387 */ /* 0x0045e80000100a00 */
[----:B------:R-:W3:Y:S04]  /*860b0*/  LDL.LU R32, [R1+0x1c0] ;  /* 0x0001c00001207983 */ /* 0x000ee80000300800 */
[----:B------:R-:W3:Y:S04]  /*860c0*/  LDL.LU R33, [R1+0x1c4] ;  /* 0x0001c40001217983 */ /* 0x000ee80000300800 */
[----:B------:R-:W4:Y:S04]  /*860d0*/  LDL.LU R34, [R1+0x1c8] ;  /* 0x0001c80001227983 */ /* 0x000f280000300800 */
[----:B------:R-:W4:Y:S04]  /*860e0*/  LDL.LU R35, [R1+0x1cc] ;  /* 0x0001cc0001237983 */ /* 0x000f280000300800 */
[----:B----4-:R-:W-:Y:S04]  /*860f0*/  STL.64 [R1+0x6538], R34 ;  /* 0x0065382201007387 */ /* 0x010fe80000100a00 */
[----:B---3--:R3:W-:Y:S04]  /*86100*/  STL.64 [R1+0x6530], R32 ;  /* 0x0065302001007387 */ /* 0x0087e80000100a00 */
[----:B------:R-:W4:Y:S04]  /*86110*/  LDL.LU R48, [R1+0x1e0] ;  /* 0x0001e00001307983 */ /* 0x000f280000300800 */
[----:B------:R-:W4:Y:S04]  /*86120*/  LDL.LU R49, [R1+0x1e4] ;  /* 0x0001e40001317983 */ /* 0x000f280000300800 */
[----:B------:R-:W2:Y:S04]  /*86130*/  LDL.LU R50, [R1+0x1e8] ;  /* 0x0001e80001327983 */ /* 0x000ea80000300800 */
[----:B------:R-:W2:Y:S04]  /*86140*/  LDL.LU R51, [R1+0x1ec] ;  /* 0x0001ec0001337983 */ /* 0x000ea80000300800 */
[----:B--2---:R-:W-:Y:S04]  /*86150*/  STL.64 [R1+0x6548], R50 ;  /* 0x0065483201007387 */ /* 0x004fe80000100a00 */
[----:B----4-:R2:W-:Y:S04]  /*86160*/  STL.64 [R1+0x6540], R48 ;  /* 0x0065403001007387 */ /* 0x0105e80000100a00 */
[----:B------:R-:W4:Y:S04]  /*86170*/  LDL.LU R52, [R1+0x1f0] ;  /* 0x0001f00001347983 */ /* 0x000f280000300800 */
[----:B------:R-:W4:Y:S04]  /*86180*/  LDL.LU R53, [R1+0x1f4] ;  /* 0x0001f40001357983 */ /* 0x000f280000300800 */
[----:B------:R-:W2:Y:S04]  /*86190*/  LDL.LU R54, [R1+0x1f8] ;  /* 0x0001f80001367983 */ /* 0x000ea80000300800 */
[----:B------:R-:W2:Y:S01]  /*861a0*/  LDL.LU R55, [R1+0x1fc] ;  /* 0x0001fc0001377983 */ /* 0x000ea20000300800 */
[----:B------:R-:W-:-:S02]  /*861b0*/  IMAD.MOV.U32 R56, RZ, RZ, R0 ;  /* 0x000000ffff387224 */ /* 0x000fc400078e0000 */
[----:B------:R-:W-:Y:S01]  /*861c0*/  IMAD.MOV.U32 R57, RZ, RZ, R15 ;  /* 0x000000ffff397224 */ /* 0x000fe200078e000f */
[----:B--2---:R-:W-:Y:S04]  /*861d0*/  STL.64 [R1+0x6558], R54 ;  /* 0x0065583601007387 */ /* 0x004fe80000100a00 */
[----:B----4-:R2:W-:Y:S04]  /*861e0*/  STL.64 [R1+0x6550], R52 ;  /* 0x0065503401007387 */ /* 0x0105e80000100a00 */
[----:B------:R-:W3:Y:S04]  /*861f0*/  LDL.LU R0, [R1+0x6724] ;  /* 0x0067240001007983 */ /* 0x000ee80000300800 */
[----:B------:R4:W-:Y:S04]  /*86200*/  STL.64 [R1+0x6560], R56 ;  /* 0x0065603801007387 */ /* 0x0009e80000100a00 */
[----:B------:R-:W2:Y:S04]  /*86210*/  LDL.LU R12, [R1+0x200] ;  /* 0x00020000010c7983 */ /* 0x000ea80000300800 */
[----:B------:R-:W2:Y:S04]  /*86220*/  LDL.LU R13, [R1+0x204] ;  /* 0x00020400010d7983 */ /* 0x000ea80000300800 */
[----:B------:R-:W2:Y:S04]  /*86230*/  LDL.LU R14, [R1+0x208] ;  /* 0x00020800010e7983 */ /* 0x000ea80000300800 */
[----:B------:R-:W2:Y:S01]  /*86240*/  LDL.LU R15, [R1+0x20c] ;  /* 0x00020c00010f7983 */ /* 0x000ea20000300800 */
[----:B0-----:R-:W-:-:S02]  /*86250*/  IMAD.MOV.U32 R8, RZ, RZ, R2 ;  /* 0x000000ffff087224 */ /* 0x001fc400078e0002 */
[----:B------:R-:W-:Y:S02]  /*86260*/  IMAD.MOV.U32 R9, RZ, RZ, R3 ;  /* 0x000000ffff097224 */ /* 0x000fe400078e0003 */
[----:B-1----:R-:W-:Y:S02]  /*86270*/  IMAD.MOV.U32 R24, RZ, RZ, R61 ;  /* 0x000000ffff187224 */ /* 0x002fe400078e003d */
[----:B------:R-:W-:Y:S01]  /*86280*/  IMAD.MOV.U32 R25, RZ, RZ, R60 ;  /* 0x000000ffff197224 */ /* 0x000fe200078e003c */
[----:B--2---:R-:W-:Y:S04]  /*86290*/  STL.64 [R1+0x6570], R14 ;  /* 0x0065700e01007387 */ /* 0x004fe80000100a00 */
[----:B------:R0:W-:Y:S04]  /*862a0*/  STL.64 [R1+0x6568], R12 ;  /* 0x0065680c01007387 */ /* 0x0001e80000100a00 */
[----:B------:R-:W2:Y:S04]  /*862b0*/  LDL.LU R2, [R1+0x6720] ;  /* 0x0067200001027983 */ /* 0x000ea80000300800 */
[----:B------:R-:W4:Y:S04]  /*862c0*/  LDL.LU R3, [R1+0x671c] ;  /* 0x00671c0001037983 */ /* 0x000f280000300800 */
[----:B------:R-:W-:Y:S04]  /*862d0*/  STL.64 [R1+0x6578], R8 ;  /* 0x0065780801007387 */ /* 0x000fe80000100a00 */
[----:B------:R-:W4:Y:S04]  /*862e0*/  LDL.LU R61, [R1+0x6718] ;  /* 0x00671800013d7983 */ /* 0x000f280000300800 */
[----:B------:R-:W4:Y:S04]  /*862f0*/  LDL.LU R60, [R1+0x6714] ;  /* 0x00671400013c7983 */ /* 0x000f280000300800 */
[----:B------:R1:W-:Y:S04]  /*86300*/  STL.64 [R1+0x6580], R24 ;  /* 0x0065801801007387 */ /* 0x0003e80000100a00 */
[----:B------:R-:W4:Y:S04]  /*86310*/  LDL.LU R28, [R1+0x220] ;  /* 0x00022000011c7983 */ /* 0x000f280000300800 */
[----:B------:R-:W4:Y:S04]  /*86320*/  LDL.LU R29, [R1+0x224] ;  /* 0x00022400011d7983 */ /* 0x000f280000300800 */
[----:B------:R-:W4:Y:S04]  /*86330*/  LDL.LU R30, [R1+0x228] ;  /* 0x00022800011e7983 */ /* 0x000f280000300800 */
[----:B------:R-:W4:Y:S01]  /*86340*/  LDL.LU R31, [R1+0x22c] ;  /* 0x00022c00011f7983 */ /* 0x000f220000300800 */
[----:B---3--:R-:W-:-:S02]  /*86350*/  IMAD.MOV.U32 R33, RZ, RZ, R0 ;  /* 0x000000ffff217224 */ /* 0x008fc400078e0000 */
[----:B--2---:R-:W-:Y:S01]  /*86360*/  IMAD.MOV.U32 R32, RZ, RZ, R2 ;  /* 0x000000ffff207224 */ /* 0x004fe200078e0002 */
[----:B----4-:R-:W-:Y:S04]  /*86370*/  STL.64 [R1+0x6590], R30 ;  /* 0x0065901e01007387 */ /* 0x010fe80000100a00 */
[----:B------:R2:W-:Y:S04]  /*86380*/  STL.64 [R1+0x6588], R28 ;  /* 0x0065881c01007387 */ /* 0x0005e80000100a00 */
[----:B------:R-:W0:Y:S04]  /*86390*/  LDL.LU R2, [R1+0x6710] ;  /* 0x0067100001027983 */ /* 0x000e280000300800 */
[----:B------:R-:W1:Y:S04]  /*863a0*/  LDL.LU R0, [R1+0x670c] ;  /* 0x00670c0001007983 */ /* 0x000e680000300800 */
[----:B------:R3:W-:Y:S04]  /*863b0*/  STL.64 [R1+0x6598], R32 ;  /* 0x0065982001007387 */ /* 0x0007e80000100a00 */
        /* <DEDUP_REMOVED lines=8> */
[----:B------:R-:W4:Y:S04]  /*86440*/  LDL.LU R61, [R1+0x6708] ;  /* 0x00670800013d7983 */ /* 0x000f280000300800 */
        /* <DEDUP_REMOVED lines=9> */
[----:B----4-:R-:W-:Y:S01]  /*864e0*/  IMAD.MOV.U32 R24, RZ, RZ, R61 ;  /* 0x000000ffff187224 */ /* 0x010fe200078e003d */
[----:B--2---:R-:W-:Y:S04]  /*864f0*/  STL.64 [R1+0x65c0], R58 ;  /* 0x0065c03a01007387 */ /* 0x004fe80000100a00 */
[----:B------:R0:W-:Y:S04]  /*86500*/  STL.64 [R1+0x65b8], R56 ;  /* 0x0065b83801007387 */ /* 0x0001e80000100a00 */
[----:B------:R-:W2:Y:S04]  /*86510*/  LDL.LU R2, [R1+0x6700] ;  /* 0x0067000001027983 */ /* 0x000ea80000300800 */
[----:B------:R-:W4:Y:S04]  /*86520*/  LDL.LU R60, [R1+0x66fc] ;  /* 0x0066fc00013c7983 */ /* 0x000f280000300800 */
        /* <DEDUP_REMOVED lines=12> */
[----:B------:R-:W1:Y:S04]  /*865f0*/  LDL.LU R2, [R1+0x66f0] ;  /* 0x0066f00001027983 */ /* 0x000e680000300800 */
        /* <DEDUP_REMOVED lines=21> */
[----:B------:R-:W2:Y:S01]  /*86750*/  LDL.LU R2, [R1+0x66e0] ;  /* 0x0066e00001027983 */ /* 0x000ea20000300800 */
[----:B----4-:R-:W-:-:S02]  /*86760*/  IMAD.MOV.U32 R28, RZ, RZ, R61 ;  /* 0x000000ffff1c7224 */ /* 0x010fc400078e003d */
[----:B---3--:R-:W-:Y:S01]  /*86770*/  IMAD.MOV.U32 R29, RZ, RZ, R3 ;  /* 0x000000ffff1d7224 */ /* 0x008fe200078e0003 */
[----:B------:R-:W3:Y:S01]  /*86780*/  LDL.LU R0, [R1+0x66dc] ;  /* 0x0066dc0001007983 */ /* 0x000ee20000300800 */
[----:B------:R-:W-:-:S03]  /*86790*/  IMAD.MOV.U32 R16, RZ, RZ, R60 ;  /* 0x000000ffff107224 */ /* 0x000fc600078e003c */
[----:B------:R1:W-:Y:S04]  /*867a0*/  STL.64 [R1+0x6620], R12 ;  /* 0x0066200c01007387 */ /* 0x0003e80000100a00 */
[----:B------:R-:W4:Y:S04]  /*867b0*/  LDL.LU R61, [R1+0x66d8] ;  /* 0x0066d800013d7983 */ /* 0x000f280000300800 */
[----:B------:R-:W3:Y:S04]  /*867c0*/  LDL.LU R3, [R1+0x66d4] ;  /* 0x0066d40001037983 */ /* 0x000ee80000300800 */
[----:B------:R0:W-:Y:S04]  /*867d0*/  STL.64 [R1+0x6628], R28 ;  /* 0x0066281c01007387 */ /* 0x0001e80000100a00 */
[----:B------:R-:W0:Y:S01]  /*867e0*/  LDL.LU R60, [R1+0x66d0] ;  /* 0x0066d000013c7983 */ /* 0x000e220000300800 */
[----:B--2---:R-:W-:-:S03]  /*867f0*/  IMAD.MOV.U32 R17, RZ, RZ, R2 ;  /* 0x000000ffff117224 */ /* 0x004fc600078e0002 */
[----:B------:R-:W2:Y:S04]  /*86800*/  LDL.LU R2, [R1+0x66cc] ;  /* 0x0066cc0001027983 */ /* 0x000ea80000300800 */
[----:B------:R0:W-:Y:S04]  /*86810*/  STL.64 [R1+0x6630], R16 ;  /* 0x0066301001007387 */ /* 0x0001e80000100a00 */
[----:B------:R-:W2:Y:S04]  /*86820*/  LDL.LU R48, [R1+0x2b0] ;  /* 0x0002b00001307983 */ /* 0x000ea80000300800 */
[----:B------:R-:W2:Y:S04]  /*86830*/  LDL.LU R49, [R1+0x2b4] ;  /* 0x0002b40001317983 */ /* 0x000ea80000300800 */
[----:B------:R-:W2:Y:S04]  /*86840*/  LDL.LU R50, [R1+0x2b8] ;  /* 0x0002b80001327983 */ /* 0x000ea80000300800 */
[----:B------:R-:W2:Y:S01]  /*86850*/  LDL.LU R51, [R1+0x2bc] ;  /* 0x0002bc0001337983 */ /* 0x000ea20000300800 */
[----:B----4-:R-:W-:-:S02]  /*86860*/  IMAD.MOV.U32 R40, RZ, RZ, R61 ;  /* 0x000000ffff287224 */ /* 0x010fc400078e003d */
[----:B---3--:R-:W-:Y:S02]  /*86870*/  IMAD.MOV.U32 R41, RZ, RZ, R0 ;  /* 0x000000ffff297224 */ /* 0x008fe400078e0000 */
[----:B0-----:R-:W-:Y:S02]  /*86880*/  IMAD.MOV.U32 R56, RZ, RZ, R60 ;  /* 0x000000ffff387224 */ /* 0x001fe400078e003c */
[----:B------:R-:W-:Y:S01]  /*86890*/  IMAD.MOV.U32 R57, RZ, RZ, R3 ;  /* 0x000000ffff397224 */ /* 0x000fe200078e0003 */
[----:B--2---:R-:W-:Y:S04]  /*868a0*/  STL.64 [R1+0x6640], R50 ;  /* 0x0066403201007387 */ /* 0x004fe80000100a00 */
[----:B------:R0:W-:Y:S04]  /*868b0*/  STL.64 [R1+0x6638], R48 ;  /* 0x0066383001007387 */ /* 0x0001e80000100a00 */
[----:B------:R-:W2:Y:S04]  /*868c0*/  LDL.LU R61, [R1+0x66c8] ;  /* 0x0066c800013d7983 */ /* 0x000ea80000300800 */
[----:B------:R-:W3:Y:S04]  /*868d0*/  LDL.LU R0, [R1+0x66c4] ;  /* 0x0066c40001007983 */ /* 0x000ee80000300800 */
[----:B------:R4:W-:Y:S04]  /*868e0*/  STL.64 [R1+0x6648], R40 ;  /* 0x0066482801007387 */ /* 0x0009e80000100a00 */
[----:B------:R-:W0:Y:S04]  /*868f0*/  LDL.LU R60, [R1+0x66c0] ;  /* 0x0066c000013c7983 */ /* 0x000e280000300800 */
[----:B------:R-:W3:Y:S04]  /*86900*/  LDL.LU R3, [R1+0x66bc] ;  /* 0x0066bc0001037983 */ /* 0x000ee80000300800 */
[----:B------:R0:W-:Y:S04]  /*86910*/  STL.64 [R1+0x6650], R56 ;  /* 0x0066503801007387 */ /* 0x0001e80000100a00 */
[----:B-1----:R-:W3:Y:S04]  /*86920*/  LDL.LU R12, [R1+0x2d0] ;  /* 0x0002d000010c7983 */ /* 0x002ee80000300800 */
[----:B------:R-:W3:Y:S04]  /*86930*/  LDL.LU R13, [R1+0x2d4] ;  /* 0x0002d400010d7983 */ /* 0x000ee80000300800 */
[----:B------:R-:W3:Y:S04]  /*86940*/  LDL.LU R14, [R1+0x2d8] ;  /* 0x0002d800010e7983 */ /* 0x000ee80000300800 */
[----:B------:R-:W3:Y:S01]  /*86950*/  LDL.LU R15, [R1+0x2dc] ;  /* 0x0002dc00010f7983 */ /* 0x000ee20000300800 */
[----:B------:R-:W-:-:S02]  /*86960*/  IMAD.MOV.U32 R29, RZ, RZ, R2 ;  /* 0x000000ffff1d7224 */ /* 0x000fc400078e0002 */
[----:B--2---:R-:W-:Y:S01]  /*86970*/  IMAD.MOV.U32 R28, RZ, RZ, R61 ;  /* 0x000000ffff1c7224 */ /* 0x004fe200078e003d */
[----:B---3--:R-:W-:Y:S04]  /*86980*/  STL.64 [R1+0x6660], R14 ;  /* 0x0066600e01007387 */ /* 0x008fe80000100a00 */
[----:B------:R-:W-:Y:S04]  /*86990*/  STL.64 [R1+0x6658], R12 ;  /* 0x0066580c01007387 */ /* 0x000fe80000100a00 */
[----:B------:R-:W2:Y:S04]  /*869a0*/  LDL.LU R61, [R1+0x66b8] ;  /* 0x0066b800013d7983 */ /* 0x000ea80000300800 */
[----:B------:R-:W3:Y:S04]  /*869b0*/  LDL.LU R2, [R1+0x66b4] ;  /* 0x0066b40001027983 */ /* 0x000ee80000300800 */
[----:B------:R1:W-:Y:S04]  /*869c0*/  STL.64 [R1+0x6668], R28 ;  /* 0x0066681c01007387 */ /* 0x0003e80000100a00 */
[----:B------:R-:W2:Y:S04]  /*869d0*/  LDL.LU R16, [R1+0x2e0] ;  /* 0x0002e00001107983 */ /* 0x000ea80000300800 */
[----:B------:R-:W2:Y:S04]  /*869e0*/  LDL.LU R17, [R1+0x2e4] ;  /* 0x0002e40001117983 */ /* 0x000ea80000300800 */
[----:B------:R-:W2:Y:S04]  /*869f0*/  LDL.LU R18, [R1+0x2e8] ;  /* 0x0002e80001127983 */ /* 0x000ea80000300800 */
[----:B------:R-:W2:Y:S01]  /*86a00*/  LDL.LU R19, [R1+0x2ec] ;  /* 0x0002ec0001137983 */ /* 0x000ea20000300800 */
[----:B0-----:R-:W-:-:S02]  /*86a10*/  IMAD.MOV.U32 R48, RZ, RZ, R60 ;  /* 0x000000ffff307224 */ /* 0x001fc400078e003c */
[----:B------:R-:W-:Y:S01]  /*86a20*/  IMAD.MOV.U32 R49, RZ, RZ, R0 ;  /* 0x000000ffff317224 */ /* 0x000fe200078e0000 */
[----:B--2---:R-:W-:Y:S04]  /*86a30*/  STL.64 [R1+0x6678], R18 ;  /* 0x0066781201007387 */ /* 0x004fe80000100a00 */
[----:B------:R0:W-:Y:S04]  /*86a40*/  STL.64 [R1+0x6670], R16 ;  /* 0x0066701001007387 */ /* 0x0001e80000100a00 */
[----:B------:R-:W1:Y:S04]  /*86a50*/  LDL.LU R60, [R1+0x66b0] ;  /* 0x0066b000013c7983 */ /* 0x000e680000300800 */
[----:B------:R-:W2:Y:S04]  /*86a60*/  LDL.LU R0, [R1+0x66ac] ;  /* 0x0066ac0001007983 */ /* 0x000ea80000300800 */
[----:B------:R0:W-:Y:S04]  /*86a70*/  STL.64 [R1+0x6680], R48 ;  /* 0x0066803001007387 */ /* 0x0001e80000100a00 */
[----:B----4-:R-:W4:Y:S04]  /*86a80*/  LDL.LU R40, [R1+0x2f0] ;  /* 0x0002f00001287983 */ /* 0x010f280000300800 */
[----:B------:R-:W4:Y:S04]  /*86a90*/  LDL.LU R41, [R1+0x2f4] ;  /* 0x0002f40001297983 */ /* 0x000f280000300800 */
[----:B------:R-:W2:Y:S04]  /*86aa0*/  LDL.LU R42, [R1+0x2f8] ;  /* 0x0002f800012a7983 */ /* 0x000ea80000300800 */
[----:B------:R-:W2:Y:S01]  /*86ab0*/  LDL.LU R43, [R1+0x2fc] ;  /* 0x0002fc00012b7983 */ /* 0x000ea20000300800 */
[----:B------:R-:W-:-:S02]  /*86ac0*/  IMAD.MOV.U32 R56, RZ, RZ, R61 ;  /* 0x000000ffff387224 */ /* 0x000fc400078e003d */
[----:B------:R-:W-:Y:S01]  /*86ad0*/  IMAD.MOV.U32 R57, RZ, RZ, R3 ;  /* 0x000000ffff397224 */ /* 0x000fe200078e0003 */
[----:B--2---:R-:W-:Y:S04]  /*86ae0*/  STL.64 [R1+0x6690], R42 ;  /* 0x0066902a01007387 */ /* 0x004fe80000100a00 */
[----:B----4-:R2:W-:Y:S04]  /*86af0*/  STL.64 [R1+0x6688], R40 ;  /* 0x0066882801007387 */ /* 0x0105e80000100a00 */
[----:B------:R-:W4:Y:S01]  /*86b00*/  LDL.LU R61, [R1+0x66a8] ;  /* 0x0066a800013d7983 */ /* 0x000f220000300800 */
[----:B-1----:R-:W-:-:S02]  /*86b10*/  IMAD.MOV.U32 R28, RZ, RZ, R60 ;  /* 0x000000ffff1c7224 */ /* 0x002fc400078e003c */
[----:B---3--:R-:W-:Y:S01]  /*86b20*/  IMAD.MOV.U32 R29, RZ, RZ, R2 ;  /* 0x000000ffff1d7224 */ /* 0x008fe200078e0002 */
[----:B------:R-:W3:Y:S04]  /*86b30*/  LDL.LU R3, [R1+0x66a4] ;  /* 0x0066a40001037983 */ /* 0x000ee80000300800 */
[----:B------:R-:W3:Y:S04]  /*86b40*/  LDL.LU R60, [R1+0x66a0] ;  /* 0x0066a000013c7983 */ /* 0x000ee80000300800 */
[----:B------:R-:W3:Y:S04]  /*86b50*/  LDL.LU R2, [R1+0x669c] ;  /* 0x00669c0001027983 */ /* 0x000ee80000300800 */
[----:B0-----:R-:W3:Y:S04]  /*86b60*/  LDL.LU R16, [R1+0x310] ;  /* 0x0003100001107983 */ /* 0x001ee80000300800 */
[----:B------:R-:W3:Y:S04]  /*86b70*/  LDL.LU R17, [R1+0x314] ;  /* 0x0003140001117983 */ /* 0x000ee80000300800 */
[----:B------:R-:W3:Y:S04]  /*86b80*/  LDL.LU R18, [R1+0x318] ;  /* 0x0003180001127983 */ /* 0x000ee80000300800 */
[----:B------:R-:W3:Y:S01]  /*86b90*/  LDL.LU R19, [R1+0x31c] ;  /* 0x00031c0001137983 */ /* 0x000ee20000300800 */
[----:B----4-:R-:W-:-:S03]  /*86ba0*/  IMAD.MOV.U32 R48, RZ, RZ, R61 ;  /* 0x000000ffff307224 */ /* 0x010fc600078e003d */
[----:B------:R-:W4:Y:S04]  /*86bb0*/  LDL.LU R61, [R1+0x6698] ;  /* 0x00669800013d7983 */ /* 0x000f280000300800 */
[----:B--2---:R-:W2:Y:S04]  /*86bc0*/  LDL.LU R40, [R1+0x320] ;  /* 0x0003200001287983 */ /* 0x004ea80000300800 */
[----:B------:R-:W2:Y:S04]  /*86bd0*/  LDL.LU R41, [R1+0x324] ;  /* 0x0003240001297983 */ /* 0x000ea80000300800 */
[----:B------:R-:W2:Y:S04]  /*86be0*/  LDL.LU R42, [R1+0x328] ;  /* 0x00032800012a7983 */ /* 0x000ea80000300800 */
[----:B------:R-:W2:Y:S04]  /*86bf0*/  LDL.LU R43, [R1+0x32c] ;  /* 0x00032c00012b7983 */ /* 0x000ea80000300800 */
[----:B------:R-:W3:Y:S04]  /*86c00*/  LDL.LU R12, [R1+0x300] ;  /* 0x00030000010c7983 */ /* 0x000ee80000300800 */
[----:B------:R-:W3:Y:S04]  /*86c10*/  LDL.LU R13, [R1+0x304] ;  /* 0x00030400010d7983 */ /* 0x000ee80000300800 */
[----:B------:R-:W3:Y:S04]  /*86c20*/  LDL.LU R14, [R1+0x308] ;  /* 0x00030800010e7983 */ /* 0x000ee80000300800 */
[----:B------:R-:W3:Y:S01]  /*86c30*/  LDL.LU R15, [R1+0x30c] ;  /* 0x00030c00010f7983 */ /* 0x000ee20000300800 */
[----:B------:R-:W-:-:S03]  /*86c40*/  IMAD.MOV.U32 R49, RZ, RZ, R0 ;  /* 0x000000ffff317224 */ /* 0x000fc600078e0000 */
[----:B------:R-:W3:Y:S04]  /*86c50*/  LDL.LU R52, [R1+0x2c0] ;  /* 0x0002c00001347983 */ /* 0x000ee80000300800 */
        /* <DEDUP_REMOVED lines=35> */
[----:B------:R-:W3:Y:S04]  /*86e90*/  LDL.LU.64 R18, [R1+0x6678] ;  /* 0x0066780001127983 */ /* 0x000ee80000300a00 */
[----:B------:R-:W3:Y:S01]  /*86ea0*/  LDL.LU.64 R16, [R1+0x6670] ;  /* 0x0066700001107983 */ /* 0x000ee20000300a00 */
[C---:B------:R-:W-:Y:S11]  /*86eb0*/  HMMA.16816.F32.BF16 R56, R44.reuse, R56, R12 ;  /* 0x000000382c38723c */ /* 0x040ff6000004180c */
[----:B------:R-:W-:Y:S04]  /*86ec0*/  @!UPT UIADD3 URZ, URZ, URZ, URZ ;  /* 0x0000003f3f3ff290 */ /* 0x000fe8000fffe03f */
[----:B------:R0:W-:Y:S04]  /*86ed0*/  STL.64 [R1+0x310], R28 ;  /* 0x0003101c01007387 */ /* 0x0001e80000100a00 */
[----:B------:R-:W-:Y:S04]  /*86ee0*/  STL.64 [R1+0x318], R30 ;  /* 0x0003181e01007387 */ /* 0x000fe80000100a00 */
[----:B0-----:R-:W3:Y:S04]  /*86ef0*/  LDL.LU.64 R28, [R1+0x6668] ;  /* 0x00666800011c7983 */ /* 0x001ee80000300a00 */
[----:B------:R-:W4:Y:S04]  /*86f00*/  LDL.LU.64 R14, [R1+0x6660] ;  /* 0x00666000010e7983 */ /* 0x000f280000300a00 */
[----:B------:R-:W4:Y:S04]  /*86f10*/  LDL.LU.64 R12, [R1+0x6658] ;  /* 0x00665800010c7983 */ /* 0x000f280000300a00 */
[----:B------:R0:W-:Y:S04]  /*86f20*/  STL.64 [R1+0x300], R56 ;  /* 0x0003003801007387 */ /* 0x0001e80000100a00 */
[----:B------:R-:W-:Y:S04]  /*86f30*/  STL.64 [R1+0x308], R58 ;  /* 0x0003083a01007387 */ /* 0x000fe80000100a00 */
[----:B0-----:R-:W4:Y:S01]  /*86f40*/  LDL.LU.64 R56, [R1+0x6650] ;  /* 0x0066500001387983 */ /* 0x001f220000300a00 */
[C---:B--2---:R-:W-:Y:S03]  /*86f50*/  HMMA.16816.F32.BF16 R48, R44.reuse, R48, R40 ;  /* 0x000000302c30723c */ /* 0x044fe60000041828 */
[----:B------:R-:W2:Y:S05]  /*86f60*/  LDL.LU.64 R40, [R1+0x6648] ;  /* 0x0066480001287983 */ /* 0x000eaa0000300a00 */
[C---:B---3--:R-:W-:Y:S11]  /*86f70*/  HMMA.16816.F32.BF16 R28, R44.reuse, R28, R16 ;  /* 0x0000001c2c1c723c */ /* 0x048ff60000041810 */
[----:B------:R-:W-:Y:S04]  /*86f80*/  @!UPT UIADD3 URZ, URZ, URZ, URZ ;  /* 0x0000003f3f3ff290 */ /* 0x000fe8000fffe03f */
[----:B------:R-:W-:Y:S04]  /*86f90*/  STL.64 [R1+0x2f0], R48 ;  /* 0x0002f03001007387 */ /* 0x000fe80000100a00 */
[----:B------:R0:W-:Y:S04]  /*86fa0*/  STL.64 [R1+0x2f8], R50 ;  /* 0x0002f83201007387 */ /* 0x0001e80000100a00 */
[----:B0-----:R-:W3:Y:S04]  /*86fb0*/  LDL.LU.64 R50, [R1+0x6640] ;  /* 0x0066400001327983 */ /* 0x001ee80000300a00 */
[----:B------:R-:W3:Y:S04]  /*86fc0*/  LDL.LU.64 R48, [R1+0x6638] ;  /* 0x0066380001307983 */ /* 0x000ee80000300a00 */
[----:B------:R-:W3:Y:S04]  /*86fd0*/  LDL.LU.64 R16, [R1+0x6630] ;  /* 0x0066300001107983 */ /* 0x000ee80000300a00 */
[----:B------:R0:W-:Y:S04]  /*86fe0*/  STL.64 [R1+0x2e0], R28 ;  /* 0x0002e01c01007387 */ /* 0x0001e80000100a00 */
[----:B------:R-:W-:Y:S04]  /*86ff0*/  STL.64 [R1+0x2e8], R30 ;  /* 0x0002e81e01007387 */ /* 0x000fe80000100a00 */
[----:B0-----:R-:W3:Y:S01]  /*87000*/  LDL.LU.64 R28, [R1+0x6628] ;  /* 0x00662800011c7983 */ /* 0x001ee20000300a00 */
[C---:B----4-:R-:W-:Y:S03]  /*87010*/  HMMA.16816.F32.BF16 R56, R44.reuse, R56, R12 ;  /* 0x000000382c38723c */ /* 0x050fe6000004180c */
[----:B------:R-:W4:Y:S11]  /*87020*/  LDL.LU.64 R12, [R1+0x6620] ;  /* 0x00662000010c7983 */ /* 0x000f360000300a00 */
[----:B------:R-:W-:Y:S09]  /*87030*/  @!UPT UIADD3 URZ, URZ, URZ, URZ ;  /* 0x0000003f3f3ff290 */ /* 0x000ff2000fffe03f */
        /* <DEDUP_REMOVED lines=8> */
[----:B------:R-:W-:Y:S04]  /*870c0*/  STL.64 [R1+0x2c8], R42 ;  /* 0x0002c82a01007387 */ /* 0x000fe80000100a00 */
[----:B------:R0:W1:Y:S04]  /*870d0*/  LDSM.16.MT88.4 R40, [R2+0x11800] ;  /* 0x011800000228783b */ /* 0x0000680000004200 */
[----:B0-----:R-:W2:Y:S01]  /*870e0*/  LDL.LU R2, [R1+0x6600] ;  /* 0x0066000001027983 */ /* 0x001ea20000300800 */
[C---:B---3--:R-:W-:Y:S03]  /*870f0*/  HMMA.16816.F32.BF16 R16, R44.reuse, R16, R48 ;  /* 0x000000102c10723c */ /* 0x048fe60000041830 */
[----:B------:R-:W3:Y:S04]  /*87100*/  LDL.LU.64 R50, [R1+0x65f8] ;  /* 0x0065f80001327983 */ /* 0x000ee80000300a00 */
[----:B------:R-:W3:Y:S01]  /*87110*/  LDL.LU.64 R48, [R1+0x65f0] ;  /* 0x0065f00001307983 */ /* 0x000ee20000300a00 */
[C---:B------:R-:W-:Y:S08]  /*87120*/  HMMA.16816.F32.BF16 R28, R44.reuse, R28, R32 ;  /* 0x0000001c2c1c723c */ /* 0x040ff00000041820 */
[C---:B----4-:R-:W-:Y:S07]  /*87130*/  HMMA.16816.F32.BF16 R12, R44.reuse, R12, R24 ;  /* 0x0000000c2c0c723c */ /* 0x050fee0000041818 */
[----:B------:R0:W-:Y:S04]  /*87140*/  STL.64 [R1+0x2b0], R16 ;  /* 0x0002b01001007387 */ /* 0x0001e80000100a00 */
[----:B------:R4:W-:Y:S04]  /*87150*/  STL.64 [R1+0x2b8], R18 ;  /* 0x0002b81201007387 */ /* 0x0009e80000100a00 */
[----:B0-----:R-:W3:Y:S04]  /*87160*/  LDL.LU R16, [R1+0x180] ;  /* 0x0001800001107983 */ /* 0x001ee80000300800 */
[----:B------:R-:W3:Y:S04]  /*87170*/  LDL.LU R17, [R1+0x184] ;  /* 0x0001840001117983 */ /* 0x000ee80000300800 */
[----:B----4-:R-:W4:Y:S04]  /*87180*/  LDL.LU R18, [R1+0x188] ;  /* 0x0001880001127983 */ /* 0x010f280000300800 */
[----:B------:R-:W3:Y:S04]  /*87190*/  LDL.LU.64 R32, [R1+0x65e8] ;  /* 0x0065e80001207983 */ /* 0x000ee80000300a00 */
[----:B------:R-:W-:Y:S04]  /*871a0*/  STL.64 [R1+0x2a0], R28 ;  /* 0x0002a01c01007387 */ /* 0x000fe80000100a00 */
[----:B------:R0:W-:Y:S04]  /*871b0*/  STL.64 [R1+0x2a8], R30 ;  /* 0x0002a81e01007387 */ /* 0x0001e80000100a00 */
[----:B0-----:R-:W4:Y:S04]  /*871c0*/  LDL.LU.64 R30, [R1+0x65e0] ;  /* 0x0065e000011e7983 */ /* 0x001f280000300a00 */
[----:B------:R-:W4:Y:S04]  /*871d0*/  LDL.LU.64 R28, [R1+0x65d8] ;  /* 0x0065d800011c7983 */ /* 0x000f280000300a00 */
[----:B------:R-:W4:Y:S04]  /*871e0*/  LDL.LU.64 R24, [R1+0x65d0] ;  /* 0x0065d00001187983 */ /* 0x000f280000300a00 */
        /* <DEDUP_REMOVED lines=13> */
[C---:B----4-:R-:W-:Y:S11]  /*872c0*/  HMMA.16816.F32.BF16 R24, R44.reuse, R24, R28 ;  /* 0x000000182c18723c */ /* 0x050ff6000004181c */
[----:B------:R-:W-:Y:S04]  /*872d0*/  @!UPT UIADD3 URZ, URZ, URZ, URZ ;  /* 0x0000003f3f3ff290 */ /* 0x000fe8000fffe03f */
[----:B------:R0:W-:Y:S04]  /*872e0*/  STL.64 [R1+0x270], R32 ;  /* 0x0002702001007387 */ /* 0x0001e80000100a00 */
[----:B------:R-:W-:Y:S04]  /*872f0*/  STL.64 [R1+0x278], R34 ;  /* 0x0002782201007387 */ /* 0x000fe80000100a00 */
[----:B0-----:R-:W3:Y:S01]  /*87300*/  LDL.LU.64 R32, [R1+0x6598] ;  /* 0x0065980001207983 */ /* 0x001ee20000300a00 */
[C---:B------:R-:W-:Y:S03]  /*87310*/  HMMA.16816.F32.BF16 R12, R44.reuse, R12, R8 ;  /* 0x0000000c2c0c723c */ /* 0x040fe60000041808 */
[----:B------:R-:W4:Y:S04]  /*87320*/  LDL.LU.64 R30, [R1+0x6590] ;  /* 0x00659000011e7983 */ /* 0x000f280000300a00 */
[----:B------:R-:W4:Y:S04]  /*87330*/  LDL.LU.64 R28, [R1+0x6588] ;  /* 0x00658800011c7983 */ /* 0x000f280000300a00 */
[----:B------:R0:W-:Y:S04]  /*87340*/  STL.64 [R1+0x260], R24 ;  /* 0x0002601801007387 */ /* 0x0001e80000100a00 */
[----:B------:R-:W-:Y:S04]  /*87350*/  STL.64 [R1+0x268], R26 ;  /* 0x0002681a01007387 */ /* 0x000fe80000100a00 */
[----:B0-----:R-:W4:Y:S04]  /*87360*/  LDL.LU.64 R24, [R1+0x6580] ;  /* 0x0065800001187983 */ /* 0x001f280000300a00 */
        /* <DEDUP_REMOVED lines=13> */
[----:B------:R-:W3:Y:S04]  /*87440*/  LDL.LU.64 R50, [R1+0x6548] ;  /* 0x0065480001327983 */ /* 0x000ee80000300a00 */
[----:B------:R-:W3:Y:S01]  /*87450*/  LDL.LU.64 R48, [R1+0x6540] ;  /* 0x0065400001307983 */ /* 0x000ee20000300a00 */
[C---:B----4-:R-:W-:Y:S08]  /*87460*/  HMMA.16816.F32.BF16 R24, R44.reuse, R24, R28 ;  /* 0x000000182c18723c */ /* 0x050ff0000004181c */
[C---:B------:R-:W-:Y:S07]  /*87470*/  HMMA.16816.F32.BF16 R8, R44.reuse, R8, R4 ;  /* 0x000000082c08723c */ /* 0x040fee0000041804 */
[----:B------:R-:W-:Y:S04]  /*87480*/  STL.64 [R1+0x230], R32 ;  /* 0x0002302001007387 */ /* 0x000fe80000100a00 */
[----:B------:R0:W-:Y:S04]  /*87490*/  STL.64 [R1+0x238], R34 ;  /* 0x0002382201007387 */ /* 0x0001e80000100a00 */
[----:B0-----:R-:W4:Y:S04]  /*874a0*/  LDL.LU.64 R34, [R1+0x6538] ;  /* 0x0065380001227983 */ /* 0x001f280000300a00 */
[----:B------:R-:W4:Y:S04]  /*874b0*/  LDL.LU.64 R32, [R1+0x6530] ;  /* 0x0065300001207983 */ /* 0x000f280000300a00 */
[----:B------:R-:W3:Y:S04]  /*874c0*/  LDL.LU.64 R30, [R1+0x6528] ;  /* 0x00652800011e7983 */ /* 0x000ee80000300a00 */
[----:B------:R-:W3:Y:S04]  /*874d0*/  LDL.LU.64 R28, [R1+0x6520] ;  /* 0x00652000011c7983 */ /* 0x000ee80000300a00 */
[----:B------:R-:W-:Y:S04]  /*874e0*/  STL.64 [R1+0x220], R24 ;  /* 0x0002201801007387 */ /* 0x000fe80000100a00 */
[----:B------:R0:W-:Y:S04]  /*874f0*/  STL.64 [R1+0x228], R26 ;  /* 0x0002281a01007387 */ /* 0x0001e80000100a00 */
[----:B0-----:R-:W3:Y:S04]  /*87500*/  LDL.LU.64 R26, [R1+0x6518] ;  /* 0x00651800011a7983 */ /* 0x001ee80000300a00 */
[----:B------:R-:W3:Y:S04]  /*87510*/  LDL.LU.64 R24, [R1+0x6510] ;  /* 0x0065100001187983 */ /* 0x000ee80000300a00 */
[----:B------:R-:W3:Y:S04]  /*87520*/  LDL.LU.64 R6, [R1+0x6508] ;  /* 0x0065080001067983 */ /* 0x000ee80000300a00 */
[----:B------:R-:W3:Y:S04]  /*87530*/  LDL.LU.64 R4, [R1+0x6500] ;  /* 0x0065000001047983 */ /* 0x000ee80000300a00 */
[----:B------:R-:W-:Y:S04]  /*87540*/  STL.64 [R1+0x210], R8 ;  /* 0x0002100801007387 */ /* 0x000fe80000100a00 */
[----:B------:R0:W-:Y:S04]  /*87550*/  STL.64 [R1+0x218], R10 ;  /* 0x0002180a01007387 */ /* 0x0001e80000100a00 */
[----:B0-----:R-:W3:Y:S04]  /*87560*/  LDL.LU.64 R10, [R1+0x64f8] ;  /* 0x0064f800010a7983 */ /* 0x001ee80000300a00 */
[----:B------:R-:W3:Y:S01]  /*87570*/  LDL.LU.64 R8, [R1+0x64f0] ;  /* 0x0064f00001087983 */ /* 0x000ee20000300a00 */
[C---:B--2---:R-:W-:Y:S03]  /*87580*/  HMMA.16816.F32.BF16 R56, R44.reuse, R56, R12 ;  /* 0x000000382c38723c */ /* 0x044fe6000004180c */
[----:B------:R-:W2:Y:S04]  /*87590*/  LDL.LU R14, [R1+0x64e8] ;  /* 0x0064e800010e7983 */ /* 0x000ea80000300800 */
        /* <DEDUP_REMOVED lines=26> */
[----:B------:R-:W4:Y:S02]  /*87740*/  LDL.LU.64 R36, [R1+0x64a0] ;  /* 0x0064a00001247983 */ /* 0x000f240000300a00 */
[C---:B----4-:R-:W-:Y:S11]  /*87750*/  HMMA.16816.F32.BF16 R32, R44.reuse, R36, R32 ;  /* 0x000000242c20723c */ /* 0x050ff60000041820 */
[----:B------:R-:W-:Y:S11]  /*87760*/  @!UPT UIADD3 URZ, URZ, URZ, URZ ;  /* 0x0000003f3f3ff290 */ /* 0x000ff6000fffe03f */
[----:B------:R-:W-:Y:S01]  /*87770*/  @!UPT UIADD3 URZ, URZ, URZ, URZ ;  /* 0x0000003f3f3ff290 */ /* 0x000fe2000fffe03f */
[----:B------:R-:W-:Y:S04]  /*87780*/  STL.64 [R1+0x1c0], R32 ;  /* 0x0001c02001007387 */ /* 0x000fe80000100a00 */
[----:B------:R0:W-:Y:S04]  /*87790*/  STL.64 [R1+0x1c8], R34 ;  /* 0x0001c82201007387 */ /* 0x0001e80000100a00 */
[----:B0-----:R-:W4:Y:S04]  /*877a0*/  LDL.LU.64 R34, [R1+0x6498] ;  /* 0x0064980001227983 */ /* 0x001f280000300a00 */
        /* <DEDUP_REMOVED lines=15> */
[----:B------:R-:W-:Y:S01]  /*878a0*/  IMAD.MOV.U32 R19, RZ, RZ, R2 ;  /* 0x000000ffff137224 */ /* 0x000fe200078e0002 */
        /* <DEDUP_REMOVED lines=11> */
[----:B0-----:R-:W3:Y:S04]  /*87960*/  LDL.LU R24, [R1+0x170] ;  /* 0x0001700001187983 */ /* 0x001ee80000300800 */
[----:B------:R-:W3:Y:S04]  /*87970*/  LDL.LU R25, [R1+0x174] ;  /* 0x0001740001197983 */ /* 0x000ee80000300800 */
[----:B------:R-:W3:Y:S04]  /*87980*/  LDL.LU R26, [R1+0x178] ;  /* 0x00017800011a7983 */ /* 0x000ee80000300800 */
[----:B------:R-:W3:Y:S04]  /*87990*/  LDL.LU R27, [R1+0x17c] ;  /* 0x00017c00011b7983 */ /* 0x000ee80000300800 */
[----:B------:R-:W-:Y:S04]  /*879a0*/  STL [R1+0x5dbc], R0 ;  /* 0x005dbc0001007387 */ /* 0x000fe80000100800 */
[----:B------:R-:W-:Y:S01]  /*879b0*/  STL [R1+0x5db8], R2 ;  /* 0x005db80201007387 */ /* 0x000fe20000100800 */
        /* <DEDUP_REMOVED lines=8> */
[----:B------:R-:W3:Y:S04]  /*87a40*/  LDL.LU.64 R16, [R1+0x6450] ;  /* 0x0064500001107983 */ /* 0x000ee80000300a00 */
[----:B------:R-:W-:Y:S04]  /*87a50*/  STL.64 [R1+0x62f8], R30 ;  /* 0x0062f81e01007387 */ /* 0x000fe80000100a00 */
[----:B------:R0:W-:Y:S04]  /*87a60*/  STL.64 [R1+0x62f0], R28 ;  /* 0x0062f01c01007387 */ /* 0x0001e80000100a00 */
[----:B0-----:R-:W2:Y:S04]  /*87a70*/  LDL.LU R28, [R1+0x150] ;  /* 0x00015000011c7983 */ /* 0x001ea80000300800 */
[----:B------:R-:W2:Y:S04]  /*87a80*/  LDL.LU R29, [R1+0x154] ;  /* 0x00015400011d7983 */ /* 0x000ea80000300800 */
[----:B------:R-:W2:Y:S04]  /*87a90*/  LDL.LU R30, [R1+0x158] ;  /* 0x00015800011e7983 */ /* 0x000ea80000300800 */
[----:B------:R-:W2:Y:S04]  /*87aa0*/  LDL.LU R31, [R1+0x15c] ;  /* 0x00015c00011f7983 */ /* 0x000ea80000300800 */
[----:B------:R-:W-:Y:S04]  /*87ab0*/  STL [R1+0x5fbc], R21 ;  /* 0x005fbc1501007387 */ /* 0x000fe80000100800 */
[----:B------:R-:W-:Y:S04]  /*87ac0*/  STL.64 [R1+0x6428], R22 ;  /* 0x0064281601007387 */ /* 0x000fe80000100a00 */
[----:B------:R0:W-:Y:S04]  /*87ad0*/  STL [R1+0x6420], R20 ;  /* 0x0064201401007387 */ /* 0x0001e80000100800 */
[----:B0-----:R-:W2:Y:S04]  /*87ae0*/  LDL.LU R20, [R1+0x160] ;  /* 0x0001600001147983 */ /* 0x001ea80000300800 */
[----:B------:R-:W2:Y:S04]  /*87af0*/  LDL.LU R21, [R1+0x164] ;  /* 0x0001640001157983 */ /* 0x000ea80000300800 */
[----:B------:R-:W2:Y:S04]  /*87b00*/  LDL.LU R22, [R1+0x168] ;  /* 0x0001680001167983 */ /* 0x000ea80000300800 */
[----:B------:R-:W2:Y:S01]  /*87b10*/  LDL.LU R23, [R1+0x16c] ;  /* 0x00016c0001177983 */ /* 0x000ea20000300800 */
[----:B---3--:R-:W-:Y:S11]  /*87b20*/  HMMA.16816.F32.BF16 R24, R44, R16, R24 ;  /* 0x000000102c18723c */ /* 0x008ff60000041818 */
[----:B------:R-:W-:Y:S11]  /*87b30*/  @!UPT UIADD3 URZ, URZ, URZ, URZ ;  /* 0x0000003f3f3ff290 */ /* 0x000ff6000fffe03f */
[----:B------:R-:W-:Y:S02]  /*87b40*/  @!UPT UIADD3 URZ, URZ, URZ, URZ ;  /* 0x0000003f3f3ff290 */ /* 0x000fe4000fffe03f */
[----:B------:R-:W-:Y:S02]  /*87b50*/  IMAD.MOV.U32 R36, RZ, RZ, R24 ;  /* 0x000000ffff247224 */ /* 0x000fe400078e0018 */
[----:B------:R-:W-:Y:S01]  /*87b60*/  IMAD.MOV.U32 R37, RZ, RZ, R25 ;  /* 0x000000ffff257224 */ /* 0x000fe200078e0019 */
[----:B------:R-:W3:Y:S01]  /*87b70*/  LDL.LU R24, [R1+0x140] ;  /* 0x0001400001187983 */ /* 0x000ee20000300800 */
[----:B------:R-:W-:-:S03]  /*87b80*/  IMAD.MOV.U32 R33, RZ, RZ, R26 ;  /* 0x000000ffff217224 */ /* 0x000fc600078e001a */
[----:B------:R-:W3:Y:S04]  /*87b90*/  LDL.LU R25, [R1+0x144] ;  /* 0x0001440001197983 */ /* 0x000ee80000300800 */
[----:B------:R-:W3:Y:S01]  /*87ba0*/  LDL.LU R26, [R1+0x148] ;  /* 0x00014800011a7983 */ /* 0x000ee20000300800 */
        /* <DEDUP_REMOVED lines=10> */
[----:B----4-:R-:W-:Y:S04]  /*87c50*/  STL.64 [R1+0x6338], R34 ;  /* 0x0063382201007387 */ /* 0x010fe80000100a00 */
[----:B------:R-:W-:Y:S04]  /*87c60*/  STL.64 [R1+0x6330], R32 ;  /* 0x0063302001007387 */ /* 0x000fe80000100a00 */
[----:B------:R-:W-:Y:S04]  /*87c70*/  STL.64 [R1+0x6318], R38 ;  /* 0x0063182601007387 */ /* 0x000fe80000100a00 */
[----:B------:R0:W-:Y:S11]  /*87c80*/  STL.64 [R1+0x6310], R36 ;  /* 0x0063102401007387 */ /* 0x0001f60000100a00 */
[----:B------:R-:W-:-:S02]  /*87c90*/  IMAD.MOV.U32 R52, RZ, RZ, R20 ;  /* 0x000000ffff347224 */ /* 0x000fc400078e0014 */
[----:B------:R-:W-:Y:S02]  /*87ca0*/  IMAD.MOV.U32 R53, RZ, RZ, R21 ;  /* 0x000000ffff357224 */ /* 0x000fe400078e0015 */
[----:B------:R-:W-:Y:S02]  /*87cb0*/  IMAD.MOV.U32 R0, RZ, RZ, R22 ;  /* 0x000000ffff007224 */ /* 0x000fe400078e0016 */
[----:B------:R-:W-:Y:S01]  /*87cc0*/  IMAD.MOV.U32 R2, RZ, RZ, R23 ;  /* 0x000000ffff027224 */ /* 0x000fe200078e0017 */
[----:B------:R2:W-:Y:S04]  /*87cd0*/  STL.64 [R1+0x6348], R50 ;  /* 0x0063483201007387 */ /* 0x0005e80000100a00 */
[----:B------:R-:W-:Y:S04]  /*87ce0*/  STL.64 [R1+0x6340], R48 ;  /* 0x0063403001007387 */ /* 0x000fe80000100a00 */
[----:B------:R-:W-:Y:S04]  /*87cf0*/  STL [R1+0x5f00], R61 ;  /* 0x005f003d01007387 */ /* 0x000fe80000100800 */
[----:B0-----:R-:W1:Y:S04]  /*87d00*/  LDL.LU R36, [R1+0x920] ;  /* 0x0009200001247983 */ /* 0x001e680000300800 */
[----:B------:R-:W1:Y:S04]  /*87d10*/  LDL.LU R37, [R1+0x924] ;  /* 0x0009240001257983 */ /* 0x000e680000300800 */
[----:B------:R-:W1:Y:S04]  /*87d20*/  LDL.LU R38, [R1+0x928] ;  /* 0x0009280001267983 */ /* 0x000e680000300800 */
[----:B------:R-:W1:Y:S04]  /*87d30*/  LDL.LU R39, [R1+0x92c] ;  /* 0x00092c0001277983 */ /* 0x000e680000300800 */
[----:B--2---:R-:W1:Y:S04]  /*87d40*/  LDL.64 R50, [R1+0x128] ;  /* 0x0001280001327983 */ /* 0x004e680000100a00 */
[----:B------:R-:W-:Y:S04]  /*87d50*/  STL.64 [R1+0x6358], R54 ;  /* 0x0063583601007387 */ /* 0x000fe80000100a00 */
[----:B------:R0:W-:Y:S01]  /*87d60*/  STL.64 [R1+0x6350], R52 ;  /* 0x0063503401007387 */ /* 0x0001e20000100a00 */
[----:B------:R-:W-:-:S03]  /*87d70*/  IMAD.MOV.U32 R29, RZ, RZ, R60 ;  /* 0x000000ffff1d7224 */ /* 0x000fc600078e003c */
[----:B0-----:R-:W2:Y:S04]  /*87d80*/  LDL.LU R52, [R1+0x930] ;  /* 0x0009300001347983 */ /* 0x001ea80000300800 */
[----:B------:R-:W2:Y:S04]  /*87d90*/  LDL.LU R53, [R1+0x934] ;  /* 0x0009340001357983 */ /* 0x000ea80000300800 */
[----:B------:R-:W2:Y:S04]  /*87da0*/  LDL.LU R54, [R1+0x938] ;  /* 0x0009380001367983 */ /* 0x000ea80000300800 */
[----:B------:R-:W2:Y:S04]  /*87db0*/  LDL.LU R55, [R1+0x93c] ;  /* 0x00093c0001377983 */ /* 0x000ea80000300800 */
[----:B------:R-:W-:Y:S04]  /*87dc0*/  STL [R1+0x5f08], R2 ;  /* 0x005f080201007387 */ /* 0x000fe80000100800 */
[----:B------:R-:W-:Y:S01]  /*87dd0*/  STL [R1+0x5f04], R0 ;  /* 0x005f040001007387 */ /* 0x000fe20000100800 */
[----:B------:R-:W-:-:S02]  /*87de0*/  IMAD.MOV.U32 R30, RZ, RZ, R58 ;  /* 0x000000ffff1e7224 */ /* 0x000fc400078e003a */
[----:B------:R-:W-:Y:S01]  /*87df0*/  IMAD.MOV.U32 R31, RZ, RZ, R59 ;  /* 0x000000ffff1f7224 */ /* 0x000fe200078e003b */
[----:B---3--:R-:W-:Y:S11]  /*87e00*/  HMMA.16816.F32.BF16 R20, R44, R4, R24 ;  /* 0x000000042c14723c */ /* 0x008ff60000041818 */
[----:B------:R-:W-:Y:S11]  /*87e10*/  @!UPT UIADD3 URZ, URZ, URZ, URZ ;  /* 0x0000003f3f3ff290 */ /* 0x000ff6000fffe03f */
[----:B------:R-:W-:Y:S01]  /*87e20*/  @!UPT UIADD3 URZ, URZ, URZ, URZ ;  /* 0x0000003f3f3ff290 */ /* 0x000fe2000fffe03f */
[----:B------:R-:W-:Y:S04]  /*87e30*/  STL.64 [R1+0x140], R20 ;  /* 0x0001401401007387 */ /* 0x000fe80000100a00 */
[----:B------:R0:W-:Y:S04]  /*87e40*/  STL [R1+0x148], R22 ;  /* 0x0001481601007387 */ /* 0x0001e80000100800 */
[----:B------:R-:W3:Y:S04]  /*87e50*/  LDL R26, [R1+0x108] ;  /* 0x00010800011a7983 */ /* 0x000ee80000100800 */
[----:B------:R-:W3:Y:S04]  /*87e60*/  LDL R27, [R1+0x10c] ;  /* 0x00010c00011b7983 */ /* 0x000ee80000100800 */
[----:B------:R-:W3:Y:S04]  /*87e70*/  LDL.LU R28, [R1+0x900] ;  /* 0x00090000011c7983 */ /* 0x000ee80000300800 */
[----:B------:R-:W4:Y:S04]  /*87e80*/  LDL.LU R60, [R1+0x6448] ;  /* 0x00644800013c7983 */ /* 0x000f280000300800 */
[----:B------:R-:W2:Y:S04]  /*87e90*/  LDL.LU R58, [R1+0x6444] ;  /* 0x00644400013a7983 */ /* 0x000ea80000300800 */
[----:B------:R-:W2:Y:S01]  /*87ea0*/  LDL.LU R59, [R1+0x6440] ;  /* 0x00644000013b7983 */ /* 0x000ea20000300800 */
[----:B------:R-:W-:-:S03]  /*87eb0*/  IMAD.MOV.U32 R57, RZ, RZ, R23 ;  /* 0x000000ffff397224 */ /* 0x000fc600078e0017 */
[----:B0-----:R-:W3:Y:S01]  /*87ec0*/  LDL R22, [R1+0x118] ;  /* 0x0001180001167983 */ /* 0x001ee20000100800 */
[----:B------:R-:W-:-:S03]  /*87ed0*/  IMAD.MOV.U32 R34, RZ, RZ, R6 ;  /* 0x000000ffff227224 */ /* 0x000fc600078e0006 */
[----:B------:R-:W3:Y:S01]  /*87ee0*/  LDL R23, [R1+0x11c] ;  /* 0x00011c0001177983 */ /* 0x000ee20000100800 */
[----:B------:R-:W-:-:S03]  /*87ef0*/  IMAD.MOV.U32 R35, RZ, RZ, R7 ;  /* 0x000000ffff237224 */ /* 0x000fc600078e0007 */
[----:B------:R-:W3:Y:S04]  /*87f00*/  LDL.LU R32, [R1+0x910] ;  /* 0x0009100001207983 */ /* 0x000ee80000300800 */
[----:B------:R-:W3:Y:S04]  /*87f10*/  LDL.LU R33, [R1+0x914] ;  /* 0x0009140001217983 */ /* 0x000ee80000300800 */
[----:B------:R-:W3:Y:S04]  /*87f20*/  LDL.LU R6, [R1+0x643c] ;  /* 0x00643c0001067983 */ /* 0x000ee80000300800 */
[----:B------:R-:W3:Y:S01]  /*87f30*/  LDL.LU R7, [R1+0x6438] ;  /* 0x0064380001077983 */ /* 0x000ee20000300800 */
[----:B-1----:R-:W-:Y:S03]  /*87f40*/  HMMA.16816.F32.BF16 R36, R40, R50, R36 ;  /* 0x000000322824723c */ /* 0x002fe60000041824 */
[----:B----4-:R-:W0:Y:S04]  /*87f50*/  LDSM.16.MT88.4 R44, [R60+0x11800] ;  /* 0x011800003c2c783b */ /* 0x010e280000004200 */
[----:B--2---:R1:W-:Y:S04]  /*87f60*/  STL.64 [R1+0x6368], R58 ;  /* 0x0063683a01007387 */ /* 0x0043e80000100a00 */
[----:B------:R-:W-:Y:S04]  /*87f70*/  STL.64 [R1+0x6360], R56 ;  /* 0x0063603801007387 */ /* 0x000fe80000100a00 */
[----:B-1----:R-:W2:Y:S09]  /*87f80*/  LDL.64 R58, [R1+0x138] ;  /* 0x00013800013a7983 */ /* 0x002eb20000100a00 */
[----:B------:R-:W-:Y:S01]  /*87f90*/  IMAD.MOV.U32 R13, RZ, RZ, R38 ;  /* 0x000000ffff0d7224 */ /* 0x000fe200078e0026 */
[----:B0-----:R-:W-:Y:S04]  /*87fa0*/  STL.64 [R1+0x6258], R46 ;  /* 0x0062582e01007387 */ /* 0x001fe80000100a00 */
[----:B------:R0:W-:Y:S04]  /*87fb0*/  STL.64 [R1+0x6250], R44 ;  /* 0x0062502c01007387 */ /* 0x0001e80000100a00 */
[----:B------:R-:W-:Y:S04]  /*87fc0*/  STL [R1+0x5f0c], R60 ;  /* 0x005f0c3c01007387 */ /* 0x000fe80000100800 */
[----:B------:R-:W-:Y:S01]  /*87fd0*/  STL.64 [R1+0x6288], R10 ;  /* 0x0062880a01007387 */ /* 0x000fe20000100a00 */
[----:B------:R-:W-:-:S02]  /*87fe0*/  IMAD.MOV.U32 R12, RZ, RZ, R39 ;  /* 0x000000ffff0c7224 */ /* 0x000fc400078e0027 */
[----:B------:R-:W-:Y:S02]  /*87ff0*/  IMAD.MOV.U32 R17, RZ, RZ, R36 ;  /* 0x000000ffff117224 */ /* 0x000fe400078e0024 */
[----:B0-----:R-:W-:Y:S02]  /*88000*/  IMAD.MOV.U32 R45, RZ, RZ, R50 ;  /* 0x000000ffff2d7224 */ /* 0x001fe400078e0032 */
[----:B------:R-:W-:Y:S02]  /*88010*/  IMAD.MOV.U32 R44, RZ, RZ, R51 ;  /* 0x000000ffff2c7224 */ /* 0x000fe400078e0033 */
[----:B------:R-:W-:Y:S01]  /*88020*/  IMAD.MOV.U32 R16, RZ, RZ, R37 ;  /* 0x000000ffff107224 */ /* 0x000fe200078e0025 */
[C---:B--2---:R-:W-:Y:S01]  /*88030*/  HMMA.16816.F32.BF16 R52, R40.reuse, R58, R52 ;  /* 0x0000003a2834723c */ /* 0x044fe20000041834 */
[----:B------:R-:W-:Y:S11]  /*88040*/  IMAD.MOV.U32 R15, RZ, RZ, R58 ;  /* 0x000000ffff0f7224 */ /* 0x000ff600078e003a */
[----:B------:R-:W-:Y:S11]  /*88050*/  @!UPT UIADD3 URZ, URZ, URZ, URZ ;  /* 0x0000003f3f3ff290 */ /* 0x000ff6000fffe03f */
[----:B------:R-:W-:Y:S01]  /*88060*/  @!UPT UIADD3 URZ, URZ, URZ, URZ ;  /* 0x0000003f3f3ff290 */ /* 0x000fe2000fffe03f */
[----:B------:R-:W-:Y:S02]  /*88070*/  IMAD.MOV.U32 R9, RZ, RZ, R52 ;  /* 0x000000ffff097224 */ /* 0x000fe400078e0034 */
[----:B------:R-:W-:Y:S02]  /*88080*/  IMAD.MOV.U32 R8, RZ, RZ, R53 ;  /* 0x000000ffff087224 */ /* 0x000fe400078e0035 */
[----:B------:R-:W-:Y:S02]  /*88090*/  IMAD.MOV.U32 R5, RZ, RZ, R54 ;  /* 0x000000ffff057224 */ /* 0x000fe400078e0036 */
[----:B------:R-:W-:Y:S01]  /*880a0*/  IMAD.MOV.U32 R4, RZ, RZ, R55 ;  /* 0x000000ffff047224 */ /* 0x000fe200078e0037 */
[----:B------:R0:W-:Y:S04]  /*880b0*/  STL.64 [R1+0x6280], R8 ;  /* 0x0062800801007387 */ /* 0x0001e80000100a00 */
[----:B------:R-:W-:Y:S04]  /*880c0*/  STL [R1+0x6260], R5 ;  /* 0x0062600501007387 */ /* 0x000fe80000100800 */
[----:B---3--:R-:W-:Y:S01]  /*880d0*/  STL.64 [R1+0x6408], R6 ;  /* 0x0064080601007387 */ /* 0x008fe20000100a00 */
[C---:B0-----:R-:W-:Y:S03]  /*880e0*/  HMMA.16816.F32.BF16 R8, R40.reuse, R22, R32 ;  /* 0x000000162808723c */ /* 0x041fe60000041820 */
[----:B------:R0:W-:Y:S05]  /*880f0*/  STL [R1+0x6400], R4 ;  /* 0x0064000401007387 */ /* 0x0001ea0000100800 */
[----:B0-----:R-:W-:Y:S01]  /*88100*/  HMMA.16816.F32.BF16 R4, R40, R26, R28 ;  /* 0x0000001a2804723c */ /* 0x001fe2000004181c */
[----:B------:R-:W-:Y:S04]  /*88110*/  STL.64 [R1+0x6380], R14 ;  /* 0x0063800e01007387 */ /* 0x000fe80000100a00 */
[----:B------:R-:W-:Y:S04]  /*88120*/  STL.64 [R1+0x6378], R12 ;  /* 0x0063780c01007387 */ /* 0x000fe80000100a00 */
[----:B------:R-:W-:Y:S04]  /*88130*/  STL.64 [R1+0x6370], R44 ;  /* 0x0063702c01007387 */ /* 0x000fe80000100a00 */
[----:B------:R-:W-:Y:S04]  /*88140*/  STL [R1+0x5fb8], R17 ;  /* 0x005fb81101007387 */ /* 0x000fe80000100800 */
[----:B------:R0:W-:Y:S04]  /*88150*/  STL.64 [R1+0x6418], R18 ;  /* 0x0064181201007387 */ /* 0x0001e80000100a00 */
[----:B------:R-:W-:Y:S04]  /*88160*/  STL [R1+0x6410], R16 ;  /* 0x0064101001007387 */ /* 0x000fe80000100800 */
[----:B------:R-:W2:Y:S04]  /*88170*/  LDL.LU R28, [R1+0x850] ;  /* 0x00085000011c7983 */ /* 0x000ea80000300800 */
[----:B------:R-:W-:Y:S04]  /*88180*/  STL.64 [R1+0x910], R8 ;  /* 0x0009100801007387 */ /* 0x000fe80000100a00 */
[----:B------:R-:W-:Y:S04]  /*88190*/  STL.64 [R1+0x918], R10 ;  /* 0x0009180a01007387 */ /* 0x000fe80000100a00 */
[----:B------:R1:W-:Y:S04]  /*881a0*/  STL.64 [R1+0x900], R4 ;  /* 0x0009000401007387 */ /* 0x0003e80000100a00 */
[----:B------:R3:W-:Y:S04]  /*881b0*/  STL.64 [R1+0x908], R6 ;  /* 0x0009080601007387 */ /* 0x0007e80000100a00 */
[----:B------:R-:W2:Y:S04]  /*881c0*/  LDL.LU R29, [R1+0x854] ;  /* 0x00085400011d7983 */ /* 0x000ea80000300800 */
[----:B------:R-:W4:Y:S01]  /*881d0*/  LDL.LU R30, [R1+0x858] ;  /* 0x00085800011e7983 */ /* 0x000f220000300800 */
[----:B------:R-:W-:-:S03]  /*881e0*/  IMAD.MOV.U32 R31, RZ, RZ, R3 ;  /* 0x000000ffff1f7224 */ /* 0x000fc600078e0003 */
[----:B------:R-:W2:Y:S04]  /*881f0*/  LDL.LU R3, [R1+0x6434] ;  /* 0x0064340001037983 */ /* 0x000ea80000300800 */
[----:B----4-:R-:W-:Y:S04]  /*88200*/  STL.64 [R1+0x63c0], R30 ;  /* 0x0063c01e01007387 */ /* 0x010fe80000100a00 */
[----:B--2---:R-:W-:Y:S04]  /*88210*/  STL.64 [R1+0x63b8], R28 ;  /* 0x0063b81c01007387 */ /* 0x004fe80000100a00 */
[----:B------:R-:W2:Y:S04]  /*88220*/  LDL R34, [R1+0x68] ;  /* 0x0000680001227983 */ /* 0x000ea80000100800 */
[----:B------:R-:W2:Y:S04]  /*88230*/  LDL R35, [R1+0x6c] ;  /* 0x00006c0001237983 */ /* 0x000ea80000100800 */
[----:B--2---:R-:W-:Y:S04]  /*88240*/  STL.64 [R1+0x63c8], R34 ;  /* 0x0063c82201007387 */ /* 0x004fe80000100a00 */
[----:B------:R-:W2:Y:S04]  /*88250*/  LDL.LU R36, [R1+0x860] ;  /* 0x0008600001247983 */ /* 0x000ea80000300800 */
[----:B------:R-:W2:Y:S04]  /*88260*/  LDL.LU R37, [R1+0x864] ;  /* 0x0008640001257983 */ /* 0x000ea80000300800 */
[----:B------:R-:W4:Y:S04]  /*88270*/  LDL.LU R38, [R1+0x868] ;  /* 0x0008680001267983 */ /* 0x000f280000300800 */
[----:B------:R-:W4:Y:S04]  /*88280*/  LDL.LU R39, [R1+0x86c] ;  /* 0x00086c0001277983 */ /* 0x000f280000300800 */
[----:B----4-:R-:W-:Y:S04]  /*88290*/  STL.64 [R1+0x63d8], R38 ;  /* 0x0063d82601007387 */ /* 0x010fe80000100a00 */
[----:B--2---:R-:W-:Y:S04]  /*882a0*/  STL.64 [R1+0x63d0], R36 ;  /* 0x0063d02401007387 */ /* 0x004fe80000100a00 */
[----:B------:R-:W2:Y:S04]  /*882b0*/  LDL R50, [R1+0x78] ;  /* 0x0000780001327983 */ /* 0x000ea80000100800 */
[----:B------:R-:W2:Y:S01]  /*882c0*/  LDL R51, [R1+0x7c] ;  /* 0x00007c0001337983 */ /* 0x000ea20000100800 */
[----:B------:R-:W-:-:S03]  /*882d0*/  IMAD.MOV.U32 R55, RZ, RZ, R3 ;  /* 0x000000ffff377224 */ /* 0x000fc600078e0003 */
[----:B--2---:R-:W-:Y:S04]  /*882e0*/  STL.64 [R1+0x63e0], R50 ;  /* 0x0063e03201007387 */ /* 0x004fe80000100a00 */
[----:B------:R-:W2:Y:S04]  /*882f0*/  LDL.LU R52, [R1+0x870] ;  /* 0x0008700001347983 */ /* 0x000ea80000300800 */
[----:B------:R-:W2:Y:S04]  /*88300*/  LDL.LU R53, [R1+0x874] ;  /* 0x0008740001357983 */ /* 0x000ea80000300800 */
[----:B------:R-:W4:Y:S04]  /*88310*/  LDL.LU R54, [R1+0x878] ;  /* 0x0008780001367983 */ /* 0x000f280000300800 */
[----:B------:R-:W2:Y:S04]  /*88320*/  LDL.LU R3, [R1+0x6430] ;  /* 0x0064300001037983 */ /* 0x000ea80000300800 */
[----:B------:R-:W3:Y:S04]  /*88330*/  LDL.LU R20, [R1+0x8f0] ;  /* 0x0008f00001147983 */ /* 0x000ee80000300800 */
[----:B------:R-:W3:Y:S04]  /*88340*/  LDL.LU R21, [R1+0x8f4] ;  /* 0x0008f40001157983 */ /* 0x000ee80000300800 */
[----:B------:R-:W3:Y:S04]  /*88350*/  LDL.LU R22, [R1+0x8f8] ;  /* 0x0008f80001167983 */ /* 0x000ee80000300800 */
[----:B------:R-:W3:Y:S04]  /*88360*/  LDL.LU R23, [R1+0x8fc] ;  /* 0x0008fc0001177983 */ /* 0x000ee80000300800 */
[----:B0-----:R-:W3:Y:S04]  /*88370*/  LDL.64 R18, [R1+0xf8] ;  /* 0x0000f80001127983 */ /* 0x001ee80000100a00 */
[----:B----4-:R-:W-:Y:S04]  /*88380*/  STL.64 [R1+0x63f0], R54 ;  /* 0x0063f03601007387 */ /* 0x010fe80000100a00 */
[----:B--2---:R-:W-:Y:S04]  /*88390*/  STL.64 [R1+0x63e8], R52 ;  /* 0x0063e83401007387 */ /* 0x004fe80000100a00 */
[----:B------:R-:W2:Y:S04]  /*883a0*/  LDL R58, [R1+0x88] ;  /* 0x00008800013a7983 */ /* 0x000ea80000100800 */
[----:B------:R-:W2:Y:S01]  /*883b0*/  LDL R59, [R1+0x8c] ;  /* 0x00008c00013b7983 */ /* 0x000ea20000100800 */
[----:B---3--:R-:W-:Y:S01]  /*883c0*/  HMMA.16816.F32.BF16 R20, R40, R18, R20 ;  /* 0x000000122814723c */ /* 0x008fe20000041814 */
[----:B------:R-:W-:-:S02]  /*883d0*/  IMAD.MOV.U32 R17, RZ, RZ, R19 ;  /* 0x000000ffff117224 */ /* 0x000fc400078e0013 */
[----:B--2---:R0:W-:Y:S04]  /*883e0*/  STL.64 [R1+0x63f8], R58 ;  /* 0x0063f83a01007387 */ /* 0x0041e80000100a00 */
[----:B------:R-:W2:Y:S04]  /*883f0*/  LDL R46, [R1+0x98] ;  /* 0x00009800012e7983 */ /* 0x000ea80000100800 */
[----:B------:R-:W2:Y:S04]  /*88400*/  LDL R47, [R1+0x9c] ;  /* 0x00009c00012f7983 */ /* 0x000ea80000100800 */
[----:B-1----:R-:W3:Y:S04]  /*88410*/  LDL.LU R4, [R1+0x8e0] ;  /* 0x0008e00001047983 */ /* 0x002ee80000300800 */
[----:B------:R-:W3:Y:S04]  /*88420*/  LDL.LU R5, [R1+0x8e4] ;  /* 0x0008e40001057983 */ /* 0x000ee80000300800 */
[----:B------:R-:W3:Y:S04]  /*88430*/  LDL.LU R6, [R1+0x8e8] ;  /* 0x0008e80001067983 */ /* 0x000ee80000300800 */
[----:B------:R-:W3:Y:S04]  /*88440*/  LDL.LU R7, [R1+0x8ec] ;  /* 0x0008ec0001077983 */ /* 0x000ee80000300800 */
[----:B0-----:R-:W3:Y:S04]  /*88450*/  LDL.64 R58, [R1+0xe8] ;  /* 0x0000e800013a7983 */ /* 0x001ee80000100a00 */
[----:B------:R-:W4:Y:S04]  /*88460*/  LDL.LU R48, [R1+0x8d0] ;  /* 0x0008d00001307983 */ /* 0x000f280000300800 */
[----:B------:R-:W4:Y:S04]  /*88470*/  LDL.LU R49, [R1+0x8d4] ;  /* 0x0008d40001317983 */ /* 0x000f280000300800 */
[----:B------:R-:W4:Y:S04]  /*88480*/  LDL.LU R50, [R1+0x8d8] ;  /* 0x0008d80001327983 */ /* 0x000f280000300800 */
[----:B------:R-:W4:Y:S04]  /*88490*/  LDL.LU R51, [R1+0x8dc] ;  /* 0x0008dc0001337983 */ /* 0x000f280000300800 */
[----:B------:R-:W4:Y:S04]  /*884a0*/  LDL.64 R54, [R1+0xd8] ;  /* 0x0000d80001367983 */ /* 0x000f280000100a00 */
        /* <DEDUP_REMOVED lines=15> */
[----:B------:R0:W-:Y:S04]  /*885a0*/  STL.64 [R1+0x8f0], R20 ;  /* 0x0008f01401007387 */ /* 0x0001e80000100a00 */
[----:B------:R1:W-:Y:S01]  /*885b0*/  STL.64 [R1+0x8f8], R22 ;  /* 0x0008f81601007387 */ /* 0x0003e20000100a00 */
[----:B0-----:R-:W-:-:S03]  /*885c0*/  IMAD.MOV.U32 R21, RZ, RZ, R18 ;  /* 0x000000ffff157224 */ /* 0x001fc600078e0012 */
[----:B-1----:R-:W2:Y:S04]  /*885d0*/  LDL.LU.64 R22, [R1+0x6428] ;  /* 0x0064280001167983 */ /* 0x002ea80000300a00 */
[----:B------:R-:W2:Y:S04]  /*885e0*/  LDL.LU R20, [R1+0x6420] ;  /* 0x0064200001147983 */ /* 0x000ea80000300800 */
[----:B------:R-:W2:Y:S04]  /*885f0*/  LDL.LU.64 R18, [R1+0x6418] ;  /* 0x0064180001127983 */ /* 0x000ea80000300a00 */
[----:B------:R-:W4:Y:S01]  /*88600*/  LDL.LU R16, [R1+0x6410] ;  /* 0x0064100001107983 */ /* 0x000f220000300800 */
[C---:B---3--:R-:W-:Y:S03]  /*88610*/  HMMA.16816.F32.BF16 R4, R40.reuse, R58, R4 ;  /* 0x0000003a2804723c */ /* 0x048fe60000041804 */
[----:B--2---:R-:W-:Y:S04]  /*88620*/  STL.64 [R1+0x63a0], R18 ;  /* 0x0063a01201007387 */ /* 0x004fe80000100a00 */
[----:B----4-:R0:W-:Y:S04]  /*88630*/  STL.64 [R1+0x6398], R16 ;  /* 0x0063981001007387 */ /* 0x0101e80000100a00 */
[----:B0-----:R-:W2:Y:S04]  /*88640*/  LDL.LU R16, [R1+0x890] ;  /* 0x0008900001107983 */ /* 0x001ea80000300800 */
[----:B------:R-:W2:Y:S04]  /*88650*/  LDL.LU R17, [R1+0x894] ;  /* 0x0008940001117983 */ /* 0x000ea80000300800 */
[----:B------:R-:W2:Y:S04]  /*88660*/  LDL.LU R18, [R1+0x898] ;  /* 0x0008980001127983 */ /* 0x000ea80000300800 */
[----:B------:R0:W-:Y:S04]  /*88670*/  STL.64 [R1+0x6390], R22 ;  /* 0x0063901601007387 */ /* 0x0001e80000100a00 */
[----:B------:R-:W-:Y:S04]  /*88680*/  STL.64 [R1+0x6388], R20 ;  /* 0x0063881401007387 */ /* 0x000fe80000100a00 */
[----:B0-----:R-:W3:Y:S04]  /*88690*/  LDL.64 R22, [R1+0xa8] ;  /* 0x0000a80001167983 */ /* 0x001ee80000100a00 */
[----:B------:R-:W-:Y:S04]  /*886a0*/  STL.64 [R1+0x8e0], R4 ;  /* 0x0008e00401007387 */ /* 0x000fe80000100a00 */
[----:B------:R0:W-:Y:S04]  /*886b0*/  STL.64 [R1+0x8e8], R6 ;  /* 0x0008e80601007387 */ /* 0x0001e80000100a00 */
[----:B0-----:R-:W4:Y:S04]  /*886c0*/  LDL.LU.64 R6, [R1+0x6408] ;  /* 0x0064080001067983 */ /* 0x001f280000300a00 */
[----:B------:R-:W2:Y:S01]  /*886d0*/  LDL.LU R4, [R1+0x6400] ;  /* 0x0064000001047983 */ /* 0x000ea20000300800 */
[C---:B------:R-:W-:Y:S08]  /*886e0*/  HMMA.16816.F32.BF16 R48, R40.reuse, R54, R48 ;  /* 0x000000362830723c */ /* 0x040ff00000041830 */
[----:B------:R-:W-:Y:S01]  /*886f0*/  HMMA.16816.F32.BF16 R36, R40, R34, R36 ;  /* 0x000000222824723c */ /* 0x000fe20000041824 */
[----:B------:R-:W-:-:S07]  /*88700*/  IMAD.MOV.U32 R5, RZ, RZ, R58 ;  /* 0x000000ffff057224 */ /* 0x000fce00078e003a */
[----:B------:R-:W-:Y:S01]  /*88710*/  HMMA.16816.F32.BF16 R8, R40, R30, R8 ;  /* 0x0000001e2808723c */ /* 0x000fe20000041808 */
[----:B------:R-:W-:Y:S02]  /*88720*/  IMAD.MOV.U32 R60, RZ, RZ, R59 ;  /* 0x000000ffff3c7224 */ /* 0x000fe400078e003b */
[----:B------:R-:W3:Y:S01]  /*88730*/  LDL.LU.64 R58, [R1+0x63f8] ;  /* 0x0063f800013a7983 */ /* 0x000ee20000300a00 */
[----:B------:R-:W-:-:S04]  /*88740*/  IMAD.MOV.U32 R19, RZ, RZ, R3 ;  /* 0x000000ffff137224 */ /* 0x000fc800078e0003 */
[----:B------:R-:W-:Y:S01]  /*88750*/  IMAD.MOV.U32 R3, RZ, RZ, R51 ;  /* 0x000000ffff037224 */ /* 0x000fe200078e0033 */
[----:B----4-:R-:W-:Y:S04]  /*88760*/  STL.64 [R1+0x6270], R6 ;  /* 0x0062700601007387 */ /* 0x010fe80000100a00 */
[----:B--2---:R0:W-:Y:S02]  /*88770*/  STL.64 [R1+0x6268], R4 ;  /* 0x0062680401007387 */ /* 0x0041e40000100a00 */
[----:B0-----:R-:W-:Y:S02]  /*88780*/  IMAD.MOV.U32 R5, RZ, RZ, R54 ;  /* 0x000000ffff057224 */ /* 0x001fe400078e0036 */
[----:B------:R-:W-:Y:S02]  /*88790*/  IMAD.MOV.U32 R4, RZ, RZ, R55 ;  /* 0x000000ffff047224 */ /* 0x000fe400078e0037 */
[----:B------:R-:W2:Y:S04]  /*887a0*/  LDL.LU.64 R54, [R1+0x63f0] ;  /* 0x0063f00001367983 */ /* 0x000ea80000300a00 */
[----:B------:R-:W2:Y:S04]  /*887b0*/  LDL.LU.64 R52, [R1+0x63e8] ;  /* 0x0063e80001347983 */ /* 0x000ea80000300a00 */
[----:B------:R-:W-:Y:S04]  /*887c0*/  STL.64 [R1+0x8d0], R48 ;  /* 0x0008d03001007387 */ /* 0x000fe80000100a00 */
[----:B------:R0:W-:Y:S01]  /*887d0*/  STL [R1+0x8d8], R50 ;  /* 0x0008d83201007387 */ /* 0x0001e20000100800 */
[----:B------:R-:W-:-:S02]  /*887e0*/  IMAD.MOV.U32 R6, RZ, RZ, R34 ;  /* 0x000000ffff067224 */ /* 0x000fc400078e0022 */
[----:B------:R-:W-:Y:S01]  /*887f0*/  IMAD.MOV.U32 R7, RZ, RZ, R31 ;  /* 0x000000ffff077224 */ /* 0x000fe200078e001f */
[----:B0-----:R-:W2:Y:S04]  /*88800*/  LDL.LU.64 R50, [R1+0x63e0] ;  /* 0x0063e00001327983 */ /* 0x001ea80000300a00 */
[----:B------:R0:W-:Y:S04]  /*88810*/  STL [R1+0x5d68], R3 ;  /* 0x005d680301007387 */ /* 0x0001e80000100800 */
[----:B------:R-:W-:Y:S04]  /*88820*/  STL.64 [R1+0x8c0], R36 ;  /* 0x0008c02401007387 */ /* 0x000fe80000100a00 */
[----:B------:R1:W-:Y:S01]  /*88830*/  STL.64 [R1+0x8c8], R38 ;  /* 0x0008c82601007387 */ /* 0x0003e20000100a00 */
[----:B0-----:R-:W-:-:S03]  /*88840*/  IMAD.MOV.U32 R3, RZ, RZ, R35 ;  /* 0x000000ffff037224 */ /* 0x001fc600078e0023 */
[----:B-1----:R-:W4:Y:S04]  /*88850*/  LDL.LU.64 R38, [R1+0x63d8] ;  /* 0x0063d80001267983 */ /* 0x002f280000300a00 */
[----:B------:R-:W4:Y:S04]  /*88860*/  LDL.LU.64 R36, [R1+0x63d0] ;  /* 0x0063d00001247983 */ /* 0x000f280000300a00 */
[----:B------:R-:W4:Y:S04]  /*88870*/  LDL.LU.64 R34, [R1+0x63c8] ;  /* 0x0063c80001227983 */ /* 0x000f280000300a00 */
[----:B------:R0:W-:Y:S04]  /*88880*/  STL.64 [R1+0x8b0], R8 ;  /* 0x0008b00801007387 */ /* 0x0001e80000100a00 */
[----:B------:R-:W-:Y:S01]  /*88890*/  STL.64 [R1+0x8b8], R10 ;  /* 0x0008b80a01007387 */ /* 0x000fe20000100a00 */
[----:B0-----:R-:W-:-:S03]  /*888a0*/  IMAD.MOV.U32 R8, RZ, RZ, R30 ;  /* 0x000000ffff087224 */ /* 0x001fc600078e001e */
[----:B------:R-:W2:Y:S04]  /*888b0*/  LDL.LU.64 R30, [R1+0x63c0] ;  /* 0x0063c000011e7983 */ /* 0x000ea80000300a00 */
[----:B------:R-:W2:Y:S04]  /*888c0*/  LDL.LU.64 R28, [R1+0x63b8] ;  /* 0x0063b800011c7983 */ /* 0x000ea80000300a00 */
[----:B------:R-:W-:Y:S04]  /*888d0*/  STL.64 [R1+0x63b0], R6 ;  /* 0x0063b00601007387 */ /* 0x000fe80000100a00 */
[----:B------:R0:W-:Y:S04]  /*888e0*/  STL.64 [R1+0x63a8], R4 ;  /* 0x0063a80401007387 */ /* 0x0001e80000100a00 */
[----:B0-----:R-:W2:Y:S04]  /*888f0*/  LDL.LU R4, [R1+0x8a0] ;  /* 0x0008a00001047983 */ /* 0x001ea80000300800 */
[----:B------:R-:W2:Y:S04]  /*88900*/  LDL.LU R5, [R1+0x8a4] ;  /* 0x0008a40001057983 */ /* 0x000ea80000300800 */
[----:B------:R-:W2:Y:S04]  /*88910*/  LDL.LU R6, [R1+0x8a8] ;  /* 0x0008a80001067983 */ /* 0x000ea80000300800 */
[----:B------:R-:W2:Y:S01]  /*88920*/  LDL.LU R7, [R1+0x8ac] ;  /* 0x0008ac0001077983 */ /* 0x000ea20000300800 */
[----:B---3--:R-:W-:-:S02]  /*88930*/  IMAD.MOV.U32 R10, RZ, RZ, R22 ;  /* 0x000000ffff0a7224 */ /* 0x008fc400078e0016 */
[----:B------:R-:W-:Y:S02]  /*88940*/  IMAD.MOV.U32 R9, RZ, RZ, R23 ;  /* 0x000000ffff097224 */ /* 0x000fe400078e0017 */
[----:B------:R-:W-:Y:S02]  /*88950*/  IMAD.MOV.U32 R2, RZ, RZ, R26 ;  /* 0x000000ffff027224 */ /* 0x000fe400078e001a */
[----:B------:R-:W-:Y:S01]  /*88960*/  IMAD.MOV.U32 R0, RZ, RZ, R27 ;  /* 0x000000ffff007224 */ /* 0x000fe200078e001b */
[C---:B--2---:R-:W-:Y:S08]  /*88970*/  HMMA.16816.F32.BF16 R4, R40.reuse, R22, R4 ;  /* 0x000000162804723c */ /* 0x044ff00000041804 */
[C---:B------:R-:W-:Y:S11]  /*88980*/  HMMA.16816.F32.BF16 R20, R40.reuse, R46, R16 ;  /* 0x0000002e2814723c */ /* 0x040ff60000041810 */
[----:B------:R-:W-:Y:S04]  /*88990*/  @!UPT UIADD3 URZ, URZ, URZ, URZ ;  /* 0x0000003f3f3ff290 */ /* 0x000fe8000fffe03f */
[----:B------:R-:W-:Y:S04]  /*889a0*/  STL.64 [R1+0x8a0], R4 ;  /* 0x0008a00401007387 */ /* 0x000fe80000100a00 */
[----:B------:R0:W-:Y:S02]  /*889b0*/  STL.64 [R1+0x8a8], R6 ;  /* 0x0008a80601007387 */ /* 0x0001e40000100a00 */
[C---:B0-----:R-:W-:Y:S02]  /*889c0*/  HMMA.16816.F32.BF16 R4, R40.reuse, R58, R12 ;  /* 0x0000003a2804723c */ /* 0x041fe4000004180c */
[----:B------:R-:W-:Y:S04]  /*889d0*/  STL.64 [R1+0x890], R20 ;  /* 0x0008901401007387 */ /* 0x000fe80000100a00 */
[----:B------:R-:W-:Y:S02]  /*889e0*/  STL.64 [R1+0x898], R22 ;  /* 0x0008981601007387 */ /* 0x000fe40000100a00 */
[C---:B------:R-:W-:Y:S08]  /*889f0*/  HMMA.16816.F32.BF16 R16, R40.reuse, R50, R52 ;  /* 0x000000322810723c */ /* 0x040ff00000041834 */
[C---:B----4-:R-:W-:Y:S07]  /*88a00*/  HMMA.16816.F32.BF16 R12, R40.reuse, R34, R36 ;  /* 0x00000022280c723c */ /* 0x050fee0000041824 */
[----:B------:R-:W-:Y:S04]  /*88a10*/  STL.64 [R1+0x880], R4 ;  /* 0x0008800401007387 */ /* 0x000fe80000100a00 */
[----:B------:R0:W-:Y:S02]  /*88a20*/  STL.64 [R1+0x888], R6 ;  /* 0x0008880601007387 */ /* 0x0001e40000100a00 */
[C---:B0-----:R-:W-:Y:S02]  /*88a30*/  HMMA.16816.F32.BF16 R4, R40.reuse, R26, R28 ;  /* 0x0000001a2804723c */ /* 0x041fe4000004181c */
[----:B------:R-:W-:Y:S04]  /*88a40*/  STL.64 [R1+0x870], R16 ;  /* 0x0008701001007387 */ /* 0x000fe80000100a00 */
[----:B------:R-:W-:Y:S04]  /*88a50*/  STL.64 [R1+0x878], R18 ;  /* 0x0008781201007387 */ /* 0x000fe80000100a00 */
[----:B------:R-:W-:Y:S04]  /*88a60*/  STL.64 [R1+0x860], R12 ;  /* 0x0008600c01007387 */ /* 0x000fe80000100a00 */
[----:B------:R-:W-:Y:S09]  /*88a70*/  STL.64 [R1+0x868], R14 ;  /* 0x0008680e01007387 */ /* 0x000ff20000100a00 */
[----:B------:R0:W-:Y:S04]  /*88a80*/  STL.64 [R1+0x850], R4 ;  /* 0x0008500401007387 */ /* 0x0001e80000100a00 */
[----:B------:R1:W-:Y:S04]  /*88a90*/  STL.64 [R1+0x858], R6 ;  /* 0x0008580601007387 */ /* 0x0003e80000100a00 */
[----:B0-----:R-:W2:Y:S04]  /*88aa0*/  LDL.LU R4, [R1+0x840] ;  /* 0x0008400001047983 */ /* 0x001ea80000300800 */
[----:B------:R-:W2:Y:S04]  /*88ab0*/  LDL.LU R5, [R1+0x844] ;  /* 0x0008440001057983 */ /* 0x000ea80000300800 */
[----:B-1----:R-:W2:Y:S04]  /*88ac0*/  LDL.LU R6, [R1+0x848] ;  /* 0x0008480001067983 */ /* 0x002ea80000300800 */
[----:B------:R-:W2:Y:S04]  /*88ad0*/  LDL.LU R7, [R1+0x84c] ;  /* 0x00084c0001077983 */ /* 0x000ea80000300800 */
[----:B------:R-:W2:Y:S04]  /*88ae0*/  LDL.64 R30, [R1+0x48] ;  /* 0x00004800011e7983 */ /* 0x000ea80000100a00 */
[----:B------:R-:W3:Y:S04]  /*88af0*/  LDL.LU R16, [R1+0x830] ;  /* 0x0008300001107983 */ /* 0x000ee80000300800 */
[----:B------:R-:W3:Y:S04]  /*88b00*/  LDL.LU R17, [R1+0x834] ;  /* 0x0008340001117983 */ /* 0x000ee80000300800 */
[----:B------:R-:W3:Y:S04]  /*88b10*/  LDL.LU R18, [R1+0x838] ;  /* 0x0008380001127983 */ /* 0x000ee80000300800 */
[----:B------:R-:W3:Y:S04]  /*88b20*/  LDL.LU R19, [R1+0x83c] ;  /* 0x00083c0001137983 */ /* 0x000ee80000300800 */
[----:B------:R-:W3:Y:S04]  /*88b30*/  LDL.64 R26, [R1+0x38] ;  /* 0x00003800011a7983 */ /* 0x000ee80000100a00 */
        /* <DEDUP_REMOVED lines=8> */
[----:B------:R-:W4:Y:S04]  /*88bc0*/  LDL.64 R14, [R1+0x28] ;  /* 0x00002800010e7983 */ /* 0x000f280000100a00 */
[----:B------:R-:W4:Y:S04]  /*88bd0*/  LDL.LU R44, [R1+0x810] ;  /* 0x00081000012c7983 */ /* 0x000f280000300800 */
[----:B------:R-:W4:Y:S04]  /*88be0*/  LDL.LU R45, [R1+0x814] ;  /* 0x00081400012d7983 */ /* 0x000f280000300800 */
[----:B------:R-:W4:Y:S04]  /*88bf0*/  LDL.LU R46, [R1+0x818] ;  /* 0x00081800012e7983 */ /* 0x000f280000300800 */
[----:B------:R-:W4:Y:S04]  /*88c00*/  LDL.LU R47, [R1+0x81c] ;  /* 0x00081c00012f7983 */ /* 0x000f280000300800 */
[----:B------:R-:W4:Y:S04]  /*88c10*/  LDL.64 R58, [R1+0x18] ;  /* 0x00001800013a7983 */ /* 0x000f280000100a00 */
[----:B------:R-:W4:Y:S04]  /*88c20*/  LDL.64 R50, [R1+0x8] ;  /* 0x0000080001327983 */ /* 0x000f280000100a00 */
        /* <DEDUP_REMOVED lines=8> */
[----:B------:R-:W-:Y:S04]  /*88cb0*/  STL [R1+0x61d4], R0 ;  /* 0x0061d40001007387 */ /* 0x000fe80000100800 */
[----:B------:R0:W-:Y:S01]  /*88cc0*/  STL [R1+0x61d0], R2 ;  /* 0x0061d00201007387 */ /* 0x0001e20000100800 */
[----:B--2---:R-:W-:Y:S01]  /*88cd0*/  HMMA.16816.F32.BF16 R4, R40, R30, R4 ;  /* 0x0000001e2804723c */ /* 0x004fe20000041804 */
[----:B------:R-:W-:-:S07]  /*88ce0*/  IMAD.MOV.U32 R61, RZ, RZ, R31 ;  /* 0x000000ffff3d7224 */ /* 0x000fce00078e001f */
[----:B---3--:R-:W-:Y:S11]  /*88cf0*/  HMMA.16816.F32.BF16 R16, R40, R26, R16 ;  /* 0x0000001a2810723c */ /* 0x008ff60000041810 */
[----:B------:R-:W-:Y:S04]  /*88d00*/  @!UPT UIADD3 URZ, URZ, URZ, URZ ;  /* 0x0000003f3f3ff290 */ /* 0x000fe8000fffe03f */
[----:B------:R-:W-:Y:S04]  /*88d10*/  STL.64 [R1+0x840], R4 ;  /* 0x0008400401007387 */ /* 0x000fe80000100a00 */
[----:B------:R1:W-:Y:S01]  /*88d20*/  STL.64 [R1+0x848], R6 ;  /* 0x0008480601007387 */ /* 0x0003e20000100a00 */
[----:B0-----:R-:W-:-:S03]  /*88d30*/  IMAD.MOV.U32 R2, RZ, RZ, R27 ;  /* 0x000000ffff027224 */ /* 0x001fc600078e001b */
[----:B-1----:R-:W2:Y:S04]  /*88d40*/  LDL.LU.64 R6, [R1+0x63b0] ;  /* 0x0063b00001067983 */ /* 0x002ea80000300a00 */
[----:B------:R-:W3:Y:S04]  /*88d50*/  LDL.LU.64 R4, [R1+0x63a8] ;  /* 0x0063a80001047983 */ /* 0x000ee80000300a00 */
[----:B------:R-:W2:Y:S04]  /*88d60*/  LDL.LU R28, [R1+0x7d0] ;  /* 0x0007d000011c7983 */ /* 0x000ea80000300800 */
[----:B------:R-:W2:Y:S04]  /*88d70*/  LDL.LU R29, [R1+0x7d4] ;  /* 0x0007d400011d7983 */ /* 0x000ea80000300800 */
[----:B------:R-:W2:Y:S01]  /*88d80*/  LDL.LU R30, [R1+0x7d8] ;  /* 0x0007d800011e7983 */ /* 0x000ea20000300800 */
[C---:B----4-:R-:W-:Y:S03]  /*88d90*/  HMMA.16816.F32.BF16 R20, R40.reuse, R14, R20 ;  /* 0x0000000e2814723c */ /* 0x050fe60000041814 */
[----:B------:R-:W2:Y:S04]  /*88da0*/  LDL.LU R31, [R1+0x7dc] ;  /* 0x0007dc00011f7983 */ /* 0x000ea80000300800 */
[----:B------:R0:W-:Y:S04]  /*88db0*/  STL [R1+0x61d8], R61 ;  /* 0x0061d83d01007387 */ /* 0x0001e80000100800 */
[----:B------:R-:W-:Y:S01]  /*88dc0*/  STL.64 [R1+0x830], R16 ;  /* 0x0008301001007387 */ /* 0x000fe20000100a00 */
[----:B------:R-:W-:Y:S03]  /*88dd0*/  HMMA.16816.F32.BF16 R44, R40, R58, R44 ;  /* 0x0000003a282c723c */ /* 0x000fe6000004182c */
[----:B------:R1:W-:Y:S01]  /*88de0*/  STL.64 [R1+0x838], R18 ;  /* 0x0008381201007387 */ /* 0x0003e20000100a00 */
[----:B------:R-:W-:-:S02]  /*88df0*/  IMAD.MOV.U32 R0, RZ, RZ, R26 ;  /* 0x000000ffff007224 */ /* 0x000fc400078e001a */
[----:B0-----:R-:W-:Y:S01]  /*88e00*/  IMAD.MOV.U32 R61, RZ, RZ, R15 ;  /* 0x000000ffff3d7224 */ /* 0x001fe200078e000f */
[----:B-1----:R-:W4:Y:S04]  /*88e10*/  LDL.LU.64 R18, [R1+0x63a0] ;  /* 0x0063a00001127983 */ /* 0x002f280000300a00 */
[----:B------:R-:W2:Y:S04]  /*88e20*/  LDL.LU.64 R16, [R1+0x6398] ;  /* 0x0063980001107983 */ /* 0x000ea80000300a00 */
[----:B------:R-:W2:Y:S04]  /*88e30*/  LDL.LU R24, [R1+0x7c0] ;  /* 0x0007c00001187983 */ /* 0x000ea80000300800 */
[----:B------:R-:W2:Y:S04]  /*88e40*/  LDL.LU R25, [R1+0x7c4] ;  /* 0x0007c40001197983 */ /* 0x000ea80000300800 */
[----:B------:R-:W2:Y:S04]  /*88e50*/  LDL.LU R26, [R1+0x7c8] ;  /* 0x0007c800011a7983 */ /* 0x000ea80000300800 */
[----:B------:R-:W2:Y:S04]  /*88e60*/  LDL.LU R27, [R1+0x7cc] ;  /* 0x0007cc00011b7983 */ /* 0x000ea80000300800 */
[----:B------:R0:W-:Y:S04]  /*88e70*/  STL [R1+0x61e0], R2 ;  /* 0x0061e00201007387 */ /* 0x0001e80000100800 */
[----:B------:R1:W-:Y:S04]  /*88e80*/  STL [R1+0x61dc], R0 ;  /* 0x0061dc0001007387 */ /* 0x0003e80000100800 */
[----:B------:R-:W-:Y:S04]  /*88e90*/  STL.64 [R1+0x820], R20 ;  /* 0x0008201401007387 */ /* 0x000fe80000100a00 */
[----:B------:R1:W-:Y:S01]  /*88ea0*/  STL.64 [R1+0x828], R22 ;  /* 0x0008281601007387 */ /* 0x0003e20000100a00 */
[----:B0-----:R-:W-:-:S02]  /*88eb0*/  IMAD.MOV.U32 R2, RZ, RZ, R58 ;  /* 0x000000ffff027224 */ /* 0x001fc400078e003a */
[----:B-1----:R-:W-:Y:S01]  /*88ec0*/  IMAD.MOV.U32 R0, RZ, RZ, R59 ;  /* 0x000000ffff007224 */ /* 0x002fe200078e003b */
[----:B------:R-:W2:Y:S04]  /*88ed0*/  LDL.LU.64 R22, [R1+0x6390] ;  /* 0x0063900001167983 */ /* 0x000ea80000300a00 */
[----:B------:R-:W2:Y:S04]  /*88ee0*/  LDL.LU.64 R20, [R1+0x6388] ;  /* 0x0063880001147983 */ /* 0x000ea80000300a00 */
[----:B------:R-:W2:Y:S04]  /*88ef0*/  LDL.LU.64 R14, [R1+0x6380] ;  /* 0x00638000010e7983 */ /* 0x000ea80000300a00 */
[----:B------:R-:W2:Y:S04]  /*88f00*/  LDL.LU.64 R12, [R1+0x6378] ;  /* 0x00637800010c7983 */ /* 0x000ea80000300a00 */
[----:B------:R-:W-:Y:S04]  /*88f10*/  STL [R1+0x61e4], R61 ;  /* 0x0061e43d01007387 */ /* 0x000fe80000100800 */
[----:B------:R0:W-:Y:S04]  /*88f20*/  STL.64 [R1+0x810], R44 ;  /* 0x0008102c01007387 */ /* 0x0001e80000100a00 */
[----:B------:R-:W-:Y:S04]  /*88f30*/  STL.64 [R1+0x818], R46 ;  /* 0x0008182e01007387 */ /* 0x000fe80000100a00 */
[----:B0-----:R-:W2:Y:S04]  /*88f40*/  LDL.LU.64 R44, [R1+0x6370] ;  /* 0x00637000012c7983 */ /* 0x001ea80000300a00 */
[----:B------:R-:W2:Y:S01]  /*88f50*/  LDL.LU.64 R58, [R1+0x6368] ;  /* 0x00636800013a7983 */ /* 0x000ea20000300a00 */
[C---:B------:R-:W-:Y:S03]  /*88f60*/  HMMA.16816.F32.BF16 R52, R40.reuse, R50, R52 ;  /* 0x000000322834723c */ /* 0x040fe60000041834 */
[----:B------:R-:W3:Y:S01]  /*88f70*/  LDL.LU.64 R56, [R1+0x6360] ;  /* 0x0063600001387983 */ /* 0x000ee20000300a00 */
[----:B------:R-:W-:Y:S11]  /*88f80*/  IMAD.MOV.U32 R61, RZ, RZ, R51 ;  /* 0x000000ffff3d7224 */ /* 0x000ff600078e0033 */
[----:B------:R-:W-:Y:S08]  /*88f90*/  @!UPT UIADD3 URZ, URZ, URZ, URZ ;  /* 0x0000003f3f3ff290 */ /* 0x000ff0000fffe03f */
[----:B------:R-:W-:Y:S04]  /*88fa0*/  STL.64 [R1+0x800], R52 ;  /* 0x0008003401007387 */ /* 0x000fe80000100a00 */
[----:B------:R0:W-:Y:S04]  /*88fb0*/  STL.64 [R1+0x808], R54 ;  /* 0x0008083601007387 */ /* 0x0001e80000100a00 */
[----:B0-----:R-:W3:Y:S04]  /*88fc0*/  LDL.LU.64 R54, [R1+0x6358] ;  /* 0x0063580001367983 */ /* 0x001ee80000300a00 */
[----:B------:R-:W4:Y:S04]  /*88fd0*/  LDL.LU.64 R52, [R1+0x6350] ;  /* 0x0063500001347983 */ /* 0x000f280000300a00 */
[----:B------:R-:W4:Y:S04]  /*88fe0*/  LDL.LU.64 R50, [R1+0x6348] ;  /* 0x0063480001327983 */ /* 0x000f280000300a00 */
[----:B------:R-:W4:Y:S01]  /*88ff0*/  LDL.LU.64 R48, [R1+0x6340] ;  /* 0x0063400001307983 */ /* 0x000f220000300a00 */
[C---:B--2---:R-:W-:Y:S11]  /*89000*/  HMMA.16816.F32.BF16 R32, R40.reuse, R58, R32 ;  /* 0x0000003a2820723c */ /* 0x044ff60000041820 */
[----:B------:R-:W-:Y:S11]  /*89010*/  @!UPT UIADD3 URZ, URZ, URZ, URZ ;  /* 0x0000003f3f3ff290 */ /* 0x000ff6000fffe03f */
[----:B------:R-:W-:Y:S01]  /*89020*/  @!UPT UIADD3 URZ, URZ, URZ, URZ ;  /* 0x0000003f3f3ff290 */ /* 0x000fe2000fffe03f */
[----:B------:R-:W-:Y:S04]  /*89030*/  STL.64 [R1+0x7f0], R32 ;  /* 0x0007f02001007387 */ /* 0x000fe80000100a00 */
[----:B------:R0:W-:Y:S04]  /*89040*/  STL.64 [R1+0x7f8], R34 ;  /* 0x0007f82201007387 */ /* 0x0001e80000100a00 */
[----:B0-----:R-:W2:Y:S01]  /*89050*/  LDL.LU.64 R34, [R1+0x6338] ;  /* 0x0063380001227983 */ /* 0x001ea20000300a00 */
[----:B---3--:R-:W-:Y:S03]  /*89060*/  HMMA.16816.F32.BF16 R36, R40, R54, R36 ;  /* 0x000000362824723c */ /* 0x008fe60000041824 */
[----:B------:R-:W3:Y:S04]  /*89070*/  LDL.LU.64 R32, [R1+0x6330] ;  /* 0x0063300001207983 */ /* 0x000ee80000300a00 */
[----:B------:R4:W-:Y:S04]  /*89080*/  STL.64 [R1+0x6110], R58 ;  /* 0x0061103a01007387 */ /* 0x0009e80000100a00 */
[----:B------:R0:W-:Y:S01]  /*89090*/  STL.64 [R1+0x6108], R56 ;  /* 0x0061083801007387 */ /* 0x0001e20000100a00 */
[----:B----4-:R-:W-:-:S02]  /*890a0*/  IMAD.MOV.U32 R58, RZ, RZ, R50 ;  /* 0x000000ffff3a7224 */ /* 0x010fc400078e0032 */
[----:B------:R-:W-:Y:S02]  /*890b0*/  IMAD.MOV.U32 R59, RZ, RZ, R51 ;  /* 0x000000ffff3b7224 */ /* 0x000fe400078e0033 */
[----:B0-----:R-:W-:Y:S02]  /*890c0*/  IMAD.MOV.U32 R57, RZ, RZ, R22 ;  /* 0x000000ffff397224 */ /* 0x001fe400078e0016 */
[----:B--2---:R-:W-:Y:S02]  /*890d0*/  IMAD.MOV.U32 R56, RZ, RZ, R34 ;  /* 0x000000ffff387224 */ /* 0x004fe400078e0022 */
[----:B------:R-:W2:Y:S04]  /*890e0*/  LDL.LU R34, [R1+0x632c] ;  /* 0x00632c0001227983 */ /* 0x000ea80000300800 */
[----:B------:R-:W4:Y:S04]  /*890f0*/  LDL.LU R22, [R1+0x6328] ;  /* 0x0063280001167983 */ /* 0x000f280000300800 */
[----:B------:R-:W2:Y:S04]  /*89100*/  LDL.LU R50, [R1+0x6324] ;  /* 0x0063240001327983 */ /* 0x000ea80000300800 */
[----:B------:R-:W2:Y:S04]  /*89110*/  LDL.LU R51, [R1+0x6320] ;  /* 0x0063200001337983 */ /* 0x000ea80000300800 */
[----:B------:R-:W-:Y:S04]  /*89120*/  STL.64 [R1+0x7e0], R36 ;  /* 0x0007e02401007387 */ /* 0x000fe80000100a00 */
[----:B------:R0:W-:Y:S04]  /*89130*/  STL.64 [R1+0x7e8], R38 ;  /* 0x0007e82601007387 */ /* 0x0001e80000100a00 */
[----:B0-----:R-:W3:Y:S04]  /*89140*/  LDL.LU.64 R38, [R1+0x6318] ;  /* 0x0063180001267983 */ /* 0x001ee80000300a00 */
[----:B------:R-:W4:Y:S04]  /*89150*/  LDL.LU.64 R36, [R1+0x6310] ;  /* 0x0063100001247983 */ /* 0x000f280000300a00 */
[----:B------:R-:W-:Y:S04]  /*89160*/  STL.64 [R1+0x6100], R54 ;  /* 0x0061003601007387 */ /* 0x000fe80000100a00 */
[----:B------:R0:W-:Y:S04]  /*89170*/  STL.64 [R1+0x60f8], R52 ;  /* 0x0060f83401007387 */ /* 0x0001e80000100a00 */
[----:B0-----:R-:W4:Y:S01]  /*89180*/  LDL.LU R52, [R1+0x790] ;  /* 0x0007900001347983 */ /* 0x001f220000300800 */
[----:B------:R-:W-:-:S03]  /*89190*/  IMAD.MOV.U32 R53, RZ, RZ, R23 ;  /* 0x000000ffff357224 */ /* 0x000fc600078e0017 */
[----:B------:R-:W4:Y:S01]  /*891a0*/  LDL.LU R23, [R1+0x6308] ;  /* 0x0063080001177983 */ /* 0x000f220000300800 */
[----:B--2---:R-:W-:Y:S01]  /*891b0*/  HMMA.16816.F32.BF16 R28, R40, R50, R28 ;  /* 0x00000032281c723c */ /* 0x004fe2000004181c */
[----:B---3--:R-:W-:Y:S02]  /*891c0*/  IMAD.MOV.U32 R54, RZ, RZ, R38 ;  /* 0x000000ffff367224 */ /* 0x008fe400078e0026 */
[----:B------:R-:W2:Y:S01]  /*891d0*/  LDL.LU R38, [R1+0x6304] ;  /* 0x0063040001267983 */ /* 0x000ea20000300800 */
[----:B------:R-:W-:-:S03]  /*891e0*/  IMAD.MOV.U32 R55, RZ, RZ, R39 ;  /* 0x000000ffff377224 */ /* 0x000fc600078e0027 */
[----:B------:R-:W2:Y:S11]  /*891f0*/  LDL.LU R39, [R1+0x6300] ;  /* 0x0063000001277983 */ /* 0x000eb60000300800 */
[----:B------:R-:W-:Y:S05]  /*89200*/  @!UPT UIADD3 URZ, URZ, URZ, URZ ;  /* 0x0000003f3f3ff290 */ /* 0x000fea000fffe03f */
[----:B------:R-:W-:Y:S04]  /*89210*/  STL.64 [R1+0x7d0], R28 ;  /* 0x0007d01c01007387 */ /* 0x000fe80000100a00 */
[----:B------:R0:W-:Y:S04]  /*89220*/  STL.64 [R1+0x7d8], R30 ;  /* 0x0007d81e01007387 */ /* 0x0001e80000100a00 */
[----:B0-----:R-:W3:Y:S04]  /*89230*/  LDL.LU.64 R30, [R1+0x62f8] ;  /* 0x0062f800011e7983 */ /* 0x001ee80000300a00 */
[----:B------:R-:W3:Y:S04]  /*89240*/  LDL.LU.64 R28, [R1+0x62f0] ;  /* 0x0062f000011c7983 */ /* 0x000ee80000300a00 */
[----:B------:R0:W-:Y:S04]  /*89250*/  STL.64 [R1+0x60f0], R50 ;  /* 0x0060f03201007387 */ /* 0x0001e80000100a00 */
[----:B------:R4:W-:Y:S01]  /*89260*/  STL.64 [R1+0x60e8], R48 ;  /* 0x0060e83001007387 */ /* 0x0009e20000100a00 */
[----:B0-----:R-:W-:-:S02]  /*89270*/  IMAD.MOV.U32 R50, RZ, RZ, R34 ;  /* 0x000000ffff327224 */ /* 0x001fc400078e0022 */
[----:B----4-:R-:W-:Y:S02]  /*89280*/  IMAD.MOV.U32 R48, RZ, RZ, R22 ;  /* 0x000000ffff307224 */ /* 0x010fe400078e0016 */
[----:B------:R-:W4:Y:S01]  /*89290*/  LDL.LU R22, [R1+0x62ec] ;  /* 0x0062ec0001167983 */ /* 0x000f220000300800 */
[----:B------:R-:W-:Y:S01]  /*892a0*/  IMAD.MOV.U32 R51, RZ, RZ, R35 ;  /* 0x000000ffff337224 */ /* 0x000fe200078e0023 */
[----:B--2---:R-:W-:Y:S01]  /*892b0*/  HMMA.16816.F32.BF16 R24, R40, R38, R24 ;  /* 0x000000262818723c */ /* 0x004fe20000041818 */
[----:B---3--:R-:W-:Y:S02]  /*892c0*/  IMAD.MOV.U32 R49, RZ, RZ, R30 ;  /* 0x000000ffff317224 */ /* 0x008fe400078e001e */
[----:B------:R-:W2:Y:S04]  /*892d0*/  LDL.LU R30, [R1+0x62e8] ;  /* 0x0062e800011e7983 */ /* 0x000ea80000300800 */
[----:B------:R-:W3:Y:S04]  /*892e0*/  LDL.LU R34, [R1+0x62e4] ;  /* 0x0062e40001227983 */ /* 0x000ee80000300800 */
[----:B------:R-:W3:Y:S11]  /*892f0*/  LDL.LU R35, [R1+0x62e0] ;  /* 0x0062e00001237983 */ /* 0x000ef60000300800 */
[----:B------:R-:W-:Y:S01]  /*89300*/  @!UPT UIADD3 URZ, URZ, URZ, URZ ;  /* 0x0000003f3f3ff290 */ /* 0x000fe2000fffe03f */
[----:B------:R-:W-:Y:S04]  /*89310*/  STL.64 [R1+0x7c0], R24 ;  /* 0x0007c01801007387 */ /* 0x000fe80000100a00 */
[----:B------:R0:W-:Y:S04]  /*89320*/  STL.64 [R1+0x7c8], R26 ;  /* 0x0007c81a01007387 */ /* 0x0001e80000100a00 */
[----:B0-----:R-:W2:Y:S04]  /*89330*/  LDL.LU.64 R26, [R1+0x62d8] ;  /* 0x0062d800011a7983 */ /* 0x001ea80000300a00 */
[----:B------:R-:W3:Y:S04]  /*89340*/  LDL.LU.64 R24, [R1+0x62d0] ;  /* 0x0062d00001187983 */ /* 0x000ee80000300a00 */
[----:B------:R-:W-:Y:S04]  /*89350*/  STL.64 [R1+0x60e0], R38 ;  /* 0x0060e02601007387 */ /* 0x000fe80000100a00 */
[----:B------:R0:W-:Y:S02]  /*89360*/  STL.64 [R1+0x60d8], R36 ;  /* 0x0060d82401007387 */ /* 0x0001e40000100a00 */
[----:B0-----:R-:W-:-:S02]  /*89370*/  IMAD.MOV.U32 R36, RZ, RZ, R31 ;  /* 0x000000ffff247224 */ /* 0x001fc400078e001f */
[----:B------:R-:W4:Y:S01]  /*89380*/  LDL.LU R31, [R1+0x62c8] ;  /* 0x0062c800011f7983 */ /* 0x000f220000300800 */
[----:B------:R-:W-:-:S03]  /*89390*/  IMAD.MOV.U32 R37, RZ, RZ, R23 ;  /* 0x000000ffff257224 */ /* 0x000fc600078e0017 */
[----:B------:R-:W4:Y:S01]  /*893a0*/  LDL.LU R23, [R1+0x62c4] ;  /* 0x0062c40001177983 */ /* 0x000f220000300800 */
[----:B--2---:R-:W-:-:S03]  /*893b0*/  IMAD.MOV.U32 R38, RZ, RZ, R26 ;  /* 0x000000ffff267224 */ /* 0x004fc600078e001a */
[----:B------:R-:W2:Y:S01]  /*893c0*/  LDL.LU R26, [R1+0x62c0] ;  /* 0x0062c000011a7983 */ /* 0x000ea20000300800 */
[----:B------:R-:W-:-:S03]  /*893d0*/  IMAD.MOV.U32 R39, RZ, RZ, R27 ;  /* 0x000000ffff277224 */ /* 0x000fc600078e001b */
[----:B------:R-:W2:Y:S04]  /*893e0*/  LDL.LU R27, [R1+0x62bc] ;  /* 0x0062bc00011b7983 */ /* 0x000ea80000300800 */
[C---:B---3--:R-:W-:Y:S01]  /*893f0*/  HMMA.16816.F32.BF16 R36, R40.reuse, R34, R36 ;  /* 0x000000222824723c */ /* 0x048fe20000041824 */
[----:B------:R-:W-:Y:S04]  /*89400*/  STL.64 [R1+0x6120], R34 ;  /* 0x0061202201007387 */ /* 0x000fe80000100a00 */
[----:B------:R4:W-:Y:S03]  /*89410*/  STL.64 [R1+0x6118], R32 ;  /* 0x0061182001007387 */ /* 0x0009e60000100a00 */
[----:B----4-:R-:W-:Y:S11]  /*89420*/  HMMA.16816.F32.BF16 R32, R40, R30, R48 ;  /* 0x0000001e2820723c */ /* 0x010ff60000041830 */
[----:B------:R-:W-:Y:S04]  /*89430*/  @!UPT UIADD3 URZ, URZ, URZ, URZ ;  /* 0x0000003f3f3ff290 */ /* 0x000fe8000fffe03f */
[----:B------:R-:W-:Y:S04]  /*89440*/  STL.64 [R1+0x7b0], R36 ;  /* 0x0007b02401007387 */ /* 0x000fe80000100a00 */
[----:B------:R-:W-:Y:S04]  /*89450*/  STL.64 [R1+0x7b8], R38 ;  /* 0x0007b82601007387 */ /* 0x000fe80000100a00 */
[----:B------:R-:W-:Y:S04]  /*89460*/  STL.64 [R1+0x6130], R30 ;  /* 0x0061301e01007387 */ /* 0x000fe80000100a00 */
[----:B------:R2:W-:Y:S04]  /*89470*/  STL.64 [R1+0x6128], R28 ;  /* 0x0061281c01007387 */ /* 0x0005e80000100a00 */
[----:B------:R-:W-:Y:S04]  /*89480*/  STL.64 [R1+0x7a0], R32 ;  /* 0x0007a02001007387 */ /* 0x000fe80000100a00 */
[----:B------:R-:W-:Y:S01]  /*89490*/  STL.64 [R1+0x7a8], R34 ;  /* 0x0007a82201007387 */ /* 0x000fe20000100a00 */
[----:B------:R-:W-:-:S02]  /*894a0*/  IMAD.MOV.U32 R50, RZ, RZ, R8 ;  /* 0x000000ffff327224 */ /* 0x000fc400078e0008 */
[----:B------:R-:W-:Y:S01]  /*894b0*/  IMAD.MOV.U32 R51, RZ, RZ, R7 ;  /* 0x000000ffff337224 */ /* 0x000fe200078e0007 */
[C---:B--2---:R-:W-:Y:S01]  /*894c0*/  HMMA.16816.F32.BF16 R28, R40.reuse, R26, R52 ;  /* 0x0000001a281c723c */ /* 0x044fe20000041834 */
[----:B------:R-:W-:Y:S04]  /*894d0*/  STL.64 [R1+0x6140], R26 ;  /* 0x0061401a01007387 */ /* 0x000fe80000100a00 */
[----:B------:R0:W-:Y:S03]  /*894e0*/  STL.64 [R1+0x6138], R24 ;  /* 0x0061381801007387 */ /* 0x0001e60000100a00 */
[----:B0-----:R-:W-:Y:S11]  /*894f0*/  HMMA.16816.F32.BF16 R24, R40, R22, R56 ;  /* 0x000000162818723c */ /* 0x001ff60000041838 */
[----:B------:R-:W-:Y:S04]  /*89500*/  @!UPT UIADD3 URZ, URZ, URZ, URZ ;  /* 0x0000003f3f3ff290 */ /* 0x000fe8000fffe03f */
[----:B------:R-:W-:Y:S04]  /*89510*/  STL.64 [R1+0x790], R28 ;  /* 0x0007901c01007387 */ /* 0x000fe80000100a00 */
[----:B------:R-:W-:Y:S04]  /*89520*/  STL.64 [R1+0x798], R30 ;  /* 0x0007981e01007387 */ /* 0x000fe80000100a00 */
[----:B------:R-:W-:Y:S04]  /*89530*/  STL.64 [R1+0x61f0], R22 ;  /* 0x0061f01601007387 */ /* 0x000fe80000100a00 */
[----:B------:R-:W-:Y:S04]  /*89540*/  STL [R1+0x61e8], R20 ;  /* 0x0061e81401007387 */ /* 0x000fe80000100800 */
[----:B------:R-:W-:Y:S04]  /*89550*/  STL.64 [R1+0x780], R24 ;  /* 0x0007801801007387 */ /* 0x000fe80000100a00 */
[----:B------:R0:W-:Y:S04]  /*89560*/  STL.64 [R1+0x788], R26 ;  /* 0x0007881a01007387 */ /* 0x0001e80000100a00 */
[----:B------:R1:W-:Y:S04]  /*89570*/  STL.64 [R1+0x61f8], R50 ;  /* 0x0061f83201007387 */ /* 0x0003e80000100a00 */
[----:B------:R-:W2:Y:S04]  /*89580*/  LDL.LU R36, [R1+0x730] ;  /* 0x0007300001247983 */ /* 0x000ea80000300800 */
[----:B------:R-:W2:Y:S04]  /*89590*/  LDL.LU R37, [R1+0x734] ;  /* 0x0007340001257983 */ /* 0x000ea80000300800 */
[----:B------:R-:W3:Y:S04]  /*895a0*/  LDL.LU R38, [R1+0x738] ;  /* 0x0007380001267983 */ /* 0x000ee80000300800 */
[----:B------:R-:W3:Y:S01]  /*895b0*/  LDL.LU R39, [R1+0x73c] ;  /* 0x00073c0001277983 */ /* 0x000ee20000300800 */
[----:B------:R-:W-:-:S02]  /*895c0*/  IMAD.MOV.U32 R34, RZ, RZ, R6 ;  /* 0x000000ffff227224 */ /* 0x000fc400078e0006 */
[----:B------:R-:W-:Y:S02]  /*895d0*/  IMAD.MOV.U32 R35, RZ, RZ, R3 ;  /* 0x000000ffff237224 */ /* 0x000fe400078e0003 */
[----:B0-----:R-:W-:Y:S02]  /*895e0*/  IMAD.MOV.U32 R26, RZ, RZ, R5 ;  /* 0x000000ffff1a7224 */ /* 0x001fe400078e0005 */
[----:B------:R-:W-:Y:S01]  /*895f0*/  IMAD.MOV.U32 R27, RZ, RZ, R4 ;  /* 0x000000ffff1b7224 */ /* 0x000fe200078e0004 */
[----:B---3--:R-:W-:Y:S04]  /*89600*/  STL.64 [R1+0x6208], R38 ;  /* 0x0062082601007387 */ /* 0x008fe80000100a00 */
[----:B--2---:R-:W-:Y:S04]  /*89610*/  STL.64 [R1+0x6200], R36 ;  /* 0x0062002401007387 */ /* 0x004fe80000100a00 */
[----:B------:R0:W-:Y:S04]  /*89620*/  STL.64 [R1+0x6210], R34 ;  /* 0x0062102201007387 */ /* 0x0001e80000100a00 */
[----:B------:R2:W-:Y:S04]  /*89630*/  STL.64 [R1+0x6218], R26 ;  /* 0x0062181a01007387 */ /* 0x0005e80000100a00 */
[----:B------:R-:W3:Y:S01]  /*89640*/  LDL R57, [R1+0x1458] ;  /* 0x0014580001397983 */ /* 0x000ee20000100800 */
[----:B------:R-:W-:-:S02]  /*89650*/  IMAD.MOV.U32 R58, RZ, RZ, R10 ;  /* 0x000000ffff3a7224 */ /* 0x000fc400078e000a */
[----:B------:R-:W-:-:S05]  /*89660*/  IMAD.MOV.U32 R59, RZ, RZ, R9 ;  /* 0x000000ffff3b7224 */ /* 0x000fca00078e0009 */
[----:B------:R-:W-:Y:S01]  /*89670*/  STL.64 [R1+0x6228], R58 ;  /* 0x0062283a01007387 */ /* 0x000fe20000100a00 */
[----:B------:R-:W-:Y:S02]  /*89680*/  IMAD.MOV.U32 R29, RZ, RZ, R18 ;  /* 0x000000ffff1d7224 */ /* 0x000fe400078e0012 */
[----:B------:R-:W-:Y:S02]  /*89690*/  IMAD.MOV.U32 R30, RZ, RZ, R19 ;  /* 0x000000ffff1e7224 */ /* 0x000fe400078e0013 */
[----:B------:R-:W-:Y:S01]  /*896a0*/  IMAD.MOV.U32 R31, RZ, RZ, R14 ;  /* 0x000000ffff1f7224 */ /* 0x000fe200078e000e */
[----:B---3--:R-:W-:Y:S04]  /*896b0*/  STL [R1+0x6220], R57 ;  /* 0x0062203901007387 */ /* 0x008fe80000100800 */
[----:B------:R-:W3:Y:S04]  /*896c0*/  LDL.LU R28, [R1+0x740] ;  /* 0x00074000011c7983 */ /* 0x000ee80000300800 */
[----:B------:R-:W0:Y:S04]  /*896d0*/  LDL.LU R18, [R1+0x62b8] ;  /* 0x0062b80001127983 */ /* 0x000e280000300800 */
[----:B------:R-:W4:Y:S04]  /*896e0*/  LDL.LU R19, [R1+0x62b4] ;  /* 0x0062b40001137983 */ /* 0x000f280000300800 */
        /* <DEDUP_REMOVED lines=9> */
[----:B------:R1:W-:Y:S04]  /*89780*/  STL.64 [R1+0x6238], R30 ;  /* 0x0062381e01007387 */ /* 0x0003e80000100a00 */
[----:B---3--:R-:W-:Y:S04]  /*89790*/  STL.64 [R1+0x6230], R28 ;  /* 0x0062301c01007387 */ /* 0x008fe80000100a00 */
[----:B------:R-:W3:Y:S01]  /*897a0*/  LDL.LU R32, [R1+0x3a0] ;  /* 0x0003a00001207983 */ /* 0x000ee20000300800 */
[----:B0-----:R-:W-:-:S02]  /*897b0*/  IMAD.MOV.U32 R35, RZ, RZ, R18 ;  /* 0x000000ffff237224 */ /* 0x001fc400078e0012 */
[----:B----4-:R-:W-:Y:S02]  /*897c0*/  IMAD.MOV.U32 R34, RZ, RZ, R19 ;  /* 0x000000ffff227224 */ /* 0x010fe400078e0013 */
[----:B--2---:R-:W-:Y:S02]  /*897d0*/  IMAD.MOV.U32 R33, RZ, RZ, R14 ;  /* 0x000000ffff217224 */ /* 0x004fe400078e000e */
[----:B------:R-:W2:Y:S04]  /*897e0*/  LDL.LU R14, [R1+0x62ac] ;  /* 0x0062ac00010e7983 */ /* 0x000ea80000300800 */
[----:B------:R-:W4:Y:S04]  /*897f0*/  LDL.LU R19, [R1+0x62a8] ;  /* 0x0062a80001137983 */ /* 0x000f280000300800 */
[----:B------:R-:W2:Y:S04]  /*89800*/  LDL.LU R18, [R1+0x62a4] ;  /* 0x0062a40001127983 */ /* 0x000ea80000300800 */
[----:B------:R-:W-:Y:S01]  /*89810*/  STL.64 [R1+0x6248], R34 ;  /* 0x0062482201007387 */ /* 0x000fe20000100a00 */
[----:B------:R-:W-:-:S02]  /*89820*/  IMAD.MOV.U32 R27, RZ, RZ, R44 ;  /* 0x000000ffff1b7224 */ /* 0x000fc400078e002c */
[----:B------:R-:W-:Y:S02]  /*89830*/  IMAD.MOV.U32 R26, RZ, RZ, R45 ;  /* 0x000000ffff1a7224 */ /* 0x000fe400078e002d */
[----:B-1----:R-:W-:Y:S01]  /*89840*/  IMAD.MOV.U32 R30, RZ, RZ, R15 ;  /* 0x000000ffff1e7224 */ /* 0x002fe200078e000f */
[----:B---3--:R2:W-:Y:S04]  /*89850*/  STL.64 [R1+0x6240], R32 ;  /* 0x0062402001007387 */ /* 0x0085e80000100a00 */
        /* <DEDUP_REMOVED lines=11> */
[----:B--2---:R-:W-:-:S03]  /*89910*/  IMAD.MOV.U32 R33, RZ, RZ, R18 ;  /* 0x000000ffff217224 */ /* 0x004fc600078e0012 */
[----:B------:R-:W2:Y:S01]  /*89920*/  LDL.LU R59, [R1+0x3bc] ;  /* 0x0003bc00013b7983 */ /* 0x000ea20000300800 */
[----:B----4-:R-:W-:-:S03]  /*89930*/  IMAD.MOV.U32 R34, RZ, RZ, R19 ;  /* 0x000000ffff227224 */ /* 0x010fc600078e0013 */
[----:B------:R-:W4:Y:S04]  /*89940*/  LDL.LU R15, [R1+0x62a0] ;  /* 0x0062a000010f7983 */ /* 0x000f280000300800 */
[----:B------:R-:W2:Y:S04]  /*89950*/  LDL R31, [R1+0x13c] ;  /* 0x00013c00011f7983 */ /* 0x000ea80000100800 */
[----:B------:R-:W2:Y:S04]  /*89960*/  LDL.LU R32, [R1+0x3c0] ;  /* 0x0003c00001207983 */ /* 0x000ea80000300800 */
[----:B------:R-:W2:Y:S04]  /*89970*/  LDL.LU R18, [R1+0x629c] ;  /* 0x00629c0001127983 */ /* 0x000ea80000300800 */
[----:B------:R-:W2:Y:S01]  /*89980*/  LDL.LU R19, [R1+0x6298] ;  /* 0x0062980001137983 */ /* 0x000ea20000300800 */
[----:B------:R-:W-:-:S03]  /*89990*/  IMAD.MOV.U32 R35, RZ, RZ, R14 ;  /* 0x000000ffff237224 */ /* 0x000fc600078e000e */
[----:B------:R-:W3:Y:S04]  /*899a0*/  LDL.LU R14, [R1+0x6294] ;  /* 0x00629400010e7983 */ /* 0x000ee80000300800 */
[----:B------:R-:W3:Y:S01]  /*899b0*/  LDL.64 R38, [R1+0x118] ;  /* 0x0001180001267983 */ /* 0x000ee20000100a00 */
[----:B----4-:R-:W-:-:S03]  /*899c0*/  IMAD.MOV.U32 R52, RZ, RZ, R15 ;  /* 0x000000ffff347224 */ /* 0x010fc600078e000f */
[----:B------:R-:W3:Y:S04]  /*899d0*/  LDL.LU R15, [R1+0x6290] ;  /* 0x00629000010f7983 */ /* 0x000ee80000300800 */
        /* <DEDUP_REMOVED lines=9> */
[----:B------:R-:W4:Y:S01]  /*89a70*/  LDL.LU.64 R8, [R1+0x6280] ;  /* 0x0062800001087983 */ /* 0x000f220000300a00 */
[----:B---3--:R-:W-:Y:S11]  /*89a80*/  HMMA.16816.F32.BF16 R48, R40, R14, R48 ;  /* 0x0000000e2830723c */ /* 0x008ff60000041830 */
[----:B------:R-:W-:Y:S11]  /*89a90*/  @!UPT UIADD3 URZ, URZ, URZ, URZ ;  /* 0x0000003f3f3ff290 */ /* 0x000ff6000fffe03f */
[----:B------:R-:W-:Y:S01]  /*89aa0*/  @!UPT UIADD3 URZ, URZ, URZ, URZ ;  /* 0x0000003f3f3ff290 */ /* 0x000fe2000fffe03f */
[----:B------:R0:W-:Y:S04]  /*89ab0*/  STL.64 [R1+0x760], R48 ;  /* 0x0007603001007387 */ /* 0x0001e80000100a00 */
[----:B------:R2:W-:Y:S04]  /*89ac0*/  STL.64 [R1+0x768], R50 ;  /* 0x0007683201007387 */ /* 0x0005e80000100a00 */
[----:B0-----:R-:W3:Y:S04]  /*89ad0*/  LDL.LU R48, [R1+0x390] ;  /* 0x0003900001307983 */ /* 0x001ee80000300800 */
[----:B------:R-:W3:Y:S01]  /*89ae0*/  LDL.LU R49, [R1+0x394] ;  /* 0x0003940001317983 */ /* 0x000ee20000300800 */
[----:B--2---:R-:W-:-:S03]  /*89af0*/  IMAD.MOV.U32 R50, RZ, RZ, R10 ;  /* 0x000000ffff327224 */ /* 0x004fc600078e000a */
[----:B------:R-:W2:Y:S01]  /*89b00*/  LDL.LU R10, [R1+0x627c] ;  /* 0x00627c00010a7983 */ /* 0x000ea20000300800 */
[----:B------:R-:W-:-:S03]  /*89b10*/  IMAD.MOV.U32 R51, RZ, RZ, R11 ;  /* 0x000000ffff337224 */ /* 0x000fc600078e000b */
[----:B------:R-:W2:Y:S04]  /*89b20*/  LDL.LU R11, [R1+0x6278] ;  /* 0x00627800010b7983 */ /* 0x000ea80000300800 */
[----:B------:R-:W3:Y:S04]  /*89b30*/  LDL.64 R22, [R1+0x108] ;  /* 0x0001080001167983 */ /* 0x000ee80000100a00 */
        /* <DEDUP_REMOVED lines=13> */
[----:B------:R3:W-:Y:S04]  /*89c10*/  STL.64 [R1+0x60d0], R10 ;  /* 0x0060d00a01007387 */ /* 0x0007e80000100a00 */
[----:B----4-:R-:W-:Y:S01]  /*89c20*/  STL.64 [R1+0x60c8], R8 ;  /* 0x0060c80801007387 */ /* 0x010fe20000100a00 */
[----:B--2---:R-:W-:Y:S01]  /*89c30*/  HMMA.16816.F32.BF16 R40, R40, R6, R44 ;  /* 0x000000062828723c */ /* 0x004fe2000004182c */
[----:B---3--:R-:W-:-:S02]  /*89c40*/  IMAD.MOV.U32 R10, RZ, RZ, R5 ;  /* 0x000000ffff0a7224 */ /* 0x008fc400078e0005 */
[----:B------:R-:W2:Y:S04]  /*89c50*/  LDL.LU R5, [R1+0x6260] ;  /* 0x0062600001057983 */ /* 0x000ea80000300800 */
[----:B------:R-:W3:Y:S04]  /*89c60*/  LDL.LU.64 R46, [R1+0x6258] ;  /* 0x00625800012e7983 */ /* 0x000ee80000300a00 */
[----:B------:R-:W3:Y:S11]  /*89c70*/  LDL.LU.64 R44, [R1+0x6250] ;  /* 0x00625000012c7983 */ /* 0x000ef60000300a00 */
[----:B------:R-:W-:Y:S01]  /*89c80*/  @!UPT UIADD3 URZ, URZ, URZ, URZ ;  /* 0x0000003f3f3ff290 */ /* 0x000fe2000fffe03f */
[----:B------:R0:W-:Y:S04]  /*89c90*/  STL.64 [R1+0x3d0], R40 ;  /* 0x0003d02801007387 */ /* 0x0001e80000100a00 */
[----:B------:R1:W-:Y:S04]  /*89ca0*/  STL.64 [R1+0x3d8], R42 ;  /* 0x0003d82a01007387 */ /* 0x0003e80000100a00 */
[----:B0-----:R-:W4:Y:S04]  /*89cb0*/  LDL.LU R40, [R1+0x370] ;  /* 0x0003700001287983 */ /* 0x001f280000300800 */
[----:B------:R-:W4:Y:S04]  /*89cc0*/  LDL.LU R41, [R1+0x374] ;  /* 0x0003740001297983 */ /* 0x000f280000300800 */
[----:B-1----:R-:W4:Y:S04]  /*89cd0*/  LDL.LU R42, [R1+0x378] ;  /* 0x00037800012a7983 */ /* 0x002f280000300800 */
[----:B------:R-:W4:Y:S04]  /*89ce0*/  LDL.LU R43, [R1+0x37c] ;  /* 0x00037c00012b7983 */ /* 0x000f280000300800 */
[----:B------:R0:W-:Y:S04]  /*89cf0*/  STL.64 [R1+0x60c0], R6 ;  /* 0x0060c00601007387 */ /* 0x0001e80000100a00 */
[----:B--2---:R-:W-:Y:S01]  /*89d00*/  STL.64 [R1+0x60b8], R4 ;  /* 0x0060b80401007387 */ /* 0x004fe20000100a00 */
[C---:B---3--:R-:W-:Y:S03]  /*89d10*/  HMMA.16816.F32.BF16 R28, R44.reuse, R30, R32 ;  /* 0x0000001e2c1c723c */ /* 0x048fe60000041820 */
[----:B------:R-:W2:Y:S04]  /*89d20*/  LDL.LU.64 R34, [R1+0x6248] ;  /* 0x0062480001227983 */ /* 0x000ea80000300a00 */
[----:B------:R-:W2:Y:S01]  /*89d30*/  LDL.LU.64 R32, [R1+0x6240] ;  /* 0x0062400001207983 */ /* 0x000ea20000300a00 */
[----:B------:R-:W-:Y:S01]  /*89d40*/  HMMA.16816.F32.BF16 R24, R44, R26, R56 ;  /* 0x0000001a2c18723c */ /* 0x000fe20000041838 */
[----:B0-----:R-:W-:-:S02]  /*89d50*/  IMAD.MOV.U32 R7, RZ, RZ, R17 ;  /* 0x000000ffff077224 */ /* 0x001fc400078e0011 */
[----:B------:R-:W-:Y:S11]  /*89d60*/  IMAD.MOV.U32 R17, RZ, RZ, R38 ;  /* 0x000000ffff117224 */ /* 0x000ff600078e0026 */
[----:B------:R-:W-:Y:S01]  /*89d70*/  @!UPT UIADD3 URZ, URZ, URZ, URZ ;  /* 0x0000003f3f3ff290 */ /* 0x000fe2000fffe03f */
[----:B------:R-:W-:Y:S04]  /*89d80*/  STL.64 [R1+0x3c0], R28 ;  /* 0x0003c01c01007387 */ /* 0x000fe80000100a00 */
[----:B------:R0:W-:Y:S01]  /*89d90*/  STL.64 [R1+0x3c8], R30 ;  /* 0x0003c81e01007387 */ /* 0x0001e20000100a00 */
[----:B------:R-:W-:-:S03]  /*89da0*/  IMAD.MOV.U32 R3, RZ, RZ, R39 ;  /* 0x000000ffff037224 */ /* 0x000fc600078e0027 */
[----:B0-----:R-:W3:Y:S04]  /*89db0*/  LDL.LU.64 R30, [R1+0x6238] ;  /* 0x00623800011e7983 */ /* 0x001ee80000300a00 */
[----:B------:R-:W3:Y:S04]  /*89dc0*/  LDL.LU.64 R28, [R1+0x6230] ;  /* 0x00623000011c7983 */ /* 0x000ee80000300a00 */
[----:B------:R-:W3:Y:S04]  /*89dd0*/  LDL.LU.64 R58, [R1+0x6228] ;  /* 0x00622800013a7983 */ /* 0x000ee80000300a00 */
[----:B------:R-:W3:Y:S04]  /*89de0*/  LDL.LU R57, [R1+0x6220] ;  /* 0x0062200001397983 */ /* 0x000ee80000300800 */
[----:B------:R-:W-:Y:S04]  /*89df0*/  STL.64 [R1+0x3b0], R24 ;  /* 0x0003b01801007387 */ /* 0x000fe80000100a00 */
[----:B------:R0:W-:Y:S01]  /*89e00*/  STL.64 [R1+0x3b8], R26 ;  /* 0x0003b81a01007387 */ /* 0x0001e20000100a00 */
[----:B------:R-:W-:Y:S03]  /*89e10*/  HMMA.16816.F32.BF16 R48, R44, R22, R48 ;  /* 0x000000162c30723c */ /* 0x000fe60000041830 */
[----:B0-----:R-:W3:Y:S01]  /*89e20*/  LDL.LU.64 R26, [R1+0x6218] ;  /* 0x00621800011a7983 */ /* 0x001ee20000300a00 */
[----:B------:R-:W-:-:S02]  /*89e30*/  IMAD.MOV.U32 R11, RZ, RZ, R60 ;  /* 0x000000ffff0b7224 */ /* 0x000fc400078e003c */
[----:B------:R-:W-:Y:S02]  /*89e40*/  IMAD.MOV.U32 R6, RZ, RZ, R21 ;  /* 0x000000ffff067224 */ /* 0x000fe400078e0015 */
        /* <DEDUP_REMOVED lines=8> */
[----:B------:R-:W2:Y:S04]  /*89ed0*/  LDL.LU.64 R38, [R1+0x6208] ;  /* 0x0062080001267983 */ /* 0x000ea80000300a00 */
[----:B------:R-:W2:Y:S04]  /*89ee0*/  LDL.LU.64 R36, [R1+0x6200] ;  /* 0x0062000001247983 */ /* 0x000ea80000300a00 */
        /* <DEDUP_REMOVED lines=9> */
[----:B------:R-:W2:Y:S04]  /*89f80*/  LDL.LU.64 R22, [R1+0x61f0] ;  /* 0x0061f00001167983 */ /* 0x000ea80000300a00 */
[----:B------:R-:W2:Y:S01]  /*89f90*/  LDL.LU R20, [R1+0x61e8] ;  /* 0x0061e80001147983 */ /* 0x000ea20000300800 */
[C---:B----4-:R-:W-:Y:S03]  /*89fa0*/  HMMA.16816.F32.BF16 R8, R44.reuse, R10, R40 ;  /* 0x0000000a2c08723c */ /* 0x050fe60000041828 */
[----:B---3--:R-:W0:Y:S05]  /*89fb0*/  LDSM.16.MT88.4 R40, [R57+0x11800] ;  /* 0x011800003928783b */ /* 0x008e2a0000004200 */
[C---:B--2---:R-:W-:Y:S08]  /*89fc0*/  HMMA.16816.F32.BF16 R16, R44.reuse, R6, R16 ;  /* 0x000000062c10723c */ /* 0x044ff00000041810 */
[C---:B------:R-:W-:Y:S08]  /*89fd0*/  HMMA.16816.F32.BF16 R4, R44.reuse, R26, R12 ;  /* 0x0000001a2c04723c */ /* 0x040ff0000004180c */
[C---:B------:R-:W-:Y:S01]  /*89fe0*/  HMMA.16816.F32.BF16 R12, R44.reuse, R34, R28 ;  /* 0x000000222c0c723c */ /* 0x040fe2000004181c */
[----:B------:R-:W-:Y:S04]  /*89ff0*/  STL.64 [R1+0x6170], R22 ;  /* 0x0061701601007387 */ /* 0x000fe80000100a00 */
[----:B------:R-:W-:Y:S04]  /*8a000*/  STL.64 [R1+0x6168], R20 ;  /* 0x0061681401007387 */ /* 0x000fe80000100a00 */
[----:B------:R-:W-:Y:S04]  /*8a010*/  STL.64 [R1+0x380], R16 ;  /* 0x0003801001007387 */ /* 0x000fe80000100a00 */
[----:B------:R-:W-:Y:S04]  /*8a020*/  STL.64 [R1+0x388], R18 ;  /* 0x0003881201007387 */ /* 0x000fe80000100a00 */
[----:B------:R-:W-:Y:S04]  /*8a030*/  STL.64 [R1+0x370], R8 ;  /* 0x0003700801007387 */ /* 0x000fe80000100a00 */
[----:B------:R1:W-:Y:S04]  /*8a040*/  STL.64 [R1+0x378], R10 ;  /* 0x0003780a01007387 */ /* 0x0003e80000100a00 */
[----:B0-----:R-:W-:Y:S04]  /*8a050*/  STL.64 [R1+0x60b0], R42 ;  /* 0x0060b02a01007387 */ /* 0x001fe80000100a00 */
[----:B------:R-:W-:Y:S01]  /*8a060*/  STL.64 [R1+0x360], R4 ;  /* 0x0003600401007387 */ /* 0x000fe20000100a00 */
[C---:B-1----:R-:W-:Y:S03]  /*8a070*/  HMMA.16816.F32.BF16 R8, R44.reuse, R50, R36 ;  /* 0x000000322c08723c */ /* 0x042fe60000041824 */
[----:B------:R0:W-:Y:S05]  /*8a080*/  STL.64 [R1+0x368], R6 ;  /* 0x0003680601007387 */ /* 0x0001ea0000100a00 */
[----:B0-----:R-:W-:Y:S01]  /*8a090*/  HMMA.16816.F32.BF16 R4, R44, R58, R52 ;  /* 0x0000003a2c04723c */ /* 0x001fe20000041834 */
[----:B------:R-:W-:Y:S04]  /*8a0a0*/  STL.64 [R1+0x60a8], R40 ;  /* 0x0060a82801007387 */ /* 0x000fe80000100a00 */
[----:B------:R-:W-:Y:S04]  /*8a0b0*/  STL.64 [R1+0x740], R12 ;  /* 0x0007400c01007387 */ /* 0x000fe80000100a00 */
[----:B------:R0:W-:Y:S04]  /*8a0c0*/  STL.64 [R1+0x748], R14 ;  /* 0x0007480e01007387 */ /* 0x0001e80000100a00 */
[----:B------:R-:W2:Y:S04]  /*8a0d0*/  LDL.LU R52, [R1+0x670] ;  /* 0x0006700001347983 */ /* 0x000ea80000300800 */
[----:B------:R-:W-:Y:S04]  /*8a0e0*/  STL.64 [R1+0x730], R8 ;  /* 0x0007300801007387 */ /* 0x000fe80000100a00 */
[----:B------:R-:W-:Y:S04]  /*8a0f0*/  STL.64 [R1+0x738], R10 ;  /* 0x0007380a01007387 */ /* 0x000fe80000100a00 */
[----:B------:R-:W-:Y:S04]  /*8a100*/  STL.64 [R1+0x720], R4 ;  /* 0x0007200401007387 */ /* 0x000fe80000100a00 */
[----:B------:R-:W-:Y:S04]  /*8a110*/  STL.64 [R1+0x728], R6 ;  /* 0x0007280601007387 */ /* 0x000fe80000100a00 */
[----:B------:R-:W2:Y:S04]  /*8a120*/  LDL.LU R53, [R1+0x674] ;  /* 0x0006740001357983 */ /* 0x000ea80000300800 */
[----:B------:R-:W3:Y:S04]  /*8a130*/  LDL.LU R54, [R1+0x678] ;  /* 0x0006780001367983 */ /* 0x000ee80000300800 */
[----:B------:R-:W3:Y:S01]  /*8a140*/  LDL.LU R55, [R1+0x67c] ;  /* 0x00067c0001377983 */ /* 0x000ee20000300800 */
[----:B------:R-:W-:-:S03]  /*8a150*/  IMAD.MOV.U32 R59, RZ, RZ, R61 ;  /* 0x000000ffff3b7224 */ /* 0x000fc600078e003d */
[----:B---3--:R-:W-:Y:S04]  /*8a160*/  STL.64 [R1+0x6180], R54 ;  /* 0x0061803601007387 */ /* 0x008fe80000100a00 */
[----:B--2---:R-:W-:Y:S04]  /*8a170*/  STL.64 [R1+0x6178], R52 ;  /* 0x0061783401007387 */ /* 0x004fe80000100a00 */
[----:B------:R-:W2:Y:S04]  /*8a180*/  LDL R58, [R1+0x8] ;  /* 0x00000800013a7983 */ /* 0x000ea80000100800 */
[----:B------:R-:W3:Y:S04]  /*8a190*/  LDL.LU R61, [R1+0x61e4] ;  /* 0x0061e400013d7983 */ /* 0x000ee80000300800 */
[----:B--2---:R-:W-:Y:S04]  /*8a1a0*/  STL.64 [R1+0x6188], R58 ;  /* 0x0061883a01007387 */ /* 0x004fe80000100a00 */
[----:B------:R-:W2:Y:S04]  /*8a1b0*/  LDL.LU R32, [R1+0x680] ;  /* 0x0006800001207983 */ /* 0x000ea80000300800 */
[----:B------:R-:W2:Y:S04]  /*8a1c0*/  LDL.LU R33, [R1+0x684] ;  /* 0x0006840001217983 */ /* 0x000ea80000300800 */
[----:B------:R-:W4:Y:S04]  /*8a1d0*/  LDL.LU R34, [R1+0x688] ;  /* 0x0006880001227983 */ /* 0x000f280000300800 */
[----:B------:R-:W4:Y:S01]  /*8a1e0*/  LDL.LU R35, [R1+0x68c] ;  /* 0x00068c0001237983 */ /* 0x000f220000300800 */
[----:B------:R-:W-:-:S02]  /*8a1f0*/  IMAD.MOV.U32 R30, RZ, RZ, R2 ;  /* 0x000000ffff1e7224 */ /* 0x000fc400078e0002 */
[----:B------:R-:W-:Y:S01]  /*8a200*/  IMAD.MOV.U32 R31, RZ, RZ, R0 ;  /* 0x000000ffff1f7224 */ /* 0x000fe200078e0000 */
[----:B----4-:R-:W-:Y:S04]  /*8a210*/  STL.64 [R1+0x6198], R34 ;  /* 0x0061982201007387 */ /* 0x010fe80000100a00 */
[----:B--2---:R-:W-:Y:S04]  /*8a220*/  STL.64 [R1+0x6190], R32 ;  /* 0x0061902001007387 */ /* 0x004fe80000100a00 */
[----:B------:R-:W2:Y:S04]  /*8a230*/  LDL.LU R2, [R1+0x61e0] ;  /* 0x0061e00001027983 */ /* 0x000ea80000300800 */
[----:B------:R-:W4:Y:S04]  /*8a240*/  LDL.LU R0, [R1+0x61dc] ;  /* 0x0061dc0001007983 */ /* 0x000f280000300800 */
[----:B------:R-:W-:Y:S04]  /*8a250*/  STL.64 [R1+0x61a0], R30 ;  /* 0x0061a01e01007387 */ /* 0x000fe80000100a00 */
[----:B0-----:R-:W2:Y:S01]  /*8a260*/  LDL R14, [R1+0x28] ;  /* 0x00002800010e7983 */ /* 0x001ea20000100800 */
[----:B---3--:R-:W-:-:S03]  /*8a270*/  IMAD.MOV.U32 R15, RZ, RZ, R61 ;  /* 0x000000ffff0f7224 */ /* 0x008fc600078e003d */
[----:B------:R-:W3:Y:S04]  /*8a280*/  LDL.LU R61, [R1+0x61d8] ;  /* 0x0061d800013d7983 */ /* 0x000ee80000300800 */
[----:B--2---:R-:W-:Y:S04]  /*8a290*/  STL.64 [R1+0x61a8], R14 ;  /* 0x0061a80e01007387 */ /* 0x004fe80000100a00 */
[----:B------:R-:W2:Y:S04]  /*8a2a0*/  LDL.LU R16, [R1+0x6a0] ;  /* 0x0006a00001107983 */ /* 0x000ea80000300800 */
[----:B------:R-:W2:Y:S04]  /*8a2b0*/  LDL.LU R17, [R1+0x6a4] ;  /* 0x0006a40001117983 */ /* 0x000ea80000300800 */
[----:B------:R-:W2:Y:S04]  /*8a2c0*/  LDL.LU R18, [R1+0x6a8] ;  /* 0x0006a80001127983 */ /* 0x000ea80000300800 */
[----:B------:R-:W2:Y:S04]  /*8a2d0*/  LDL.LU R19, [R1+0x6ac] ;  /* 0x0006ac0001137983 */ /* 0x000ea80000300800 */
[----:B--2---:R-:W-:Y:S04]  /*8a2e0*/  STL.64 [R1+0x61b8], R18 ;  /* 0x0061b81201007387 */ /* 0x004fe80000100a00 */
[----:B------:R0:W-:Y:S04]  /*8a2f0*/  STL.64 [R1+0x61b0], R16 ;  /* 0x0061b01001007387 */ /* 0x0001e80000100a00 */
[----:B------:R-:W2:Y:S04]  /*8a300*/  LDL R38, [R1+0x68] ;  /* 0x0000680001267983 */ /* 0x000ea80000100800 */
[----:B------:R-:W2:Y:S04]  /*8a310*/  LDL R39, [R1+0x6c] ;  /* 0x00006c0001277983 */ /* 0x000ea80000100800 */
[----:B--2---:R-:W-:Y:S04]  /*8a320*/  STL.64 [R1+0x61c0], R38 ;  /* 0x0061c02601007387 */ /* 0x004fe80000100a00 */
[----:B------:R-:W2:Y:S04]  /*8a330*/  LDL R50, [R1+0x78] ;  /* 0x0000780001327983 */ /* 0x000ea80000100800 */
[----:B------:R-:W2:Y:S01]  /*8a340*/  LDL R51, [R1+0x7c] ;  /* 0x00007c0001337983 */ /* 0x000ea20000100800 */
[----:B----4-:R-:W-:-:S02]  /*8a350*/  IMAD.MOV.U32 R22, RZ, RZ, R0 ;  /* 0x000000ffff167224 */ /* 0x010fc400078e0000 */
[----:B------:R-:W-:Y:S01]  /*8a360*/  IMAD.MOV.U32 R23, RZ, RZ, R2 ;  /* 0x000000ffff177224 */ /* 0x000fe200078e0002 */
[----:B--2---:R1:W-:Y:S04]  /*8a370*/  STL.64 [R1+0x61c8], R50 ;  /* 0x0061c83201007387 */ /* 0x0043e80000100a00 */
[----:B------:R-:W2:Y:S04]  /*8a380*/  LDL R42, [R1+0x88] ;  /* 0x00008800012a7983 */ /* 0x000ea80000100800 */
[----:B------:R-:W2:Y:S04]  /*8a390*/  LDL R43, [R1+0x8c] ;  /* 0x00008c00012b7983 */ /* 0x000ea80000100800 */
[----:B0-----:R-:W2:Y:S04]  /*8a3a0*/  LDL.LU R16, [R1+0x700] ;  /* 0x0007000001107983 */ /* 0x001ea80000300800 */
[----:B------:R-:W2:Y:S04]  /*8a3b0*/  LDL.LU R17, [R1+0x704] ;  /* 0x0007040001117983 */ /* 0x000ea80000300800 */
[----:B------:R-:W2:Y:S04]  /*8a3c0*/  LDL.LU R18, [R1+0x708] ;  /* 0x0007080001127983 */ /* 0x000ea80000300800 */
[----:B------:R-:W2:Y:S04]  /*8a3d0*/  LDL.LU R19, [R1+0x70c] ;  /* 0x00070c0001137983 */ /* 0x000ea80000300800 */
[----:B------:R-:W4:Y:S04]  /*8a3e0*/  LDL.LU R48, [R1+0x710] ;  /* 0x0007100001307983 */ /* 0x000f280000300800 */
        /* <DEDUP_REMOVED lines=18> */
[----:B------:R-:W3:Y:S04]  /*8a510*/  LDL R58, [R1+0x48] ;  /* 0x00004800013a7983 */ /* 0x000ee80000100800 */
        /* <DEDUP_REMOVED lines=17> */
[----:B0-----:R-:W4:Y:S01]  /*8a630*/  LDL.LU.64 R50, [R1+0x61c8] ;  /* 0x0061c80001327983 */ /* 0x001f220000300a00 */
[----:B--2---:R-:W-:Y:S02]  /*8a640*/  IMAD.MOV.U32 R30, RZ, RZ, R2 ;  /* 0x000000ffff1e7224 */ /* 0x004fe400078e0002 */
[----:B------:R-:W-:-:S02]  /*8a650*/  IMAD.MOV.U32 R31, RZ, RZ, R0 ;  /* 0x000000ffff1f7224 */ /* 0x000fc400078e0000 */
[----:B------:R-:W-:Y:S02]  /*8a660*/  IMAD.MOV.U32 R2, RZ, RZ, R38 ;  /* 0x000000ffff027224 */ /* 0x000fe400078e0026 */
[----:B------:R-:W-:Y:S02]  /*8a670*/  IMAD.MOV.U32 R0, RZ, RZ, R39 ;  /* 0x000000ffff007224 */ /* 0x000fe400078e0027 */
[----:B------:R-:W2:Y:S01]  /*8a680*/  LDL.LU.64 R38, [R1+0x61c0] ;  /* 0x0061c00001267983 */ /* 0x000ea20000300a00 */
[----:B------:R-:W-:Y:S03]  /*8a690*/  HMMA.16816.F32.BF16 R40, R44, R42, R16 ;  /* 0x0000002a2c28723c */ /* 0x000fe60000041810 */
[----:B------:R-:W2:Y:S04]  /*8a6a0*/  LDL.LU.64 R18, [R1+0x61b8] ;  /* 0x0061b80001127983 */ /* 0x000ea80000300a00 */
[----:B------:R-:W2:Y:S04]  /*8a6b0*/  LDL.LU.64 R16, [R1+0x61b0] ;  /* 0x0061b00001107983 */ /* 0x000ea80000300a00 */
[----:B------:R-:W2:Y:S11]  /*8a6c0*/  LDL.LU R48, [R1+0x660] ;  /* 0x0006600001307983 */ /* 0x000eb60000300800 */
[----:B------:R-:W-:Y:S01]  /*8a6d0*/  @!UPT UIADD3 URZ, URZ, URZ, URZ ;  /* 0x0000003f3f3ff290 */ /* 0x000fe2000fffe03f */
[----:B------:R-:W-:Y:S04]  /*8a6e0*/  STL.64 [R1+0x700], R40 ;  /* 0x0007002801007387 */ /* 0x000fe80000100a00 */
[----:B------:R-:W-:Y:S01]  /*8a6f0*/  STL.64 [R1+0x708], R42 ;  /* 0x0007082a01007387 */ /* 0x000fe20000100a00 */
[----:B---3--:R-:W-:-:S07]  /*8a700*/  IMAD.MOV.U32 R59, RZ, RZ, R61 ;  /* 0x000000ffff3b7224 */ /* 0x008fce00078e003d */
[C---:B------:R-:W-:Y:S08]  /*8a710*/  HMMA.16816.F32.BF16 R56, R44.reuse, R58, R32 ;  /* 0x0000003a2c38723c */ /* 0x040ff00000041820 */
[C---:B------:R-:W-:Y:S08]  /*8a720*/  HMMA.16816.F32.BF16 R28, R44.reuse, R30, R12 ;  /* 0x0000001e2c1c723c */ /* 0x040ff0000004180c */
[C---:B----4-:R-:W-:Y:S11]  /*8a730*/  HMMA.16816.F32.BF16 R4, R44.reuse, R50, R4 ;  /* 0x000000322c04723c */ /* 0x050ff60000041804 */
[----:B------:R-:W-:Y:S11]  /*8a740*/  @!UPT UIADD3 URZ, URZ, URZ, URZ ;  /* 0x0000003f3f3ff290 */ /* 0x000ff6000fffe03f */
[----:B------:R-:W-:Y:S01]  /*8a750*/  @!UPT UIADD3 URZ, URZ, URZ, URZ ;  /* 0x0000003f3f3ff290 */ /* 0x000fe2000fffe03f */
[----:B------:R-:W-:Y:S04]  /*8a760*/  STL.64 [R1+0x6f0], R4 ;  /* 0x0006f00401007387 */ /* 0x000fe80000100a00 */
[----:B------:R2:W-:Y:S04]  /*8a770*/  STL.64 [R1+0x6f8], R6 ;  /* 0x0006f80601007387 */ /* 0x0005e80000100a00 */
[----:B------:R-:W3:Y:S04]  /*8a780*/  LDL.LU R49, [R1+0x664] ;  /* 0x0006640001317983 */ /* 0x000ee80000300800 */
[----:B------:R-:W3:Y:S01]  /*8a790*/  LDL.LU R50, [R1+0x668] ;  /* 0x0006680001327983 */ /* 0x000ee20000300800 */
[C---:B--2---:R-:W-:Y:S03]  /*8a7a0*/  HMMA.16816.F32.BF16 R4, R44.reuse, R38, R8 ;  /* 0x000000262c04723c */ /* 0x044fe60000041808 */
[----:B------:R-:W3:Y:S04]  /*8a7b0*/  LDL.LU R51, [R1+0x66c] ;  /* 0x00066c0001337983 */ /* 0x000ee80000300800 */
[----:B------:R-:W2:Y:S11]  /*8a7c0*/  LDL.LU R36, [R1+0x650] ;  /* 0x0006500001247983 */ /* 0x000eb60000300800 */
[----:B------:R-:W-:Y:S05]  /*8a7d0*/  @!UPT UIADD3 URZ, URZ, URZ, URZ ;  /* 0x0000003f3f3ff290 */ /* 0x000fea000fffe03f */
[----:B------:R0:W-:Y:S04]  /*8a7e0*/  STL.64 [R1+0x6e0], R4 ;  /* 0x0006e00401007387 */ /* 0x0001e80000100a00 */
[----:B------:R1:W-:Y:S04]  /*8a7f0*/  STL.64 [R1+0x6e8], R6 ;  /* 0x0006e80601007387 */ /* 0x0003e80000100a00 */
[----:B------:R-:W2:Y:S04]  /*8a800*/  LDL.LU R37, [R1+0x654] ;  /* 0x0006540001257983 */ /* 0x000ea80000300800 */
[----:B------:R-:W2:Y:S04]  /*8a810*/  LDL.LU R38, [R1+0x658] ;  /* 0x0006580001267983 */ /* 0x000ea80000300800 */
[----:B------:R-:W2:Y:S04]  /*8a820*/  LDL.LU R39, [R1+0x65c] ;  /* 0x00065c0001277983 */ /* 0x000ea80000300800 */
[----:B------:R-:W4:Y:S04]  /*8a830*/  LDL.LU R40, [R1+0x610] ;  /* 0x0006100001287983 */ /* 0x000f280000300800 */
[----:B------:R-:W4:Y:S04]  /*8a840*/  LDL.LU R41, [R1+0x614] ;  /* 0x0006140001297983 */ /* 0x000f280000300800 */
[----:B------:R-:W4:Y:S04]  /*8a850*/  LDL.LU R42, [R1+0x618] ;  /* 0x00061800012a7983 */ /* 0x000f280000300800 */
[----:B------:R-:W4:Y:S04]  /*8a860*/  LDL.LU R43, [R1+0x61c] ;  /* 0x00061c00012b7983 */ /* 0x000f280000300800 */
        /* <DEDUP_REMOVED lines=10> */
[----:B------:R0:W-:Y:S04]  /*8a910*/  STL.64 [R1+0x6d8], R30 ;  /* 0x0006d81e01007387 */ /* 0x0001e80000100a00 */
[----:B0-----:R-:W3:Y:S04]  /*8a920*/  LDL.LU.64 R30, [R1+0x61a0] ;  /* 0x0061a000011e7983 */ /* 0x001ee80000300a00 */
[----:B------:R-:W4:Y:S04]  /*8a930*/  LDL.LU.64 R34, [R1+0x6198] ;  /* 0x0061980001227983 */ /* 0x000f280000300a00 */
[----:B------:R-:W4:Y:S04]  /*8a940*/  LDL.LU.64 R32, [R1+0x6190] ;  /* 0x0061900001207983 */ /* 0x000f280000300a00 */
[----:B------:R-:W-:Y:S04]  /*8a950*/  STL.64 [R1+0x6c0], R56 ;  /* 0x0006c03801007387 */ /* 0x000fe80000100a00 */
[----:B------:R0:W-:Y:S04]  /*8a960*/  STL.64 [R1+0x6c8], R58 ;  /* 0x0006c83a01007387 */ /* 0x0001e80000100a00 */
[----:B0-----:R-:W4:Y:S01]  /*8a970*/  LDL.LU.64 R58, [R1+0x6188] ;  /* 0x00618800013a7983 */ /* 0x001f220000300a00 */
[C---:B------:R-:W-:Y:S03]  /*8a980*/  HMMA.16816.F32.BF16 R20, R44.reuse, R22, R52 ;  /* 0x000000162c14723c */ /* 0x040fe60000041834 */
        /* <DEDUP_REMOVED lines=92> */
[----:B------:R-:W-:Y:S04]  /*8af50*/  STL [R1+0x6098], R20 ;  /* 0x0060981401007387 */ /* 0x000fe80000100800 */
[----:B------:R-:W-:Y:S04]  /*8af60*/  STL.64 [R1+0x600], R4 ;  /* 0x0006000401007387 */ /* 0x000fe80000100a00 */
[----:B------:R0:W-:Y:S02]  /*8af70*/  STL.64 [R1+0x608], R6 ;  /* 0x0006080601007387 */ /* 0x0001e40000100a00 */
[----:B0-----:R-:W-:Y:S02]  /*8af80*/  HMMA.16816.F32.BF16 R4, R44, R18, R8 ;  /* 0x000000122c04723c */ /* 0x001fe40000041808 */
[----:B------:R-:W2:Y:S11]  /*8af90*/  LDL.LU R8, [R1+0x5e0] ;  /* 0x0005e00001087983 */ /* 0x000eb60000300800 */
[----:B------:R-:W-:Y:S10]  /*8afa0*/  @!UPT UIADD3 URZ, URZ, URZ, URZ ;  /* 0x0000003f3f3ff290 */ /* 0x000ff4000fffe03f */
[----:B------:R0:W-:Y:S04]  /*8afb0*/  STL.64 [R1+0x5f0], R4 ;  /* 0x0005f00401007387 */ /* 0x0001e80000100a00 */
[----:B------:R1:W-:Y:S04]  /*8afc0*/  STL.64 [R1+0x5f8], R6 ;  /* 0x0005f80601007387 */ /* 0x0003e80000100a00 */
[----:B------:R-:W2:Y:S04]  /*8afd0*/  LDL.LU R9, [R1+0x5e4] ;  /* 0x0005e40001097983 */ /* 0x000ea80000300800 */
[----:B------:R-:W2:Y:S04]  /*8afe0*/  LDL.LU R10, [R1+0x5e8] ;  /* 0x0005e800010a7983 */ /* 0x000ea80000300800 */
[----:B------:R-:W2:Y:S04]  /*8aff0*/  LDL.LU R11, [R1+0x5ec] ;  /* 0x0005ec00010b7983 */ /* 0x000ea80000300800 */
[----:B------:R3:W-:Y:S04]  /*8b000*/  STL.64 [R1+0x6090], R18 ;  /* 0x0060901201007387 */ /* 0x0007e80000100a00 */
[----:B------:R-:W-:Y:S04]  /*8b010*/  STL [R1+0x6088], R16 ;  /* 0x0060881001007387 */ /* 0x000fe80000100800 */
        /* <DEDUP_REMOVED lines=8> */
[----:B------:R-:W4:Y:S01]  /*8b0a0*/  LDL.LU R40, [R1+0x350] ;  /* 0x0003500001287983 */ /* 0x000f220000300800 */
[----:B------:R-:W-:-:S03]  /*8b0b0*/  IMAD.MOV.U32 R35, RZ, RZ, R21 ;  /* 0x000000ffff237224 */ /* 0x000fc600078e0015 */
[----:B------:R-:W4:Y:S04]  /*8b0c0*/  LDL.LU R41, [R1+0x354] ;  /* 0x0003540001297983 */ /* 0x000f280000300800 */
[----:B------:R-:W4:Y:S04]  /*8b0d0*/  LDL.LU R42, [R1+0x358] ;  /* 0x00035800012a7983 */ /* 0x000f280000300800 */
[----:B------:R-:W4:Y:S04]  /*8b0e0*/  LDL.LU R43, [R1+0x35c] ;  /* 0x00035c00012b7983 */ /* 0x000f280000300800 */
[----:B------:R-:W4:Y:S04]  /*8b0f0*/  LDL.LU R20, [R1+0x5c0] ;  /* 0x0005c00001147983 */ /* 0x000f280000300800 */
[----:B------:R-:W4:Y:S04]  /*8b100*/  LDL.LU R21, [R1+0x5c4] ;  /* 0x0005c40001157983 */ /* 0x000f280000300800 */
[----:B------:R-:W4:Y:S04]  /*8b110*/  LDL.LU R22, [R1+0x5c8] ;  /* 0x0005c80001167983 */ /* 0x000f280000300800 */
[----:B------:R-:W4:Y:S04]  /*8b120*/  LDL.LU R23, [R1+0x5cc] ;  /* 0x0005cc0001177983 */ /* 0x000f280000300800 */
[----:B------:R-:W4:Y:S04]  /*8b130*/  LDL R61, [R1+0x1454] ;  /* 0x00145400013d7983 */ /* 0x000f280000100800 */
[----:B---3--:R-:W3:Y:S04]  /*8b140*/  LDL.LU.64 R18, [R1+0x138] ;  /* 0x0001380001127983 */ /* 0x008ee80000300a00 */
        /* <DEDUP_REMOVED lines=9> */
[----:B------:R-:W3:Y:S01]  /*8b1e0*/  LDL.LU.64 R58, [R1+0xe8] ;  /* 0x0000e800013a7983 */ /* 0x000ee20000300a00 */
[C---:B--2---:R-:W-:Y:S11]  /*8b1f0*/  HMMA.16816.F32.BF16 R8, R44.reuse, R14, R8 ;  /* 0x0000000e2c08723c */ /* 0x044ff60000041808 */
[----:B------:R-:W-:Y:S11]  /*8b200*/  @!UPT UIADD3 URZ, URZ, URZ, URZ ;  /* 0x0000003f3f3ff290 */ /* 0x000ff6000fffe03f */
[----:B------:R-:W-:Y:S01]  /*8b210*/  @!UPT UIADD3 URZ, URZ, URZ, URZ ;  /* 0x0000003f3f3ff290 */ /* 0x000fe2000fffe03f */
[----:B------:R-:W-:Y:S04]  /*8b220*/  STL.64 [R1+0x5e0], R8 ;  /* 0x0005e00801007387 */ /* 0x000fe80000100a00 */
[----:B------:R0:W-:Y:S04]  /*8b230*/  STL.64 [R1+0x5e8], R10 ;  /* 0x0005e80a01007387 */ /* 0x0001e80000100a00 */
[----:B0-----:R-:W4:Y:S04]  /*8b240*/  LDL.LU.64 R10, [R1+0x60d0] ;  /* 0x0060d000010a7983 */ /* 0x001f280000300a00 */
[----:B------:R-:W2:Y:S04]  /*8b250*/  LDL.LU.64 R8, [R1+0x60c8] ;  /* 0x0060c80001087983 */ /* 0x000ea80000300a00 */
        /* <DEDUP_REMOVED lines=15> */
[----:B0-----:R-:W2:Y:S01]  /*8b350*/  LDL.LU.64 R10, [R1+0x128] ;  /* 0x00012800010a7983 */ /* 0x001ea20000300a00 */
[----:B----4-:R-:W-:Y:S03]  /*8b360*/  HMMA.16816.F32.BF16 R44, R44, R6, R40 ;  /* 0x000000062c2c723c */ /* 0x010fe60000041828 */
[----:B------:R-:W4:Y:S04]  /*8b370*/  LDL.LU.64 R42, [R1+0x60b0] ;  /* 0x0060b000012a7983 */ /* 0x000f280000300a00 */
[----:B------:R-:W4:Y:S04]  /*8b380*/  LDL.LU.64 R40, [R1+0x60a8] ;  /* 0x0060a80001287983 */ /* 0x000f280000300a00 */
[----:B------:R-:W-:Y:S04]  /*8b390*/  STL.64 [R1+0x5f90], R6 ;  /* 0x005f900601007387 */ /* 0x000fe80000100a00 */
[----:B---3--:R0:W-:Y:S08]  /*8b3a0*/  STL.64 [R1+0x5f88], R4 ;  /* 0x005f880401007387 */ /* 0x0081f00000100a00 */
[----:B------:R-:W-:Y:S04]  /*8b3b0*/  STL.64 [R1+0x350], R44 ;  /* 0x0003502c01007387 */ /* 0x000fe80000100a00 */
[----:B------:R-:W-:Y:S04]  /*8b3c0*/  STL.64 [R1+0x358], R46 ;  /* 0x0003582e01007387 */ /* 0x000fe80000100a00 */
[----:B------:R-:W1:Y:S04]  /*8b3d0*/  LDSM.16.MT88.4 R44, [R61+0x11800] ;  /* 0x011800003d2c783b */ /* 0x000e680000004200 */
[----:B0-----:R-:W2:Y:S04]  /*8b3e0*/  LDL.LU R4, [R1+0x5b0] ;  /* 0x0005b00001047983 */ /* 0x001ea80000300800 */
[----:B------:R-:W2:Y:S04]  /*8b3f0*/  LDL.LU R5, [R1+0x5b4] ;  /* 0x0005b40001057983 */ /* 0x000ea80000300800 */
[----:B------:R-:W2:Y:S04]  /*8b400*/  LDL.LU R6, [R1+0x5b8] ;  /* 0x0005b80001067983 */ /* 0x000ea80000300800 */
[----:B------:R-:W2:Y:S01]  /*8b410*/  LDL.LU R7, [R1+0x5bc] ;  /* 0x0005bc0001077983 */ /* 0x000ea20000300800 */
[----:B------:R-:W-:-:S02]  /*8b420*/  IMAD.MOV.U32 R26, RZ, RZ, R17 ;  /* 0x000000ffff1a7224 */ /* 0x000fc400078e0011 */
[----:B------:R-:W-:Y:S01]  /*8b430*/  IMAD.MOV.U32 R17, RZ, RZ, R19 ;  /* 0x000000ffff117224 */ /* 0x000fe200078e0013 */
[----:B-1----:R-:W-:Y:S04]  /*8b440*/  STL [R1+0x5f74], R46 ;  /* 0x005f742e01007387 */ /* 0x002fe80000100800 */
[----:B------:R-:W-:Y:S01]  /*8b450*/  STL [R1+0x5f70], R47 ;  /* 0x005f702f01007387 */ /* 0x000fe20000100800 */
[----:B----4-:R-:W-:Y:S11]  /*8b460*/  HMMA.16816.F32.BF16 R20, R40, R18, R20 ;  /* 0x000000122814723c */ /* 0x010ff60000041814 */
[----:B------:R-:W-:Y:S11]  /*8b470*/  @!UPT UIADD3 URZ, URZ, URZ, URZ ;  /* 0x0000003f3f3ff290 */ /* 0x000ff6000fffe03f */
[----:B------:R-:W-:Y:S01]  /*8b480*/  @!UPT UIADD3 URZ, URZ, URZ, URZ ;  /* 0x0000003f3f3ff290 */ /* 0x000fe2000fffe03f */
[----:B------:R0:W-:Y:S04]  /*8b490*/  STL.64 [R1+0x5c0], R20 ;  /* 0x0005c01401007387 */ /* 0x0001e80000100a00 */
[----:B------:R1:W-:Y:S01]  /*8b4a0*/  STL.64 [R1+0x5c8], R22 ;  /* 0x0005c81601007387 */ /* 0x0003e20000100a00 */
[----:B0-----:R-:W-:-:S03]  /*8b4b0*/  IMAD.MOV.U32 R21, RZ, RZ, R18 ;  /* 0x000000ffff157224 */ /* 0x001fc600078e0012 */
[----:B-1----:R-:W3:Y:S04]  /*8b4c0*/  LDL.LU.64 R22, [R1+0x60a0] ;  /* 0x0060a00001167983 */ /* 0x002ee80000300a00 */
[----:B------:R-:W4:Y:S04]  /*8b4d0*/  LDL.LU R20, [R1+0x6098] ;  /* 0x0060980001147983 */ /* 0x000f280000300800 */
[----:B------:R-:W3:Y:S04]  /*8b4e0*/  LDL.LU.64 R18, [R1+0x6090] ;  /* 0x0060900001127983 */ /* 0x000ee80000300a00 */
[----:B------:R-:W4:Y:S01]  /*8b4f0*/  LDL.LU R16, [R1+0x6088] ;  /* 0x0060880001107983 */ /* 0x000f220000300800 */
[----:B--2---:R-:W-:Y:S01]  /*8b500*/  HMMA.16816.F32.BF16 R4, R40, R10, R4 ;  /* 0x0000000a2804723c */ /* 0x004fe20000041804 */
[----:B------:R-:W-:-:S02]  /*8b510*/  IMAD.MOV.U32 R27, RZ, RZ, R3 ;  /* 0x000000ffff1b7224 */ /* 0x000fc400078e0003 */
[----:B------:R-:W-:Y:S02]  /*8b520*/  IMAD.MOV.U32 R34, RZ, RZ, R60 ;  /* 0x000000ffff227224 */ /* 0x000fe400078e003c */
[----:B------:R-:W-:Y:S02]  /*8b530*/  IMAD.MOV.U32 R46, RZ, RZ, R10 ;  /* 0x000000ffff2e7224 */ /* 0x000fe400078e000a */
[----:B------:R-:W-:Y:S02]  /*8b540*/  IMAD.MOV.U32 R47, RZ, RZ, R11 ;  /* 0x000000ffff2f7224 */ /* 0x000fe400078e000b */
[C---:B------:R-:W-:Y:S01]  /*8b550*/  HMMA.16816.F32.BF16 R8, R40.reuse, R50, R36 ;  /* 0x000000322808723c */ /* 0x040fe20000041824 */
[----:B---3--:R-:W-:Y:S04]  /*8b560*/  STL.64 [R1+0x6048], R18 ;  /* 0x0060481201007387 */ /* 0x008fe80000100a00 */
[----:B----4-:R-:W-:Y:S04]  /*8b570*/  STL.64 [R1+0x6040], R16 ;  /* 0x0060401001007387 */ /* 0x010fe80000100a00 */
[----:B------:R-:W-:Y:S04]  /*8b580*/  STL.64 [R1+0x6038], R22 ;  /* 0x0060381601007387 */ /* 0x000fe80000100a00 */
[----:B------:R-:W-:Y:S04]  /*8b590*/  STL.64 [R1+0x6030], R20 ;  /* 0x0060301401007387 */ /* 0x000fe80000100a00 */
[----:B------:R-:W-:Y:S04]  /*8b5a0*/  STL.64 [R1+0x5b0], R4 ;  /* 0x0005b00401007387 */ /* 0x000fe80000100a00 */
[----:B------:R0:W-:Y:S02]  /*8b5b0*/  STL.64 [R1+0x5b8], R6 ;  /* 0x0005b80601007387 */ /* 0x0001e40000100a00 */
[C---:B0-----:R-:W-:Y:S08]  /*8b5c0*/  HMMA.16816.F32.BF16 R4, R40.reuse, R26, R12 ;  /* 0x0000001a2804723c */ /* 0x041ff0000004180c */
[----:B------:R-:W-:Y:S01]  /*8b5d0*/  HMMA.16816.F32.BF16 R12, R40, R34, R28 ;  /* 0x00000022280c723c */ /* 0x000fe2000004181c */
[----:B------:R-:W-:Y:S04]  /*8b5e0*/  STL.64 [R1+0x5f80], R46 ;  /* 0x005f802e01007387 */ /* 0x000fe80000100a00 */
[----:B------:R-:W-:Y:S10]  /*8b5f0*/  STL.64 [R1+0x5f78], R44 ;  /* 0x005f782c01007387 */ /* 0x000ff40000100a00 */
[----:B------:R-:W-:Y:S04]  /*8b600*/  STL.64 [R1+0x5a0], R4 ;  /* 0x0005a00401007387 */ /* 0x000fe80000100a00 */
[----:B------:R0:W-:Y:S04]  /*8b610*/  STL.64 [R1+0x5a8], R6 ;  /* 0x0005a80601007387 */ /* 0x0001e80000100a00 */
[----:B------:R-:W-:Y:S04]  /*8b620*/  STL.64 [R1+0x590], R12 ;  /* 0x0005900c01007387 */ /* 0x000fe80000100a00 */
[----:B------:R-:W-:Y:S01]  /*8b630*/  STL.64 [R1+0x598], R14 ;  /* 0x0005980e01007387 */ /* 0x000fe20000100a00 */
[----:B0-----:R-:W-:-:S02]  /*8b640*/  IMAD.MOV.U32 R7, RZ, RZ, R50 ;  /* 0x000000ffff077224 */ /* 0x001fc400078e0032 */
[----:B------:R-:W-:Y:S01]  /*8b650*/  IMAD.MOV.U32 R6, RZ, RZ, R51 ;  /* 0x000000ffff067224 */ /* 0x000fe200078e0033 */
[----:B------:R-:W-:Y:S04]  /*8b660*/  STL.64 [R1+0x580], R8 ;  /* 0x0005800801007387 */ /* 0x000fe80000100a00 */
[----:B------:R-:W-:Y:S04]  /*8b670*/  STL.64 [R1+0x588], R10 ;  /* 0x0005880a01007387 */ /* 0x000fe80000100a00 */
[----:B------:R0:W-:Y:S02]  /*8b680*/  STL.64 [R1+0x6080], R6 ;  /* 0x0060800601007387 */ /* 0x0001e40000100a00 */
[----:B0-----:R-:W-:Y:S01]  /*8b690*/  HMMA.16816.F32.BF16 R4, R40, R58, R52 ;  /* 0x0000003a2804723c */ /* 0x001fe20000041834 */
[----:B------:R-:W-:-:S02]  /*8b6a0*/  IMAD.MOV.U32 R9, RZ, RZ, R58 ;  /* 0x000000ffff097224 */ /* 0x000fc400078e003a */
[----:B------:R-:W-:Y:S11]  /*8b6b0*/  IMAD.MOV.U32 R8, RZ, RZ, R59 ;  /* 0x000000ffff087224 */ /* 0x000ff600078e003b */
[----:B------:R-:W-:Y:S09]  /*8b6c0*/  @!UPT UIADD3 URZ, URZ, URZ, URZ ;  /* 0x0000003f3f3ff290 */ /* 0x000ff2000fffe03f */
[----:B------:R0:W-:Y:S04]  /*8b6d0*/  STL.64 [R1+0x570], R4 ;  /* 0x0005700401007387 */ /* 0x0001e80000100a00 */
[----:B------:R1:W-:Y:S04]  /*8b6e0*/  STL.64 [R1+0x578], R6 ;  /* 0x0005780601007387 */ /* 0x0003e80000100a00 */
[----:B------:R-:W-:Y:S04]  /*8b6f0*/  STL.64 [R1+0x6050], R8 ;  /* 0x0060500801007387 */ /* 0x000fe80000100a00 */
[----:B------:R-:W2:Y:S04]  /*8b700*/  LDL.LU R12, [R1+0x510] ;  /* 0x00051000010c7983 */ /* 0x000ea80000300800 */
[----:B------:R-:W2:Y:S04]  /*8b710*/  LDL.LU R13, [R1+0x514] ;  /* 0x00051400010d7983 */ /* 0x000ea80000300800 */
[----:B------:R-:W3:Y:S04]  /*8b720*/  LDL.LU R14, [R1+0x518] ;  /* 0x00051800010e7983 */ /* 0x000ee80000300800 */
[----:B------:R-:W3:Y:S04]  /*8b730*/  LDL.LU R15, [R1+0x51c] ;  /* 0x00051c00010f7983 */ /* 0x000ee80000300800 */
[----:B0-----:R-:W4:Y:S04]  /*8b740*/  LDL.LU R4, [R1+0x560] ;  /* 0x0005600001047983 */ /* 0x001f280000300800 */
[----:B------:R-:W4:Y:S04]  /*8b750*/  LDL.LU R5, [R1+0x564] ;  /* 0x0005640001057983 */ /* 0x000f280000300800 */
[----:B-1----:R-:W4:Y:S04]  /*8b760*/  LDL.LU R6, [R1+0x568] ;  /* 0x0005680001067983 */ /* 0x002f280000300800 */
[----:B------:R-:W4:Y:S04]  /*8b770*/  LDL.LU R7, [R1+0x56c] ;  /* 0x00056c0001077983 */ /* 0x000f280000300800 */
[----:B---3--:R0:W-:Y:S04]  /*8b780*/  STL.64 [R1+0x6060], R14 ;  /* 0x0060600e01007387 */ /* 0x0081e80000100a00 */
[----:B--2---:R-:W-:Y:S04]  /*8b790*/  STL.64 [R1+0x6058], R12 ;  /* 0x0060580c01007387 */ /* 0x004fe80000100a00 */
[----:B0-----:R-:W2:Y:S04]  /*8b7a0*/  LDL.LU.64 R14, [R1+0xc8] ;  /* 0x0000c800010e7983 */ /* 0x001ea80000300a00 */
[----:B--2---:R0:W-:Y:S04]  /*8b7b0*/  STL.64 [R1+0x6078], R14 ;  /* 0x0060780e01007387 */ /* 0x0041e80000100a00 */
[----:B0-----:R-:W4:Y:S01]  /*8b7c0*/  LDL.LU.64 R14, [R1+0xd8] ;  /* 0x0000d800010e7983 */ /* 0x001f220000300a00 */
[----:B------:R-:W2:Y:S02]  /*8b7d0*/  LDL.LU R52, [R1+0x540] ;  /* 0x0005400001347983 */ /* 0x000ea40000300800 */
[----:B------:R-:W2:Y:S02]  /*8b7e0*/  LDL.LU R53, [R1+0x544] ;  /* 0x0005440001357983 */ /* 0x000ea40000300800 */
[----:B------:R-:W3:Y:S01]  /*8b7f0*/  LDL.LU R54, [R1+0x548] ;  /* 0x0005480001367983 */ /* 0x000ee20000300800 */
[----:B------:R-:W3:Y:S01]  /*8b800*/  LDL.LU R55, [R1+0x54c] ;  /* 0x00054c0001377983 */ /* 0x000ee20000300800 */
[----:B----4-:R-:W-:Y:S03]  /*8b810*/  HMMA.16816.F32.BF16 R4, R40, R14, R4 ;  /* 0x0000000e2804723c */ /* 0x010fe60000041804 */
[----:B---3--:R-:W-:Y:S01]  /*8b820*/  STL.64 [R1+0x6070], R54 ;  /* 0x0060703601007387 */ /* 0x008fe20000100a00 */
[----:B--2---:R0:W-:Y:S03]  /*8b830*/  STL.64 [R1+0x6068], R52 ;  /* 0x0060683401007387 */ /* 0x0041e60000100a00 */
[----:B0-----:R-:W2:Y:S01]  /*8b840*/  LDL.LU R52, [R1+0x550] ;  /* 0x0005500001347983 */ /* 0x001ea20000300800 */
[----:B------:R-:W2:Y:S02]  /*8b850*/  LDL.LU R53, [R1+0x554] ;  /* 0x0005540001357983 */ /* 0x000ea40000300800 */
[----:B------:R-:W2:Y:S02]  /*8b860*/  LDL.LU R54, [R1+0x558] ;  /* 0x0005580001367983 */ /* 0x000ea40000300800 */
[----:B------:R-:W2:Y:S01]  /*8b870*/  LDL.LU R55, [R1+0x55c] ;  /* 0x00055c0001377983 */ /* 0x000ea20000300800 */
[----:B------:R-:W3:Y:S01]  /*8b880*/  LDL.64 R58, [R1+0xb8] ;  /* 0x0000b800013a7983 */ /* 0x000ee20000100a00 */
[----:B------:R-:W4:Y:S02]  /*8b890*/  LDL.LU R8, [R1+0x530] ;  /* 0x0005300001087983 */ /* 0x000f240000300800 */
[----:B------:R-:W4:Y:S02]  /*8b8a0*/  LDL.LU R9, [R1+0x534] ;  /* 0x0005340001097983 */ /* 0x000f240000300800 */
[----:B------:R-:W4:Y:S01]  /*8b8b0*/  LDL.LU R10, [R1+0x538] ;  /* 0x00053800010a7983 */ /* 0x000f220000300800 */
[----:B------:R-:W4:Y:S01]  /*8b8c0*/  LDL.LU R11, [R1+0x53c] ;  /* 0x00053c00010b7983 */ /* 0x000f220000300800 */
[----:B------:R-:W4:Y:S02]  /*8b8d0*/  LDL.LU.64 R46, [R1+0xa8] ;  /* 0x0000a800012e7983 */ /* 0x000f240000300a00 */
[----:B------:R-:W2:Y:S02]  /*8b8e0*/  LDL.LU R20, [R1+0x520] ;  /* 0x0005200001147983 */ /* 0x000ea40000300800 */
[----:B------:R-:W2:Y:S01]  /*8b8f0*/  LDL.LU R21, [R1+0x524] ;  /* 0x0005240001157983 */ /* 0x000ea20000300800 */
[----:B------:R-:W2:Y:S01]  /*8b900*/  LDL.LU R22, [R1+0x528] ;  /* 0x0005280001167983 */ /* 0x000ea20000300800 */
[----:B------:R-:W2:Y:S02]  /*8b910*/  LDL.LU R23, [R1+0x52c] ;  /* 0x00052c0001177983 */ /* 0x000ea40000300800 */
[----:B------:R-:W2:Y:S02]  /*8b920*/  LDL.LU.64 R26, [R1+0x88] ;  /* 0x00008800011a7983 */ /* 0x000ea40000300a00 */
[----:B------:R-:W2:Y:S01]  /*8b930*/  LDL.LU R28, [R1+0x500] ;  /* 0x00050000011c7983 */ /* 0x000ea20000300800 */
[----:B------:R-:W2:Y:S01]  /*8b940*/  LDL.LU R29, [R1+0x504] ;  /* 0x00050400011d7983 */ /* 0x000ea20000300800 */
[----:B------:R-:W2:Y:S02]  /*8b950*/  LDL.LU R30, [R1+0x508] ;  /* 0x00050800011e7983 */ /* 0x000ea40000300800 */
[----:B------:R-:W2:Y:S02]  /*8b960*/  LDL.LU R31, [R1+0x50c] ;  /* 0x00050c00011f7983 */ /* 0x000ea40000300800 */
[----:B------:R-:W2:Y:S01]  /*8b970*/  LDL.LU.64 R34, [R1+0x78] ;  /* 0x0000780001227983 */ /* 0x000ea20000300a00 */
[----:B------:R-:W2:Y:S01]  /*8b980*/  LDL.LU R36, [R1+0x4f0] ;  /* 0x0004f00001247983 */ /* 0x000ea20000300800 */
[----:B------:R-:W2:Y:S02]  /*8b990*/  LDL.LU R37, [R1+0x4f4] ;  /* 0x0004f40001257983 */ /* 0x000ea40000300800 */
[----:B------:R-:W2:Y:S02]  /*8b9a0*/  LDL.LU R38, [R1+0x4f8] ;  /* 0x0004f80001267983 */ /* 0x000ea40000300800 */
[----:B------:R-:W2:Y:S01]  /*8b9b0*/  LDL.LU R39, [R1+0x4fc] ;  /* 0x0004fc0001277983 */ /* 0x000ea20000300800 */
[----:B------:R-:W2:Y:S01]  /*8b9c0*/  LDL.LU.64 R50, [R1+0x68] ;  /* 0x0000680001327983 */ /* 0x000ea20000300a00 */
[----:B------:R0:W-:Y:S02]  /*8b9d0*/  STL.64 [R1+0x560], R4 ;  /* 0x0005600401007387 */ /* 0x0001e40000100a00 */
[----:B------:R1:W-:Y:S02]  /*8b9e0*/  STL.64 [R1+0x568], R6 ;  /* 0x0005680601007387 */ /* 0x0003e40000100a00 */
[----:B0-----:R-:W-:Y:S01]  /*8b9f0*/  IMAD.MOV.U32 R5, RZ, RZ, R14 ;  /* 0x000000ffff057224 */ /* 0x001fe200078e000e */
[----:B-1----:R-:W2:Y:S01]  /*8ba00*/  LDL.LU.64 R6, [R1+0x6080] ;  /* 0x0060800001067983 */ /* 0x002ea20000300a00 */
[----:B------:R-:W-:-:S02]  /*8ba10*/  IMAD.MOV.U32 R4, RZ, RZ, R15 ;  /* 0x000000ffff047224 */ /* 0x000fc400078e000f */
[----:B------:R-:W2:Y:S02]  /*8ba20*/  LDL.LU.64 R14, [R1+0x6078] ;  /* 0x00607800010e7983 */ /* 0x000ea40000300a00 */
[----:B------:R-:W-:Y:S02]  /*8ba30*/  IMAD.MOV.U32 R18, RZ, RZ, R2 ;  /* 0x000000ffff127224 */ /* 0x000fe400078e0002 */
[----:B------:R-:W-:Y:S01]  /*8ba40*/  IMAD.MOV.U32 R19, RZ, RZ, R0 ;  /* 0x000000ffff137224 */ /* 0x000fe200078e0000 */
[C---:B--2---:R-:W-:Y:S11]  /*8ba50*/  HMMA.16816.F32.BF16 R52, R40.reuse, R14, R52 ;  /* 0x0000000e2834723c */ /* 0x044ff60000041834 */
[----:B------:R-:W-:Y:S11]  /*8ba60*/  @!UPT UIADD3 URZ, URZ, URZ, URZ ;  /* 0x0000003f3f3ff290 */ /* 0x000ff6000fffe03f */
[----:B------:R-:W-:Y:S01]  /*8ba70*/  @!UPT UIADD3 URZ, URZ, URZ, URZ ;  /* 0x0000003f3f3ff290 */ /* 0x000fe2000fffe03f */
[----:B------:R-:W-:Y:S01]  /*8ba80*/  STL.64 [R1+0x550], R52 ;  /* 0x0005503401007387 */ /* 0x000fe20000100a00 */
[----:B------:R0:W-:Y:S03]  /*8ba90*/  STL.64 [R1+0x558], R54 ;  /* 0x0005583601007387 */ /* 0x0001e60000100a00 */
[----:B0-----:R-:W2:Y:S01]  /*8baa0*/  LDL.LU.64 R54, [R1+0x6070] ;  /* 0x0060700001367983 */ /* 0x001ea20000300a00 */
[----:B------:R-:W2:Y:S02]  /*8bab0*/  LDL.LU.64 R52, [R1+0x6068] ;  /* 0x0060680001347983 */ /* 0x000ea40000300a00 */
[----:B------:R-:W-:Y:S02]  /*8bac0*/  IMAD.MOV.U32 R2, RZ, RZ, R14 ;  /* 0x000000ffff027224 */ /* 0x000fe400078e000e */
[----:B------:R-:W-:Y:S02]  /*8bad0*/  IMAD.MOV.U32 R0, RZ, RZ, R15 ;  /* 0x000000ffff007224 */ /* 0x000fe400078e000f */
[----:B------:R-:W2:Y:S01]  /*8bae0*/  LDL.LU.64 R14, [R1+0x6060] ;  /* 0x00606000010e7983 */ /* 0x000ea20000300a00 */
[----:B------:R-:W2:Y:S02]  /*8baf0*/  LDL.LU.64 R12, [R1+0x6058] ;  /* 0x00605800010c7983 */ /* 0x000ea40000300a00 */
[----:B------:R-:W-:Y:S02]  /*8bb00*/  STL [R1+0x5f14], R2 ;  /* 0x005f140201007387 */ /* 0x000fe40000100800 */
[----:B------:R-:W-:Y:S02]  /*8bb10*/  STL [R1+0x5f10], R0 ;  /* 0x005f100001007387 */ /* 0x000fe40000100800 */
[----:B---3--:R-:W-:Y:S01]  /*8bb20*/  IMAD.MOV.U32 R60, RZ, RZ, R59 ;  /* 0x000000ffff3c7224 */ /* 0x008fe200078e003b */
[C---:B----4-:R-:W-:Y:S08]  /*8bb30*/  HMMA.16816.F32.BF16 R8, R40.reuse, R46, R8 ;  /* 0x0000002e2808723c */ /* 0x050ff00000041808 */
[----:B------:R-:W-:Y:S01]  /*8bb40*/  HMMA.16816.F32.BF16 R16, R40, R18, R20 ;  /* 0x000000122810723c */ /* 0x000fe20000041814 */
[----:B------:R-:W-:-:S02]  /*8bb50*/  IMAD.MOV.U32 R3, RZ, RZ, R47 ;  /* 0x000000ffff037224 */ /* 0x000fc400078e002f */
[----:B------:R-:W-:-:S05]  /*8bb60*/  IMAD.MOV.U32 R61, RZ, RZ, R46 ;  /* 0x000000ffff3d7224 */ /* 0x000fca00078e002e */
[C---:B--2---:R-:W-:Y:S11]  /*8bb70*/  HMMA.16816.F32.BF16 R52, R40.reuse, R58, R52 ;  /* 0x0000003a2834723c */ /* 0x044ff60000041834 */
[----:B------:R-:W-:Y:S11]  /*8bb80*/  @!UPT UIADD3 URZ, URZ, URZ, URZ ;  /* 0x0000003f3f3ff290 */ /* 0x000ff6000fffe03f */
[----:B------:R-:W-:Y:S01]  /*8bb90*/  @!UPT UIADD3 URZ, URZ, URZ, URZ ;  /* 0x0000003f3f3ff290 */ /* 0x000fe2000fffe03f */
[----:B------:R0:W-:Y:S01]  /*8bba0*/  STL.64 [R1+0x540], R52 ;  /* 0x0005403401007387 */ /* 0x0001e20000100a00 */
[----:B------:R1:W-:Y:S03]  /*8bbb0*/  STL.64 [R1+0x548], R54 ;  /* 0x0005483601007387 */ /* 0x0003e60000100a00 */
[----:B0-----:R-:W2:Y:S01]  /*8bbc0*/  LDL.LU R52, [R1+0x4e0] ;  /* 0x0004e00001347983 */ /* 0x001ea20000300800 */
[----:B------:R-:W2:Y:S02]  /*8bbd0*/  LDL.LU R53, [R1+0x4e4] ;  /* 0x0004e40001357983 */ /* 0x000ea40000300800 */
[----:B-1----:R-:W2:Y:S02]  /*8bbe0*/  LDL.LU R54, [R1+0x4e8] ;  /* 0x0004e80001367983 */ /* 0x002ea40000300800 */
[----:B------:R-:W2:Y:S01]  /*8bbf0*/  LDL.LU R55, [R1+0x4ec] ;  /* 0x0004ec0001377983 */ /* 0x000ea20000300800 */
[----:B------:R-:W2:Y:S01]  /*8bc00*/  LDL.LU.64 R58, [R1+0x58] ;  /* 0x00005800013a7983 */ /* 0x000ea20000300a00 */
[C---:B------:R-:W-:Y:S01]  /*8bc10*/  HMMA.16816.F32.BF16 R12, R40.reuse, R26, R12 ;  /* 0x0000001a280c723c */ /* 0x040fe2000004180c */
[----:B------:R-:W-:Y:S02]  /*8bc20*/  STL [R1+0x5f18], R60 ;  /* 0x005f183c01007387 */ /* 0x000fe40000100800 */
[----:B------:R0:W-:Y:S01]  /*8bc30*/  STL.64 [R1+0x530], R8 ;  /* 0x0005300801007387 */ /* 0x0001e20000100a00 */
[----:B------:R-:W-:Y:S04]  /*8bc40*/  STL.64 [R1+0x538], R10 ;  /* 0x0005380a01007387 */ /* 0x000fe80000100a00 */
[----:B0-----:R-:W3:Y:S01]  /*8bc50*/  LDL.LU.64 R8, [R1+0x6050] ;  /* 0x0060500001087983 */ /* 0x001ee20000300a00 */
[----:B------:R-:W-:Y:S02]  /*8bc60*/  STL [R1+0x5f20], R3 ;  /* 0x005f200301007387 */ /* 0x000fe40000100800 */
[----:B------:R-:W-:Y:S02]  /*8bc70*/  STL [R1+0x5f1c], R61 ;  /* 0x005f1c3d01007387 */ /* 0x000fe40000100800 */
[----:B------:R-:W-:Y:S01]  /*8bc80*/  STL.64 [R1+0x520], R16 ;  /* 0x0005201001007387 */ /* 0x000fe20000100a00 */
[----:B------:R-:W-:Y:S09]  /*8bc90*/  STL.64 [R1+0x528], R18 ;  /* 0x0005281201007387 */ /* 0x000ff20000100a00 */
[----:B------:R-:W-:Y:S01]  /*8bca0*/  STL.64 [R1+0x510], R12 ;  /* 0x0005100c01007387 */ /* 0x000fe20000100a00 */
[----:B------:R0:W-:Y:S02]  /*8bcb0*/  STL.64 [R1+0x518], R14 ;  /* 0x0005180e01007387 */ /* 0x0001e40000100a00 */
[----:B0-----:R-:W-:Y:S01]  /*8bcc0*/  HMMA.16816.F32.BF16 R12, R40, R34, R28 ;  /* 0x00000022280c723c */ /* 0x001fe2000004181c */
[----:B------:R-:W-:-:S02]  /*8bcd0*/  IMAD.MOV.U32 R0, RZ, RZ, R27 ;  /* 0x000000ffff007224 */ /* 0x000fc400078e001b */
[----:B------:R-:W-:-:S03]  /*8bce0*/  IMAD.MOV.U32 R2, RZ, RZ, R26 ;  /* 0x000000ffff027224 */ /* 0x000fc600078e001a */
[----:B------:R-:W-:Y:S02]  /*8bcf0*/  STL [R1+0x5f28], R0 ;  /* 0x005f280001007387 */ /* 0x000fe40000100800 */
[----:B------:R-:W-:Y:S11]  /*8bd00*/  STL [R1+0x5f24], R2 ;  /* 0x005f240201007387 */ /* 0x000ff60000100800 */
[----:B------:R-:W-:Y:S04]  /*8bd10*/  @!UPT UIADD3 URZ, URZ, URZ, URZ ;  /* 0x0000003f3f3ff290 */ /* 0x000fe8000fffe03f */
[----:B------:R-:W-:Y:S01]  /*8bd20*/  STL.64 [R1+0x500], R12 ;  /* 0x0005000c01007387 */ /* 0x000fe20000100a00 */
[----:B------:R0:W-:Y:S02]  /*8bd30*/  STL.64 [R1+0x508], R14 ;  /* 0x0005080e01007387 */ /* 0x0001e40000100a00 */
[----:B0-----:R-:W-:Y:S01]  /*8bd40*/  HMMA.16816.F32.BF16 R12, R40, R50, R36 ;  /* 0x00000032280c723c */ /* 0x001fe20000041824 */
[----:B------:R-:W-:Y:S02]  /*8bd50*/  IMAD.MOV.U32 R60, RZ, RZ, R35 ;  /* 0x000000ffff3c7224 */ /* 0x000fe400078e0023 */
[----:B------:R-:W-:-:S03]  /*8bd60*/  IMAD.MOV.U32 R61, RZ, RZ, R34 ;  /* 0x000000ffff3d7224 */ /* 0x000fc600078e0022 */
[----:B------:R-:W-:Y:S02]  /*8bd70*/  STL [R1+0x5f30], R60 ;  /* 0x005f303c01007387 */ /* 0x000fe40000100800 */
[----:B------:R-:W-:Y:S11]  /*8bd80*/  STL [R1+0x5f2c], R61 ;  /* 0x005f2c3d01007387 */ /* 0x000ff60000100800 */
[----:B------:R-:W-:Y:S04]  /*8bd90*/  @!UPT UIADD3 URZ, URZ, URZ, URZ ;  /* 0x0000003f3f3ff290 */ /* 0x000fe8000fffe03f */
[----:B------:R-:W-:Y:S01]  /*8bda0*/  STL.64 [R1+0x4f0], R12 ;  /* 0x0004f00c01007387 */ /* 0x000fe20000100a00 */
[----:B------:R2:W-:Y:S02]  /*8bdb0*/  STL.64 [R1+0x4f8], R14 ;  /* 0x0004f80e01007387 */ /* 0x0005e40000100a00 */
[----:B------:R-:W4:Y:S02]  /*8bdc0*/  LDL.LU R16, [R1+0x4d0] ;  /* 0x0004d00001107983 */ /* 0x000f240000300800 */
[----:B------:R-:W4:Y:S01]  /*8bdd0*/  LDL.LU R17, [R1+0x4d4] ;  /* 0x0004d40001117983 */ /* 0x000f220000300800 */
[----:B------:R-:W4:Y:S01]  /*8bde0*/  LDL.LU R18, [R1+0x4d8] ;  /* 0x0004d80001127983 */ /* 0x000f220000300800 */
[----:B------:R-:W4:Y:S02]  /*8bdf0*/  LDL.LU R19, [R1+0x4dc] ;  /* 0x0004dc0001137983 */ /* 0x000f240000300800 */
[----:B------:R-:W4:Y:S02]  /*8be00*/  LDL.LU.64 R46, [R1+0x48] ;  /* 0x00004800012e7983 */ /* 0x000f240000300a00 */
[----:B------:R-:W-:Y:S01]  /*8be10*/  IMAD.MOV.U32 R3, RZ, RZ, R51 ;  /* 0x000000ffff037224 */ /* 0x000fe200078e0033 */
[----:B------:R-:W3:Y:S01]  /*8be20*/  LDL.LU R36, [R1+0x4c0] ;  /* 0x0004c00001247983 */ /* 0x000ee20000300800 */
[----:B------:R-:W-:-:S02]  /*8be30*/  IMAD.MOV.U32 R2, RZ, RZ, R50 ;  /* 0x000000ffff027224 */ /* 0x000fc400078e0032 */
[----:B------:R-:W3:Y:S02]  /*8be40*/  LDL.LU R37, [R1+0x4c4] ;  /* 0x0004c40001257983 */ /* 0x000ee40000300800 */
[----:B------:R-:W3:Y:S01]  /*8be50*/  LDL.LU R38, [R1+0x4c8] ;  /* 0x0004c80001267983 */ /* 0x000ee20000300800 */
[----:B------:R-:W3:Y:S01]  /*8be60*/  LDL.LU R39, [R1+0x4cc] ;  /* 0x0004cc0001277983 */ /* 0x000ee20000300800 */
[----:B------:R-:W3:Y:S02]  /*8be70*/  LDL.LU.64 R50, [R1+0x38] ;  /* 0x0000380001327983 */ /* 0x000ee40000300a00 */
[----:B------:R-:W-:Y:S02]  /*8be80*/  STL [R1+0x5f38], R3 ;  /* 0x005f380301007387 */ /* 0x000fe40000100800 */
[----:B------:R-:W-:Y:S01]  /*8be90*/  STL [R1+0x5f34], R2 ;  /* 0x005f340201007387 */ /* 0x000fe20000100800 */
[----:B--2---:R-:W-:Y:S11]  /*8bea0*/  HMMA.16816.F32.BF16 R12, R40, R58, R52 ;  /* 0x0000003a280c723c */ /* 0x004ff60000041834 */
        /* <DEDUP_REMOVED lines=16> */
[----:B------:R-:W2:Y:S01]  /*8bfb0*/  LDL.LU.64 R26, [R1+0x28] ;  /* 0x00002800011a7983 */ /* 0x000ea20000300a00 */
[----:B------:R-:W2:Y:S02]  /*8bfc0*/  LDL.LU.64 R34, [R1+0x18] ;  /* 0x0000180001227983 */ /* 0x000ea40000300a00 */
[----:B------:R-:W2:Y:S02]  /*8bfd0*/  LDL.LU R52, [R1+0x490] ;  /* 0x0004900001347983 */ /* 0x000ea40000300800 */
[----:B------:R-:W2:Y:S01]  /*8bfe0*/  LDL.LU R53, [R1+0x494] ;  /* 0x0004940001357983 */ /* 0x000ea20000300800 */
[----:B------:R-:W2:Y:S01]  /*8bff0*/  LDL.LU R54, [R1+0x498] ;  /* 0x0004980001367983 */ /* 0x000ea20000300800 */
[----:B------:R-:W-:-:S02]  /*8c000*/  IMAD.MOV.U32 R61, RZ, RZ, R58 ;  /* 0x000000ffff3d7224 */ /* 0x000fc400078e003a */
[----:B------:R-:W-:Y:S02]  /*8c010*/  IMAD.MOV.U32 R0, RZ, RZ, R59 ;  /* 0x000000ffff007224 */ /* 0x000fe400078e003b */
[----:B------:R-:W2:Y:S01]  /*8c020*/  LDL.LU R55, [R1+0x49c] ;  /* 0x00049c0001377983 */ /* 0x000ea20000300800 */
[----:B------:R-:W2:Y:S02]  /*8c030*/  LDL.LU.64 R58, [R1+0x8] ;  /* 0x00000800013a7983 */ /* 0x000ea40000300a00 */
[----:B------:R-:W-:Y:S02]  /*8c040*/  STL [R1+0x5f40], R0 ;  /* 0x005f400001007387 */ /* 0x000fe40000100800 */
[----:B------:R0:W-:Y:S01]  /*8c050*/  STL [R1+0x5f3c], R61 ;  /* 0x005f3c3d01007387 */ /* 0x0001e20000100800 */
[C---:B----4-:R-:W-:Y:S08]  /*8c060*/  HMMA.16816.F32.BF16 R16, R40.reuse, R46, R16 ;  /* 0x0000002e2810723c */ /* 0x050ff00000041810 */
[----:B---3--:R-:W-:Y:S01]  /*8c070*/  HMMA.16816.F32.BF16 R36, R40, R50, R36 ;  /* 0x000000322824723c */ /* 0x008fe20000041824 */
[----:B------:R-:W-:-:S02]  /*8c080*/  IMAD.MOV.U32 R60, RZ, RZ, R47 ;  /* 0x000000ffff3c7224 */ /* 0x000fc400078e002f */
[----:B------:R-:W-:Y:S02]  /*8c090*/  IMAD.MOV.U32 R2, RZ, RZ, R46 ;  /* 0x000000ffff027224 */ /* 0x000fe400078e002e */
[----:B0-----:R-:W-:Y:S02]  /*8c0a0*/  IMAD.MOV.U32 R61, RZ, RZ, R50 ;  /* 0x000000ffff3d7224 */ /* 0x001fe400078e0032 */
[----:B------:R-:W-:-:S08]  /*8c0b0*/  IMAD.MOV.U32 R3, RZ, RZ, R51 ;  /* 0x000000ffff037224 */ /* 0x000fd000078e0033 */
[----:B------:R-:W-:Y:S01]  /*8c0c0*/  STL.64 [R1+0x4d0], R16 ;  /* 0x0004d01001007387 */ /* 0x000fe20000100a00 */
[----:B------:R0:W-:Y:S03]  /*8c0d0*/  STL.64 [R1+0x4d8], R18 ;  /* 0x0004d81201007387 */ /* 0x0001e60000100a00 */
[----:B0-----:R-:W3:Y:S01]  /*8c0e0*/  LDL.LU.64 R18, [R1+0x6048] ;  /* 0x0060480001127983 */ /* 0x001ee20000300a00 */
[----:B------:R-:W4:Y:S02]  /*8c0f0*/  LDL.LU.64 R16, [R1+0x6040] ;  /* 0x0060400001107983 */ /* 0x000f240000300a00 */
[----:B------:R-:W-:Y:S02]  /*8c100*/  STL [R1+0x5f48], R60 ;  /* 0x005f483c01007387 */ /* 0x000fe40000100800 */
[----:B------:R-:W-:Y:S01]  /*8c110*/  STL [R1+0x5f44], R2 ;  /* 0x005f440201007387 */ /* 0x000fe20000100800 */
[----:B------:R0:W-:Y:S01]  /*8c120*/  STL.64 [R1+0x4c0], R36 ;  /* 0x0004c02401007387 */ /* 0x0001e20000100a00 */
[----:B------:R1:W-:Y:S02]  /*8c130*/  STL.64 [R1+0x4c8], R38 ;  /* 0x0004c82601007387 */ /* 0x0003e40000100a00 */
        /* <DEDUP_REMOVED lines=8> */
[----:B0-----:R-:W3:Y:S01]  /*8c1c0*/  LDL.LU R36, [R1+0x460] ;  /* 0x0004600001247983 */ /* 0x001ee20000300800 */
[----:B------:R-:W3:Y:S02]  /*8c1d0*/  LDL.LU R37, [R1+0x464] ;  /* 0x0004640001257983 */ /* 0x000ee40000300800 */
[----:B-1----:R-:W3:Y:S02]  /*8c1e0*/  LDL.LU R38, [R1+0x468] ;  /* 0x0004680001267983 */ /* 0x002ee40000300800 */
[----:B------:R-:W3:Y:S01]  /*8c1f0*/  LDL.LU R39, [R1+0x46c] ;  /* 0x00046c0001277983 */ /* 0x000ee20000300800 */
[----:B------:R-:W-:Y:S01]  /*8c200*/  STL [R1+0x5f50], R3 ;  /* 0x005f500301007387 */ /* 0x000fe20000100800 */
[----:B------:R0:W-:Y:S01]  /*8c210*/  STL [R1+0x5f4c], R61 ;  /* 0x005f4c3d01007387 */ /* 0x0001e20000100800 */
[C---:B--2---:R-:W-:Y:S08]  /*8c220*/  HMMA.16816.F32.BF16 R20, R40.reuse, R26, R20 ;  /* 0x0000001a2814723c */ /* 0x044ff00000041814 */
[C---:B------:R-:W-:Y:S08]  /*8c230*/  HMMA.16816.F32.BF16 R28, R40.reuse, R34, R28 ;  /* 0x00000022281c723c */ /* 0x040ff0000004181c */
[----:B------:R-:W-:Y:S01]  /*8c240*/  HMMA.16816.F32.BF16 R52, R40, R58, R52 ;  /* 0x0000003a2834723c */ /* 0x000fe20000041834 */
[----:B------:R-:W-:-:S02]  /*8c250*/  IMAD.MOV.U32 R2, RZ, RZ, R26 ;  /* 0x000000ffff027224 */ /* 0x000fc400078e001a */
[----:B------:R-:W-:Y:S02]  /*8c260*/  IMAD.MOV.U32 R0, RZ, RZ, R27 ;  /* 0x000000ffff007224 */ /* 0x000fe400078e001b */
[----:B0-----:R-:W-:Y:S02]  /*8c270*/  IMAD.MOV.U32 R61, RZ, RZ, R34 ;  /* 0x000000ffff3d7224 */ /* 0x001fe400078e0022 */
[----:B------:R-:W-:Y:S01]  /*8c280*/  IMAD.MOV.U32 R60, RZ, RZ, R35 ;  /* 0x000000ffff3c7224 */ /* 0x000fe200078e0023 */
[----:B------:R-:W-:Y:S01]  /*8c290*/  STL.64 [R1+0x4b0], R20 ;  /* 0x0004b01401007387 */ /* 0x000fe20000100a00 */
[----:B------:R0:W-:Y:S03]  /*8c2a0*/  STL.64 [R1+0x4b8], R22 ;  /* 0x0004b81601007387 */ /* 0x0001e60000100a00 */
[----:B0-----:R-:W2:Y:S01]  /*8c2b0*/  LDL.LU.64 R22, [R1+0x6038] ;  /* 0x0060380001167983 */ /* 0x001ea20000300a00 */
[----:B------:R-:W2:Y:S02]  /*8c2c0*/  LDL.LU.64 R20, [R1+0x6030] ;  /* 0x0060300001147983 */ /* 0x000ea40000300a00 */
[----:B------:R-:W2:Y:S02]  /*8c2d0*/  LDL.LU.64 R26, [R1+0x6028] ;  /* 0x00602800011a7983 */ /* 0x000ea40000300a00 */
[----:B------:R-:W2:Y:S01]  /*8c2e0*/  LDL.LU.64 R24, [R1+0x6020] ;  /* 0x0060200001187983 */ /* 0x000ea20000300a00 */
[----:B------:R-:W-:Y:S01]  /*8c2f0*/  STL [R1+0x5f54], R2 ;  /* 0x005f540201007387 */ /* 0x000fe20000100800 */
[----:B------:R-:W-:Y:S02]  /*8c300*/  STL.64 [R1+0x4a0], R28 ;  /* 0x0004a01c01007387 */ /* 0x000fe40000100a00 */
[----:B------:R0:W-:Y:S02]  /*8c310*/  STL.64 [R1+0x4a8], R30 ;  /* 0x0004a81e01007387 */ /* 0x0001e40000100a00 */
[----:B------:R-:W-:Y:S01]  /*8c320*/  IMAD.MOV.U32 R3, RZ, RZ, R59 ;  /* 0x000000ffff037224 */ /* 0x000fe200078e003b */
[----:B0-----:R-:W2:Y:S01]  /*8c330*/  LDL.LU.64 R30, [R1+0x6018] ;  /* 0x00601800011e7983 */ /* 0x001ea20000300a00 */
[----:B------:R-:W2:Y:S02]  /*8c340*/  LDL.LU.64 R28, [R1+0x6010] ;  /* 0x00601000011c7983 */ /* 0x000ea40000300a00 */
[----:B------:R-:W2:Y:S02]  /*8c350*/  LDL.LU.64 R34, [R1+0x6008] ;  /* 0x0060080001227983 */ /* 0x000ea40000300a00 */
[----:B------:R-:W2:Y:S01]  /*8c360*/  LDL.LU.64 R32, [R1+0x6000] ;  /* 0x0060000001207983 */ /* 0x000ea20000300a00 */
[----:B------:R-:W-:Y:S01]  /*8c370*/  STL.64 [R1+0x490], R52 ;  /* 0x0004903401007387 */ /* 0x000fe20000100a00 */
[----:B------:R0:W-:Y:S02]  /*8c380*/  STL.64 [R1+0x498], R54 ;  /* 0x0004983601007387 */ /* 0x0001e40000100a00 */
[----:B------:R-:W-:Y:S01]  /*8c390*/  IMAD.MOV.U32 R2, RZ, RZ, R58 ;  /* 0x000000ffff027224 */ /* 0x000fe200078e003a */
[----:B0-----:R-:W3:Y:S01]  /*8c3a0*/  LDL.LU.64 R54, [R1+0x5ff8] ;  /* 0x005ff80001367983 */ /* 0x001ee20000300a00 */
[----:B------:R-:W2:Y:S02]  /*8c3b0*/  LDL.LU.64 R52, [R1+0x5ff0] ;  /* 0x005ff00001347983 */ /* 0x000ea40000300a00 */
[----:B------:R-:W2:Y:S02]  /*8c3c0*/  LDL.LU.64 R58, [R1+0x5fe8] ;  /* 0x005fe800013a7983 */ /* 0x000ea40000300a00 */
[----:B------:R-:W3:Y:S01]  /*8c3d0*/  LDL.LU.64 R56, [R1+0x5fe0] ;  /* 0x005fe00001387983 */ /* 0x000ee20000300a00 */
[C---:B--2---:R-:W-:Y:S08]  /*8c3e0*/  HMMA.16816.F32.BF16 R12, R40.reuse, R58, R12 ;  /* 0x0000003a280c723c */ /* 0x044ff0000004180c */
[C---:B---3--:R-:W-:Y:S11]  /*8c3f0*/  HMMA.16816.F32.BF16 R48, R40.reuse, R54, R48 ;  /* 0x000000362830723c */ /* 0x048ff60000041830 */
[----:B------:R-:W-:Y:S04]  /*8c400*/  @!UPT UIADD3 URZ, URZ, URZ, URZ ;  /* 0x0000003f3f3ff290 */ /* 0x000fe8000fffe03f */
[----:B------:R0:W-:Y:S01]  /*8c410*/  STL.64 [R1+0x480], R12 ;  /* 0x0004800c01007387 */ /* 0x0001e20000100a00 */
[----:B------:R1:W-:Y:S03]  /*8c420*/  STL.64 [R1+0x488], R14 ;  /* 0x0004880e01007387 */ /* 0x0003e60000100a00 */
[----:B0-----:R-:W2:Y:S01]  /*8c430*/  LDL.LU R12, [R1+0x420] ;  /* 0x00042000010c7983 */ /* 0x001ea20000300800 */
[----:B------:R-:W2:Y:S02]  /*8c440*/  LDL.LU R13, [R1+0x424] ;  /* 0x00042400010d7983 */ /* 0x000ea40000300800 */
[----:B-1----:R-:W2:Y:S02]  /*8c450*/  LDL.LU R14, [R1+0x428] ;  /* 0x00042800010e7983 */ /* 0x002ea40000300800 */
[----:B------:R-:W2:Y:S01]  /*8c460*/  LDL.LU R15, [R1+0x42c] ;  /* 0x00042c00010f7983 */ /* 0x000ea20000300800 */
[----:B------:R-:W-:Y:S01]  /*8c470*/  STL.64 [R1+0x5f60], R58 ;  /* 0x005f603a01007387 */ /* 0x000fe20000100a00 */
[----:B------:R0:W-:Y:S03]  /*8c480*/  STL.64 [R1+0x5f58], R56 ;  /* 0x005f583801007387 */ /* 0x0001e60000100a00 */
[----:B0-----:R-:W3:Y:S01]  /*8c490*/  LDL.LU R56, [R1+0x440] ;  /* 0x0004400001387983 */ /* 0x001ee20000300800 */
[----:B------:R-:W3:Y:S02]  /*8c4a0*/  LDL.LU R57, [R1+0x444] ;  /* 0x0004440001397983 */ /* 0x000ee40000300800 */
[----:B------:R-:W3:Y:S02]  /*8c4b0*/  LDL.LU R58, [R1+0x448] ;  /* 0x00044800013a7983 */ /* 0x000ee40000300800 */
[----:B------:R-:W3:Y:S01]  /*8c4c0*/  LDL.LU R59, [R1+0x44c] ;  /* 0x00044c00013b7983 */ /* 0x000ee20000300800 */
[----:B------:R-:W-:Y:S01]  /*8c4d0*/  STL.64 [R1+0x470], R48 ;  /* 0x0004703001007387 */ /* 0x000fe20000100a00 */
[----:B------:R0:W-:Y:S03]  /*8c4e0*/  STL.64 [R1+0x478], R50 ;  /* 0x0004783201007387 */ /* 0x0001e60000100a00 */
[----:B0-----:R-:W2:Y:S01]  /*8c4f0*/  LDL.LU.64 R50, [R1+0x5fd8] ;  /* 0x005fd80001327983 */ /* 0x001ea20000300a00 */
[----:B------:R-:W3:Y:S02]  /*8c500*/  LDL.LU.64 R48, [R1+0x5fd0] ;  /* 0x005fd00001307983 */ /* 0x000ee40000300a00 */
[----:B------:R-:W-:Y:S02]  /*8c510*/  STL.64 [R1+0x5dd8], R54 ;  /* 0x005dd83601007387 */ /* 0x000fe40000100a00 */
[----:B------:R0:W-:Y:S02]  /*8c520*/  STL.64 [R1+0x5dd0], R52 ;  /* 0x005dd03401007387 */ /* 0x0001e40000100a00 */
[----:B0-----:R-:W3:Y:S01]  /*8c530*/  LDL.LU R52, [R1+0x450] ;  /* 0x0004500001347983 */ /* 0x001ee20000300800 */
[----:B------:R-:W3:Y:S02]  /*8c540*/  LDL.LU R53, [R1+0x454] ;  /* 0x0004540001357983 */ /* 0x000ee40000300800 */
[----:B------:R-:W3:Y:S02]  /*8c550*/  LDL.LU R54, [R1+0x458] ;  /* 0x0004580001367983 */ /* 0x000ee40000300800 */
[----:B------:R-:W3:Y:S01]  /*8c560*/  LDL.LU R55, [R1+0x45c] ;  /* 0x00045c0001377983 */ /* 0x000ee20000300800 */
[C---:B--2---:R-:W-:Y:S11]  /*8c570*/  HMMA.16816.F32.BF16 R36, R40.reuse, R50, R36 ;  /* 0x000000322824723c */ /* 0x044ff60000041824 */
[----:B------:R-:W-:Y:S11]  /*8c580*/  @!UPT UIADD3 URZ, URZ, URZ, URZ ;  /* 0x0000003f3f3ff290 */ /* 0x000ff6000fffe03f */
[----:B------:R-:W-:Y:S01]  /*8c590*/  @!UPT UIADD3 URZ, URZ, URZ, URZ ;  /* 0x0000003f3f3ff290 */ /* 0x000fe2000fffe03f */
[----:B------:R-:W-:Y:S01]  /*8c5a0*/  STL.64 [R1+0x460], R36 ;  /* 0x0004602401007387 */ /* 0x000fe20000100a00 */
[----:B------:R0:W-:Y:S03]  /*8c5b0*/  STL.64 [R1+0x468], R38 ;  /* 0x0004682601007387 */ /* 0x0001e60000100a00 */
[----:B0-----:R-:W2:Y:S01]  /*8c5c0*/  LDL.LU.64 R38, [R1+0x5fc8] ;  /* 0x005fc80001267983 */ /* 0x001ea20000300a00 */
[----:B------:R-:W4:Y:S02]  /*8c5d0*/  LDL.LU.64 R36, [R1+0x5fc0] ;  /* 0x005fc00001247983 */ /* 0x000f240000300a00 */
[----:B------:R-:W-:Y:S02]  /*8c5e0*/  STL.64 [R1+0x5dc8], R50 ;  /* 0x005dc83201007387 */ /* 0x000fe40000100a00 */
[----:B---3--:R2:W-:Y:S02]  /*8c5f0*/  STL.64 [R1+0x5dc0], R48 ;  /* 0x005dc03001007387 */ /* 0x0085e40000100a00 */
[C---:B--2---:R-:W-:Y:S01]  /*8c600*/  HMMA.16816.F32.BF16 R48, R40.reuse, R38, R52 ;  /* 0x000000262830723c */ /* 0x044fe20000041834 */
[----:B------:R-:W-:Y:S01]  /*8c610*/  STL.64 [R1+0x5db0], R38 ;  /* 0x005db02601007387 */ /* 0x000fe20000100a00 */
[----:B----4-:R0:W-:Y:S06]  /*8c620*/  STL.64 [R1+0x5da8], R36 ;  /* 0x005da82401007387 */ /* 0x0101ec0000100a00 */
[C---:B0-----:R-:W-:Y:S11]  /*8c630*/  HMMA.16816.F32.BF16 R36, R40.reuse, R34, R56 ;  /* 0x000000222824723c */ /* 0x041ff60000041838 */
[----:B------:R-:W-:Y:S04]  /*8c640*/  @!UPT UIADD3 URZ, URZ, URZ, URZ ;  /* 0x0000003f3f3ff290 */ /* 0x000fe8000fffe03f */
[----:B------:R-:W-:Y:S01]  /*8c650*/  STL.64 [R1+0x450], R48 ;  /* 0x0004503001007387 */ /* 0x000fe20000100a00 */
[----:B------:R-:W-:Y:S02]  /*8c660*/  STL.64 [R1+0x458], R50 ;  /* 0x0004583201007387 */ /* 0x000fe40000100a00 */
[----:B------:R-:W-:Y:S02]  /*8c670*/  STL.64 [R1+0x5d98], R34 ;  /* 0x005d982201007387 */ /* 0x000fe40000100a00 */
[----:B------:R0:W-:Y:S02]  /*8c680*/  STL.64 [R1+0x5d90], R32 ;  /* 0x005d902001007387 */ /* 0x0001e40000100a00 */
[----:B0-----:R-:W-:Y:S01]  /*8c690*/  HMMA.16816.F32.BF16 R32, R40, R30, R44 ;  /* 0x0000001e2820723c */ /* 0x001fe2000004182c */
[----:B------:R-:W-:Y:S01]  /*8c6a0*/  STL.64 [R1+0x440], R36 ;  /* 0x0004402401007387 */ /* 0x000fe20000100a00 */
[----:B------:R0:W-:Y:S02]  /*8c6b0*/  STL.64 [R1+0x448], R38 ;  /* 0x0004482601007387 */ /* 0x0001e40000100a00 */
[----:B0-----:R-:W-:-:S02]  /*8c6c0*/  IMAD.MOV.U32 R38, RZ, RZ, R9 ;  /* 0x000000ffff267224 */ /* 0x001fc400078e0009 */
[----:B------:R-:W-:Y:S11]  /*8c6d0*/  IMAD.MOV.U32 R39, RZ, RZ, R8 ;  /* 0x000000ffff277224 */ /* 0x000ff600078e0008 */
[----:B------:R-:W-:Y:S06]  /*8c6e0*/  @!UPT UIADD3 URZ, URZ, URZ, URZ ;  /* 0x0000003f3f3ff290 */ /* 0x000fec000fffe03f */
[----:B------:R0:W-:Y:S01]  /*8c6f0*/  STL.64 [R1+0x430], R32 ;  /* 0x0004302001007387 */ /* 0x0001e20000100a00 */
[----:B------:R1:W-:Y:S02]  /*8c700*/  STL.64 [R1+0x438], R34 ;  /* 0x0004382201007387 */ /* 0x0003e40000100a00 */
[----:B------:R-:W-:Y:S01]  /*8c710*/  STL.64 [R1+0x5f68], R38 ;  /* 0x005f682601007387 */ /* 0x000fe20000100a00 */
[----:B0-----:R-:W2:Y:S01]  /*8c720*/  LDL.LU R32, [R1+0x2e0] ;  /* 0x0002e00001207983 */ /* 0x001ea20000300800 */
[----:B------:R-:W2:Y:S02]  /*8c730*/  LDL.LU R33, [R1+0x2e4] ;  /* 0x0002e40001217983 */ /* 0x000ea40000300800 */
[----:B-1----:R-:W2:Y:S02]  /*8c740*/  LDL.LU R34, [R1+0x2e8] ;  /* 0x0002e80001227983 */ /* 0x002ea40000300800 */
[----:B------:R-:W2:Y:S01]  /*8c750*/  LDL.LU R35, [R1+0x2ec] ;  /* 0x0002ec0001237983 */ /* 0x000ea20000300800 */
[----:B------:R-:W3:Y:S01]  /*8c760*/  LDL.LU R56, [R1+0x410] ;  /* 0x0004100001387983 */ /* 0x000ee20000300800 */
[----:B------:R-:W3:Y:S02]  /*8c770*/  LDL.LU R57, [R1+0x414] ;  /* 0x0004140001397983 */ /* 0x000ee40000300800 */
[----:B------:R-:W3:Y:S02]  /*8c780*/  LDL.LU R58, [R1+0x418] ;  /* 0x00041800013a7983 */ /* 0x000ee40000300800 */
[----:B------:R-:W3:Y:S01]  /*8c790*/  LDL.LU R59, [R1+0x41c] ;  /* 0x00041c00013b7983 */ /* 0x000ee20000300800 */
[----:B------:R-:W-:Y:S01]  /*8c7a0*/  HMMA.16816.F32.BF16 R8, R40, R26, R12 ;  /* 0x0000001a2808723c */ /* 0x000fe2000004180c */
[----:B------:R-:W-:Y:S01]  /*8c7b0*/  STL.64 [R1+0x5d88], R30 ;  /* 0x005d881e01007387 */ /* 0x000fe20000100a00 */
[----:B------:R-:W-:Y:S02]  /*8c7c0*/  STL.64 [R1+0x5d80], R28 ;  /* 0x005d801c01007387 */ /* 0x000fe40000100a00 */
[----:B------:R-:W-:-:S02]  /*8c7d0*/  IMAD.MOV.U32 R55, RZ, RZ, R4 ;  /* 0x000000ffff377224 */ /* 0x000fc400078e0004 */
[----:B------:R-:W-:Y:S11]  /*8c7e0*/  IMAD.MOV.U32 R54, RZ, RZ, R5 ;  /* 0x000000ffff367224 */ /* 0x000ff600078e0005 */
[----:B------:R-:W-:Y:S06]  /*8c7f0*/  @!UPT UIADD3 URZ, URZ, URZ, URZ ;  /* 0x0000003f3f3ff290 */ /* 0x000fec000fffe03f */
[----:B------:R0:W-:Y:S01]  /*8c800*/  STL.64 [R1+0x420], R8 ;  /* 0x0004200801007387 */ /* 0x0001e20000100a00 */
[----:B------:R1:W-:Y:S02]  /*8c810*/  STL.64 [R1+0x428], R10 ;  /* 0x0004280a01007387 */ /* 0x0003e40000100a00 */
[----:B------:R-:W4:Y:S02]  /*8c820*/  LDL.LU R12, [R1+0x400] ;  /* 0x00040000010c7983 */ /* 0x000f240000300800 */
[----:B------:R-:W4:Y:S01]  /*8c830*/  LDL.LU R13, [R1+0x404] ;  /* 0x00040400010d7983 */ /* 0x000f220000300800 */
[----:B------:R-:W4:Y:S01]  /*8c840*/  LDL.LU R14, [R1+0x408] ;  /* 0x00040800010e7983 */ /* 0x000f220000300800 */
[----:B------:R-:W4:Y:S02]  /*8c850*/  LDL.LU R15, [R1+0x40c] ;  /* 0x00040c00010f7983 */ /* 0x000f240000300800 */
[----:B------:R-:W2:Y:S02]  /*8c860*/  LDL.LU R48, [R1+0x2d0] ;  /* 0x0002d00001307983 */ /* 0x000ea40000300800 */
[----:B------:R-:W2:Y:S01]  /*8c870*/  LDL.LU R49, [R1+0x2d4] ;  /* 0x0002d40001317983 */ /* 0x000ea20000300800 */
[----:B------:R-:W2:Y:S01]  /*8c880*/  LDL.LU R50, [R1+0x2d8] ;  /* 0x0002d80001327983 */ /* 0x000ea20000300800 */
[----:B------:R-:W2:Y:S03]  /*8c890*/  LDL.LU R51, [R1+0x2dc] ;  /* 0x0002dc0001337983 */ /* 0x000ea60000300800 */
[----:B0-----:R-:W2:Y:S01]  /*8c8a0*/  LDL.LU R8, [R1+0x3f0] ;  /* 0x0003f00001087983 */ /* 0x001ea20000300800 */
[----:B------:R-:W2:Y:S02]  /*8c8b0*/  LDL.LU R9, [R1+0x3f4] ;  /* 0x0003f40001097983 */ /* 0x000ea40000300800 */
[----:B-1----:R-:W2:Y:S02]  /*8c8c0*/  LDL.LU R10, [R1+0x3f8] ;  /* 0x0003f800010a7983 */ /* 0x002ea40000300800 */
[----:B------:R-:W2:Y:S01]  /*8c8d0*/  LDL.LU R11, [R1+0x3fc] ;  /* 0x0003fc00010b7983 */ /* 0x000ea20000300800 */
[----:B------:R-:W2:Y:S01]  /*8c8e0*/  LDL.LU R4, [R1+0x3e0] ;  /* 0x0003e00001047983 */ /* 0x000ea20000300800 */
[----:B------:R-:W-:-:S02]  /*8c8f0*/  IMAD.MOV.U32 R31, RZ, RZ, R6 ;  /* 0x000000ffff1f7224 */ /* 0x000fc400078e0006 */
[----:B------:R-:W2:Y:S02]  /*8c900*/  LDL.LU R5, [R1+0x3e4] ;  /* 0x0003e40001057983 */ /* 0x000ea40000300800 */
[----:B------:R-:W-:Y:S01]  /*8c910*/  IMAD.MOV.U32 R30, RZ, RZ, R7 ;  /* 0x000000ffff1e7224 */ /* 0x000fe200078e0007 */
[----:B------:R-:W2:Y:S01]  /*8c920*/  LDL.LU R6, [R1+0x3e8] ;  /* 0x0003e80001067983 */ /* 0x000ea20000300800 */
[----:B------:R-:W2:Y:S02]  /*8c930*/  LDL.LU R7, [R1+0x3ec] ;  /* 0x0003ec0001077983 */ /* 0x000ea40000300800 */
[----:B------:R-:W-:Y:S02]  /*8c940*/  STL.64 [R1+0x5d78], R26 ;  /* 0x005d781a01007387 */ /* 0x000fe40000100a00 */
[----:B------:R0:W-:Y:S02]  /*8c950*/  STL.64 [R1+0x5d70], R24 ;  /* 0x005d701801007387 */ /* 0x0001e40000100a00 */
        /* <DEDUP_REMOVED lines=8> */
[----:B---3--:R-:W-:Y:S07]  /*8c9e0*/  HMMA.16816.F32.BF16 R36, R40, R22, R56 ;  /* 0x000000162824723c */ /* 0x008fee0000041838 */
[----:B------:R-:W-:-:S02]  /*8c9f0*/  IMAD.MOV.U32 R58, RZ, RZ, R21 ;  /* 0x000000ffff3a7224 */ /* 0x000fc400078e0015 */
[----:B------:R-:W3:Y:S01]  /*8ca00*/  LDL.LU R21, [R1+0x5fbc] ;  /* 0x005fbc0001157983 */ /* 0x000ee20000300800 */
[----:B------:R-:W-:Y:S01]  /*8ca10*/  IMAD.MOV.U32 R59, RZ, RZ, R17 ;  /* 0x000000ffff3b7224 */ /* 0x000fe200078e0011 */
[C---:B----4-:R-:W-:Y:S11]  /*8ca20*/  HMMA.16816.F32.BF16 R12, R40.reuse, R18, R12 ;  /* 0x00000012280c723c */ /* 0x050ff6000004180c */
[----:B------:R-:W-:Y:S01]  /*8ca30*/  @!UPT UIADD3 URZ, URZ, URZ, URZ ;  /* 0x0000003f3f3ff290 */ /* 0x000fe2000fffe03f */
[----:B------:R0:W-:Y:S01]  /*8ca40*/  STL.64 [R1+0x410], R36 ;  /* 0x0004102401007387 */ /* 0x0001e20000100a00 */
[----:B------:R1:W-:Y:S02]  /*8ca50*/  STL.64 [R1+0x418], R38 ;  /* 0x0004182601007387 */ /* 0x0003e40000100a00 */
[----:B------:R-:W4:Y:S01]  /*8ca60*/  LDL.LU R17, [R1+0x5fb8] ;  /* 0x005fb80001117983 */ /* 0x000f220000300800 */
[----:B0-----:R-:W2:Y:S01]  /*8ca70*/  LDL.LU R36, [R1+0x330] ;  /* 0x0003300001247983 */ /* 0x001ea20000300800 */
[----:B------:R-:W2:Y:S02]  /*8ca80*/  LDL.LU R37, [R1+0x334] ;  /* 0x0003340001257983 */ /* 0x000ea40000300800 */
[----:B-1----:R-:W2:Y:S02]  /*8ca90*/  LDL.LU R38, [R1+0x338] ;  /* 0x0003380001267983 */ /* 0x002ea40000300800 */
[----:B------:R-:W2:Y:S01]  /*8caa0*/  LDL.LU R39, [R1+0x33c] ;  /* 0x00033c0001277983 */ /* 0x000ea20000300800 */
[----:B------:R0:W-:Y:S04]  /*8cab0*/  STL.64 [R1+0x5de8], R22 ;  /* 0x005de81601007387 */ /* 0x0001e80000100a00 */
[----:B---3--:R-:W-:Y:S01]  /*8cac0*/  STL.64 [R1+0x5de0], R20 ;  /* 0x005de01401007387 */ /* 0x008fe20000100a00 */
[----:B0-----:R-:W3:Y:S02]  /*8cad0*/  LDL.LU R22, [R1+0x108] ;  /* 0x0001080001167983 */ /* 0x001ee40000300800 */
[----:B------:R-:W3:Y:S02]  /*8cae0*/  LDL.LU R23, [R1+0x10c] ;  /* 0x00010c0001177983 */ /* 0x000ee40000300800 */
[----:B------:R-:W-:Y:S01]  /*8caf0*/  STL.64 [R1+0x400], R12 ;  /* 0x0004000c01007387 */ /* 0x000fe20000100a00 */
[----:B------:R0:W-:Y:S04]  /*8cb00*/  STL.64 [R1+0x408], R14 ;  /* 0x0004080e01007387 */ /* 0x0001e80000100a00 */
[----:B0-----:R-:W2:Y:S01]  /*8cb10*/  LDL.LU.64 R14, [R1+0x5fb0] ;  /* 0x005fb000010e7983 */ /* 0x001ea20000300a00 */
[----:B------:R-:W3:Y:S02]  /*8cb20*/  LDL.LU.64 R12, [R1+0x5fa8] ;  /* 0x005fa800010c7983 */ /* 0x000ee40000300a00 */
[----:B------:R-:W-:Y:S01]  /*8cb30*/  STL.64 [R1+0x5df8], R18 ;  /* 0x005df81201007387 */ /* 0x000fe20000100a00 */
[----:B----4-:R0:W-:Y:S04]  /*8cb40*/  STL.64 [R1+0x5df0], R16 ;  /* 0x005df01001007387 */ /* 0x0101e80000100a00 */
[----:B0-----:R-:W4:Y:S01]  /*8cb50*/  LDL.LU R16, [R1+0x300] ;  /* 0x0003000001107983 */ /* 0x001f220000300800 */
[----:B------:R-:W4:Y:S02]  /*8cb60*/  LDL.LU R17, [R1+0x304] ;  /* 0x0003040001117983 */ /* 0x000f240000300800 */
[----:B------:R-:W4:Y:S02]  /*8cb70*/  LDL.LU R18, [R1+0x308] ;  /* 0x0003080001127983 */ /* 0x000f240000300800 */
[----:B------:R-:W4:Y:S01]  /*8cb80*/  LDL.LU R19, [R1+0x30c] ;  /* 0x00030c0001137983 */ /* 0x000f220000300800 */
[C---:B--2---:R-:W-:Y:S11]  /*8cb90*/  HMMA.16816.F32.BF16 R8, R40.reuse, R14, R8 ;  /* 0x0000000e2808723c */ /* 0x044ff60000041808 */
[----:B------:R-:W-:Y:S11]  /*8cba0*/  @!UPT UIADD3 URZ, URZ, URZ, URZ ;  /* 0x0000003f3f3ff290 */ /* 0x000ff6000fffe03f */
[----:B------:R-:W-:Y:S01]  /*8cbb0*/  @!UPT UIADD3 URZ, URZ, URZ, URZ ;  /* 0x0000003f3f3ff290 */ /* 0x000fe2000fffe03f */
[----:B------:R-:W-:Y:S01]  /*8cbc0*/  STL.64 [R1+0x3f0], R8 ;  /* 0x0003f00801007387 */ /* 0x000fe20000100a00 */
[----:B------:R0:W-:Y:S03]  /*8cbd0*/  STL.64 [R1+0x3f8], R10 ;  /* 0x0003f80a01007387 */ /* 0x0001e60000100a00 */
[----:B0-----:R-:W2:Y:S01]  /*8cbe0*/  LDL.LU.64 R10, [R1+0x5fa0] ;  /* 0x005fa000010a7983 */ /* 0x001ea20000300a00 */
[----:B------:R-:W4:Y:S02]  /*8cbf0*/  LDL.LU.64 R8, [R1+0x5f98] ;  /* 0x005f980001087983 */ /* 0x000f240000300a00 */
[----:B------:R0:W-:Y:S02]  /*8cc00*/  STL.64 [R1+0x5e08], R14 ;  /* 0x005e080e01007387 */ /* 0x0001e40000100a00 */
[----:B---3--:R-:W-:Y:S01]  /*8cc10*/  STL.64 [R1+0x5e00], R12 ;  /* 0x005e000c01007387 */ /* 0x008fe20000100a00 */
[----:B0-----:R-:W3:Y:S01]  /*8cc20*/  LDL.LU R14, [R1+0x118] ;  /* 0x00011800010e7983 */ /* 0x001ee20000300800 */
[----:B------:R-:W3:Y:S01]  /*8cc30*/  LDL.LU R15, [R1+0x11c] ;  /* 0x00011c00010f7983 */ /* 0x000ee20000300800 */
[C---:B--2---:R-:W-:Y:S11]  /*8cc40*/  HMMA.16816.F32.BF16 R4, R40.reuse, R10, R4 ;  /* 0x0000000a2804723c */ /* 0x044ff60000041804 */
[----:B------:R-:W-:Y:S11]  /*8cc50*/  @!UPT UIADD3 URZ, URZ, URZ, URZ ;  /* 0x0000003f3f3ff290 */ /* 0x000ff6000fffe03f */
[----:B------:R-:W-:Y:S01]  /*8cc60*/  @!UPT UIADD3 URZ, URZ, URZ, URZ ;  /* 0x0000003f3f3ff290 */ /* 0x000fe2000fffe03f */
[----:B------:R-:W-:Y:S01]  /*8cc70*/  STL.64 [R1+0x3e0], R4 ;  /* 0x0003e00401007387 */ /* 0x000fe20000100a00 */
[----:B------:R0:W-:Y:S03]  /*8cc80*/  STL.64 [R1+0x3e8], R6 ;  /* 0x0003e80601007387 */ /* 0x0001e60000100a00 */
[----:B0-----:R-:W2:Y:S01]  /*8cc90*/  LDL.LU.64 R6, [R1+0x5f90] ;  /* 0x005f900001067983 */ /* 0x001ea20000300a00 */
[----:B------:R-:W3:Y:S02]  /*8cca0*/  LDL.LU.64 R4, [R1+0x5f88] ;  /* 0x005f880001047983 */ /* 0x000ee40000300a00 */
[----:B------:R-:W-:Y:S02]  /*8ccb0*/  STL.64 [R1+0x5e18], R10 ;  /* 0x005e180a01007387 */ /* 0x000fe40000100a00 */
[----:B----4-:R0:W-:Y:S02]  /*8ccc0*/  STL.64 [R1+0x5e10], R8 ;  /* 0x005e100801007387 */ /* 0x0101e40000100a00 */
[----:B0-----:R-:W4:Y:S01]  /*8ccd0*/  LDL.LU R8, [R1+0x310] ;  /* 0x0003100001087983 */ /* 0x001f220000300800 */
[----:B------:R-:W4:Y:S02]  /*8cce0*/  LDL.LU R9, [R1+0x314] ;  /* 0x0003140001097983 */ /* 0x000f240000300800 */
[----:B------:R-:W4:Y:S02]  /*8ccf0*/  LDL.LU R10, [R1+0x318] ;  /* 0x00031800010a7983 */ /* 0x000f240000300800 */
[----:B------:R-:W4:Y:S01]  /*8cd00*/  LDL.LU R11, [R1+0x31c] ;  /* 0x00031c00010b7983 */ /* 0x000f220000300800 */
[----:B--2---:R-:W-:Y:S01]  /*8cd10*/  HMMA.16816.F32.BF16 R40, R40, R6, R44 ;  /* 0x000000062828723c */ /* 0x004fe2000004182c */
[----:B------:R-:W2:Y:S01]  /*8cd20*/  LDL.LU.64 R46, [R1+0x5f80] ;  /* 0x005f8000012e7983 */ /* 0x000ea20000300a00 */
[----:B------:R-:W3:Y:S11]  /*8cd30*/  LDL.LU.64 R44, [R1+0x5f78] ;  /* 0x005f7800012c7983 */ /* 0x000ef60000300a00 */
[----:B------:R-:W-:Y:S10]  /*8cd40*/  @!UPT UIADD3 URZ, URZ, URZ, URZ ;  /* 0x0000003f3f3ff290 */ /* 0x000ff4000fffe03f */
[----:B------:R-:W-:Y:S01]  /*8cd50*/  STL.64 [R1+0x340], R40 ;  /* 0x0003402801007387 */ /* 0x000fe20000100a00 */
[----:B------:R2:W-:Y:S02]  /*8cd60*/  STL.64 [R1+0x348], R42 ;  /* 0x0003482a01007387 */ /* 0x0005e40000100a00 */
[----:B--2---:R-:W-:Y:S02]  /*8cd70*/  IMAD.MOV.U32 R42, RZ, RZ, R46 ;  /* 0x000000ffff2a7224 */ /* 0x004fe400078e002e */
[----:B------:R-:W-:Y:S01]  /*8cd80*/  IMAD.MOV.U32 R43, RZ, RZ, R47 ;  /* 0x000000ffff2b7224 */ /* 0x000fe200078e002f */
[----:B------:R-:W2:Y:S01]  /*8cd90*/  LDL.LU R46, [R1+0x5f74] ;  /* 0x005f7400012e7983 */ /* 0x000ea20000300800 */
[----:B------:R-:W2:Y:S02]  /*8cda0*/  LDL.LU R47, [R1+0x5f70] ;  /* 0x005f7000012f7983 */ /* 0x000ea40000300800 */
[----:B------:R-:W-:Y:S02]  /*8cdb0*/  STL.64 [R1+0x5e28], R6 ;  /* 0x005e280601007387 */ /* 0x000fe40000100a00 */
[----:B---3--:R0:W-:Y:S02]  /*8cdc0*/  STL.64 [R1+0x5e20], R4 ;  /* 0x005e200401007387 */ /* 0x0081e40000100a00 */
[----:B0-----:R-:W3:Y:S01]  /*8cdd0*/  LDL.LU R4, [R1+0x320] ;  /* 0x0003200001047983 */ /* 0x001ee20000300800 */
[----:B------:R-:W3:Y:S02]  /*8cde0*/  LDL.LU R5, [R1+0x324] ;  /* 0x0003240001057983 */ /* 0x000ee40000300800 */
[----:B------:R-:W3:Y:S02]  /*8cdf0*/  LDL.LU R6, [R1+0x328] ;  /* 0x0003280001067983 */ /* 0x000ee40000300800 */
[----:B------:R-:W3:Y:S01]  /*8ce00*/  LDL.LU R7, [R1+0x32c] ;  /* 0x00032c0001077983 */ /* 0x000ee20000300800 */
[C---:B--2---:R-:W-:Y:S01]  /*8ce10*/  HMMA.16816.F32.BF16 R56, R44.reuse, R58, R36 ;  /* 0x0000003a2c38723c */ /* 0x044fe20000041824 */
[----:B------:R-:W2:Y:S07]  /*8ce20*/  LDL.LU.64 R38, [R1+0x5f68] ;  /* 0x005f680001267983 */ /* 0x000eae0000300a00 */
[C---:B---3--:R-:W-:Y:S08]  /*8ce30*/  HMMA.16816.F32.BF16 R40, R44.reuse, R42, R4 ;  /* 0x0000002a2c28723c */ /* 0x048ff00000041804 */
[C---:B----4-:R-:W-:Y:S08]  /*8ce40*/  HMMA.16816.F32.BF16 R4, R44.reuse, R14, R8 ;  /* 0x0000000e2c04723c */ /* 0x050ff00000041808 */
[C---:B------:R-:W-:Y:S01]  /*8ce50*/  HMMA.16816.F32.BF16 R12, R44.reuse, R22, R16 ;  /* 0x000000162c0c723c */ /* 0x040fe20000041810 */
[----:B------:R-:W-:Y:S01]  /*8ce60*/  STL.64 [R1+0x330], R56 ;  /* 0x0003303801007387 */ /* 0x000fe20000100a00 */
[----:B------:R0:W-:Y:S06]  /*8ce70*/  STL.64 [R1+0x338], R58 ;  /* 0x0003383a01007387 */ /* 0x0001ec0000100a00 */
[C---:B------:R-:W-:Y:S01]  /*8ce80*/  HMMA.16816.F32.BF16 R8, R44.reuse, R30, R24 ;  /* 0x0000001e2c08723c */ /* 0x040fe20000041818 */
[----:B0-----:R-:W3:Y:S01]  /*8ce90*/  LDL.LU.64 R58, [R1+0x5f60] ;  /* 0x005f6000013a7983 */ /* 0x001ee20000300a00 */
[----:B------:R-:W4:Y:S03]  /*8cea0*/  LDL.LU.64 R56, [R1+0x5f58] ;  /* 0x005f580001387983 */ /* 0x000f260000300a00 */
[----:B------:R0:W-:Y:S01]  /*8ceb0*/  STL.64 [R1+0x320], R40 ;  /* 0x0003202801007387 */ /* 0x0001e20000100a00 */
[----:B------:R-:W-:Y:S02]  /*8cec0*/  STL.64 [R1+0x328], R42 ;  /* 0x0003282a01007387 */ /* 0x000fe40000100a00 */
[----:B------:R-:W-:Y:S02]  /*8ced0*/  STL.64 [R1+0x310], R4 ;  /* 0x0003100401007387 */ /* 0x000fe40000100a00 */
[----:B------:R2:W-:Y:S05]  /*8cee0*/  STL.64 [R1+0x318], R6 ;  /* 0x0003180601007387 */ /* 0x0005ea0000100a00 */
[----:B------:R-:W-:Y:S01]  /*8cef0*/  STL.64 [R1+0x300], R12 ;  /* 0x0003000c01007387 */ /* 0x000fe20000100a00 */
[----:B------:R-:W-:Y:S03]  /*8cf00*/  STL.64 [R1+0x308], R14 ;  /* 0x0003080e01007387 */ /* 0x000fe60000100a00 */
[----:B0-----:R-:W3:Y:S04]  /*8cf10*/  LDL.LU R40, [R1+0x140] ;  /* 0x0001400001287983 */ /* 0x001ee80000300800 */
[----:B------:R-:W-:Y:S02]  /*8cf20*/  STL.64 [R1+0x2f0], R8 ;  /* 0x0002f00801007387 */ /* 0x000fe40000100a00 */
[----:B------:R-:W-:Y:S01]  /*8cf30*/  STL.64 [R1+0x2f8], R10 ;  /* 0x0002f80a01007387 */ /* 0x000fe20000100a00 */
[C---:B--2---:R-:W-:Y:S11]  /*8cf40*/  HMMA.16816.F32.BF16 R4, R44.reuse, R38, R32 ;  /* 0x000000262c04723c */ /* 0x044ff60000041820 */
[----:B------:R-:W-:Y:S11]  /*8cf50*/  @!UPT UIADD3 URZ, URZ, URZ, URZ ;  /* 0x0000003f3f3ff290 */ /* 0x000ff6000fffe03f */
[----:B------:R-:W-:Y:S01]  /*8cf60*/  @!UPT UIADD3 URZ, URZ, URZ, URZ ;  /* 0x0000003f3f3ff290 */ /* 0x000fe2000fffe03f */
[----:B------:R-:W-:Y:S01]  /*8cf70*/  STL.64 [R1+0x2e0], R4 ;  /* 0x0002e00401007387 */ /* 0x000fe20000100a00 */
[----:B------:R0:W-:Y:S02]  /*8cf80*/  STL.64 [R1+0x2e8], R6 ;  /* 0x0002e80601007387 */ /* 0x0001e40000100a00 */
[----:B------:R-:W3:Y:S02]  /*8cf90*/  LDL.LU R41, [R1+0x144] ;  /* 0x0001440001297983 */ /* 0x000ee40000300800 */
[----:B------:R-:W2:Y:S02]  /*8cfa0*/  LDL.LU R42, [R1+0x148] ;  /* 0x00014800012a7983 */ /* 0x000ea40000300800 */
[----:B----4-:R-:W-:Y:S01]  /*8cfb0*/  IMAD.MOV.U32 R43, RZ, RZ, R57 ;  /* 0x000000ffff2b7224 */ /* 0x010fe200078e0039 */
[----:B0-----:R-:W-:Y:S04]  /*8cfc0*/  HMMA.16816.F32.BF16 R4, R44, R54, R48 ;  /* 0x000000362c04723c */ /* 0x001fe80000041830 */
[----:B--2---:R-:W-:Y:S01]  /*8cfd0*/  STL.64 [R1+0x5e38], R42 ;  /* 0x005e382a01007387 */ /* 0x004fe20000100a00 */
[----:B---3--:R-:W-:Y:S02]  /*8cfe0*/  STL.64 [R1+0x5e30], R40 ;  /* 0x005e302801007387 */ /* 0x008fe40000100a00 */
[----:B------:R-:W2:Y:S02]  /*8cff0*/  LDL R57, [R1+0x13e4] ;  /* 0x0013e40001397983 */ /* 0x000ea40000100800 */
[----:B------:R-:W-:Y:S01]  /*8d000*/  STL.64 [R1+0x5e48], R58 ;  /* 0x005e483a01007387 */ /* 0x000fe20000100a00 */
[----:B--2---:R-:W-:Y:S01]  /*8d010*/  STL.64 [R1+0x5e40], R56 ;  /* 0x005e403801007387 */ /* 0x004fe20000100a00 */
[----:B------:R-:W2:Y:S11]  /*8d020*/  LDL.LU R52, [R1+0x1f0] ;  /* 0x0001f00001347983 */ /* 0x000eb60000300800 */
[----:B------:R-:W-:Y:S01]  /*8d030*/  @!UPT UIADD3 URZ, URZ, URZ, URZ ;  /* 0x0000003f3f3ff290 */ /* 0x000fe2000fffe03f */
[----:B------:R-:W-:Y:S02]  /*8d040*/  STL.64 [R1+0x2d0], R4 ;  /* 0x0002d00401007387 */ /* 0x000fe40000100a00 */
[----:B------:R0:W-:Y:S01]  /*8d050*/  STL.64 [R1+0x2d8], R6 ;  /* 0x0002d80601007387 */ /* 0x0001e20000100a00 */
[----:B------:R-:W2:Y:S01]  /*8d060*/  LDL.LU R53, [R1+0x1f4] ;  /* 0x0001f40001357983 */ /* 0x000ea20000300800 */
[----:B------:R-:W3:Y:S02]  /*8d070*/  LDL.LU R54, [R1+0x1f8] ;  /* 0x0001f80001367983 */ /* 0x000ee40000300800 */
[----:B------:R-:W3:Y:S02]  /*8d080*/  LDL.LU R55, [R1+0x1fc] ;  /* 0x0001fc0001377983 */ /* 0x000ee40000300800 */
[----:B------:R-:W-:Y:S02]  /*8d090*/  IMAD.MOV.U32 R22, RZ, RZ, R2 ;  /* 0x000000ffff167224 */ /* 0x000fe400078e0002 */
[----:B------:R-:W-:Y:S01]  /*8d0a0*/  IMAD.MOV.U32 R23, RZ, RZ, R3 ;  /* 0x000000ffff177224 */ /* 0x000fe200078e0003 */
[----:B---3--:R-:W-:Y:S01]  /*8d0b0*/  STL.64 [R1+0x5e58], R54 ;  /* 0x005e583601007387 */ /* 0x008fe20000100a00 */
[----:B--2---:R1:W-:Y:S02]  /*8d0c0*/  STL.64 [R1+0x5e50], R52 ;  /* 0x005e503401007387 */ /* 0x0043e40000100a00 */
[----:B------:R-:W0:Y:S02]  /*8d0d0*/  LDL.LU R2, [R1+0x5f54] ;  /* 0x005f540001027983 */ /* 0x000e240000300800 */
[----:B------:R-:W2:Y:S01]  /*8d0e0*/  LDL.LU R3, [R1+0x5f50] ;  /* 0x005f500001037983 */ /* 0x000ea20000300800 */
[----:B------:R3:W-:Y:S01]  /*8d0f0*/  STL.64 [R1+0x5e60], R22 ;  /* 0x005e601601007387 */ /* 0x0007e20000100a00 */
[----:B------:R-:W4:Y:S02]  /*8d100*/  LDL.LU R16, [R1+0x200] ;  /* 0x0002000001107983 */ /* 0x000f240000300800 */
[----:B------:R-:W4:Y:S02]  /*8d110*/  LDL.LU R17, [R1+0x204] ;  /* 0x0002040001117983 */ /* 0x000f240000300800 */
[----:B------:R-:W2:Y:S01]  /*8d120*/  LDL.LU R18, [R1+0x208] ;  /* 0x0002080001127983 */ /* 0x000ea20000300800 */
[----:B------:R-:W2:Y:S01]  /*8d130*/  LDL.LU R19, [R1+0x20c] ;  /* 0x00020c0001137983 */ /* 0x000ea20000300800 */
[----:B------:R-:W-:-:S02]  /*8d140*/  IMAD.MOV.U32 R14, RZ, RZ, R61 ;  /* 0x000000ffff0e7224 */ /* 0x000fc400078e003d */
[----:B------:R-:W-:Y:S01]  /*8d150*/  IMAD.MOV.U32 R15, RZ, RZ, R60 ;  /* 0x000000ffff0f7224 */ /* 0x000fe200078e003c */
[----:B--2---:R-:W-:Y:S01]  /*8d160*/  STL.64 [R1+0x5e70], R18 ;  /* 0x005e701201007387 */ /* 0x004fe20000100a00 */
[----:B----4-:R2:W-:Y:S02]  /*8d170*/  STL.64 [R1+0x5e68], R16 ;  /* 0x005e681001007387 */ /* 0x0105e40000100a00 */
[----:B------:R-:W4:Y:S02]  /*8d180*/  LDL.LU R61, [R1+0x5f4c] ;  /* 0x005f4c00013d7983 */ /* 0x000f240000300800 */
[----:B------:R-:W3:Y:S01]  /*8d190*/  LDL.LU R60, [R1+0x5f48] ;  /* 0x005f4800013c7983 */ /* 0x000ee20000300800 */
[----:B------:R1:W-:Y:S01]  /*8d1a0*/  STL.64 [R1+0x5e78], R14 ;  /* 0x005e780e01007387 */ /* 0x0003e20000100a00 */
[----:B------:R-:W2:Y:S02]  /*8d1b0*/  LDL.LU R8, [R1+0x210] ;  /* 0x0002100001087983 */ /* 0x000ea40000300800 */
[----:B------:R-:W2:Y:S02]  /*8d1c0*/  LDL.LU R9, [R1+0x214] ;  /* 0x0002140001097983 */ /* 0x000ea40000300800 */
[----:B------:R-:W2:Y:S01]  /*8d1d0*/  LDL.LU R10, [R1+0x218] ;  /* 0x00021800010a7983 */ /* 0x000ea20000300800 */
[----:B------:R-:W2:Y:S01]  /*8d1e0*/  LDL.LU R11, [R1+0x21c] ;  /* 0x00021c00010b7983 */ /* 0x000ea20000300800 */
[----:B0-----:R-:W-:-:S02]  /*8d1f0*/  IMAD.MOV.U32 R6, RZ, RZ, R2 ;  /* 0x000000ffff067224 */ /* 0x001fc400078e0002 */
[----:B------:R-:W-:Y:S02]  /*8d200*/  IMAD.MOV.U32 R7, RZ, RZ, R0 ;  /* 0x000000ffff077224 */ /* 0x000fe400078e0000 */
[----:B------:R-:W-:Y:S02]  /*8d210*/  IMAD.MOV.U32 R59, RZ, RZ, R3 ;  /* 0x000000ffff3b7224 */ /* 0x000fe400078e0003 */
[----:B----4-:R-:W-:Y:S01]  /*8d220*/  IMAD.MOV.U32 R58, RZ, RZ, R61 ;  /* 0x000000ffff3a7224 */ /* 0x010fe200078e003d */
[----:B--2---:R-:W-:Y:S01]  /*8d230*/  STL.64 [R1+0x5e88], R10 ;  /* 0x005e880a01007387 */ /* 0x004fe20000100a00 */
[----:B------:R0:W-:Y:S02]  /*8d240*/  STL.64 [R1+0x5e80], R8 ;  /* 0x005e800801007387 */ /* 0x0001e40000100a00 */
[----:B------:R-:W2:Y:S02]  /*8d250*/  LDL.LU R2, [R1+0x5f44] ;  /* 0x005f440001027983 */ /* 0x000ea40000300800 */
[----:B------:R-:W4:Y:S01]  /*8d260*/  LDL.LU R0, [R1+0x5f40] ;  /* 0x005f400001007983 */ /* 0x000f220000300800 */
[----:B------:R0:W-:Y:S01]  /*8d270*/  STL.64 [R1+0x5e90], R6 ;  /* 0x005e900601007387 */ /* 0x0001e20000100a00 */
[----:B------:R-:W4:Y:S02]  /*8d280*/  LDL.LU R61, [R1+0x5f3c] ;  /* 0x005f3c00013d7983 */ /* 0x000f240000300800 */
[----:B------:R-:W4:Y:S02]  /*8d290*/  LDL.LU R3, [R1+0x5f38] ;  /* 0x005f380001037983 */ /* 0x000f240000300800 */
[----:B------:R-:W-:Y:S01]  /*8d2a0*/  STL.64 [R1+0x5e98], R58 ;  /* 0x005e983a01007387 */ /* 0x000fe20000100a00 */
[----:B-1----:R-:W4:Y:S01]  /*8d2b0*/  LDL.LU R52, [R1+0x230] ;  /* 0x0002300001347983 */ /* 0x002f220000300800 */
[----:B------:R-:W4:Y:S02]  /*8d2c0*/  LDL.LU R53, [R1+0x234] ;  /* 0x0002340001357983 */ /* 0x000f240000300800 */
[----:B------:R-:W4:Y:S02]  /*8d2d0*/  LDL.LU R54, [R1+0x238] ;  /* 0x0002380001367983 */ /* 0x000f240000300800 */
[----:B------:R-:W4:Y:S02]  /*8d2e0*/  LDL.LU R55, [R1+0x23c] ;  /* 0x00023c0001377983 */ /* 0x000f240000300800 */
[----:B---3--:R-:W-:-:S02]  /*8d2f0*/  IMAD.MOV.U32 R23, RZ, RZ, R60 ;  /* 0x000000ffff177224 */ /* 0x008fc400078e003c */
[----:B--2---:R-:W-:Y:S01]  /*8d300*/  IMAD.MOV.U32 R22, RZ, RZ, R2 ;  /* 0x000000ffff167224 */ /* 0x004fe200078e0002 */
[----:B----4-:R1:W-:Y:S01]  /*8d310*/  STL.64 [R1+0x5ea8], R54 ;  /* 0x005ea83601007387 */ /* 0x0103e20000100a00 */
[----:B------:R-:W-:Y:S02]  /*8d320*/  STL.64 [R1+0x5ea0], R52 ;  /* 0x005ea03401007387 */ /* 0x000fe40000100a00 */
[----:B------:R-:W2:Y:S02]  /*8d330*/  LDL.LU R2, [R1+0x5f34] ;  /* 0x005f340001027983 */ /* 0x000ea40000300800 */
[----:B------:R-:W1:Y:S01]  /*8d340*/  LDL.LU R60, [R1+0x5f30] ;  /* 0x005f3000013c7983 */ /* 0x000e620000300800 */
[----:B------:R3:W-:Y:S01]  /*8d350*/  STL.64 [R1+0x5eb0], R22 ;  /* 0x005eb01601007387 */ /* 0x0007e20000100a00 */
[----:B------:R-:W4:Y:S02]  /*8d360*/  LDL.LU R16, [R1+0x240] ;  /* 0x0002400001107983 */ /* 0x000f240000300800 */
[----:B------:R-:W4:Y:S02]  /*8d370*/  LDL.LU R17, [R1+0x244] ;  /* 0x0002440001117983 */ /* 0x000f240000300800 */
[----:B------:R-:W2:Y:S01]  /*8d380*/  LDL.LU R18, [R1+0x248] ;  /* 0x0002480001127983 */ /* 0x000ea20000300800 */
[----:B------:R-:W2:Y:S01]  /*8d390*/  LDL.LU R19, [R1+0x24c] ;  /* 0x00024c0001137983 */ /* 0x000ea20000300800 */
[----:B------:R-:W-:-:S02]  /*8d3a0*/  IMAD.MOV.U32 R14, RZ, RZ, R61 ;  /* 0x000000ffff0e7224 */ /* 0x000fc400078e003d */
[----:B------:R-:W-:Y:S01]  /*8d3b0*/  IMAD.MOV.U32 R15, RZ, RZ, R0 ;  /* 0x000000ffff0f7224 */ /* 0x000fe200078e0000 */
[----:B--2---:R2:W-:Y:S01]  /*8d3c0*/  STL.64 [R1+0x5ec0], R18 ;  /* 0x005ec01201007387 */ /* 0x0045e20000100a00 */
[----:B----4-:R-:W-:Y:S02]  /*8d3d0*/  STL.64 [R1+0x5eb8], R16 ;  /* 0x005eb81001007387 */ /* 0x010fe40000100a00 */
[----:B------:R-:W4:Y:S02]  /*8d3e0*/  LDL.LU R61, [R1+0x5f2c] ;  /* 0x005f2c00013d7983 */ /* 0x000f240000300800 */
[----:B------:R-:W2:Y:S01]  /*8d3f0*/  LDL.LU R0, [R1+0x5f28] ;  /* 0x005f280001007983 */ /* 0x000ea20000300800 */
[----:B------:R-:W-:Y:S01]  /*8d400*/  STL.64 [R1+0x5ec8], R14 ;  /* 0x005ec80e01007387 */ /* 0x000fe20000100a00 */
[----:B0-----:R-:W2:Y:S02]  /*8d410*/  LDL.LU R8, [R1+0x250] ;  /* 0x0002500001087983 */ /* 0x001ea40000300800 */
[----:B------:R-:W2:Y:S02]  /*8d420*/  LDL.LU R9, [R1+0x254] ;  /* 0x0002540001097983 */ /* 0x000ea40000300800 */
[----:B------:R-:W2:Y:S01]  /*8d430*/  LDL.LU R10, [R1+0x258] ;  /* 0x00025800010a7983 */ /* 0x000ea20000300800 */
[----:B------:R-:W2:Y:S01]  /*8d440*/  LDL.LU R11, [R1+0x25c] ;  /* 0x00025c00010b7983 */ /* 0x000ea20000300800 */
[----:B------:R-:W-:-:S02]  /*8d450*/  IMAD.MOV.U32 R6, RZ, RZ, R2 ;  /* 0x000000ffff067224 */ /* 0x000fc400078e0002 */
[----:B------:R-:W-:Y:S02]  /*8d460*/  IMAD.MOV.U32 R7, RZ, RZ, R3 ;  /* 0x000000ffff077224 */ /* 0x000fe400078e0003 */
[----:B-1----:R-:W-:Y:S02]  /*8d470*/  IMAD.MOV.U32 R55, RZ, RZ, R60 ;  /* 0x000000ffff377224 */ /* 0x002fe400078e003c */
[----:B----4-:R-:W-:Y:S01]  /*8d480*/  IMAD.MOV.U32 R54, RZ, RZ, R61 ;  /* 0x000000ffff367224 */ /* 0x010fe200078e003d */
[----:B--2---:R-:W-:Y:S01]  /*8d490*/  STL.64 [R1+0x5ed8], R10 ;  /* 0x005ed80a01007387 */ /* 0x004fe20000100a00 */
[----:B------:R-:W-:Y:S02]  /*8d4a0*/  STL.64 [R1+0x5ed0], R8 ;  /* 0x005ed00801007387 */ /* 0x000fe40000100a00 */
[----:B------:R-:W2:Y:S02]  /*8d4b0*/  LDL.LU R2, [R1+0x5f24] ;  /* 0x005f240001027983 */ /* 0x000ea40000300800 */
[----:B------:R-:W4:Y:S01]  /*8d4c0*/  LDL.LU R3, [R1+0x5f20] ;  /* 0x005f200001037983 */ /* 0x000f220000300800 */
[----:B------:R-:W-:Y:S01]  /*8d4d0*/  STL.64 [R1+0x5ee0], R6 ;  /* 0x005ee00601007387 */ /* 0x000fe20000100a00 */
[----:B------:R-:W4:Y:S02]  /*8d4e0*/  LDL.LU R61, [R1+0x5f1c] ;  /* 0x005f1c00013d7983 */ /* 0x000f240000300800 */
[----:B------:R-:W4:Y:S02]  /*8d4f0*/  LDL.LU R60, [R1+0x5f18] ;  /* 0x005f1800013c7983 */ /* 0x000f240000300800 */
[----:B------:R-:W-:Y:S01]  /*8d500*/  STL.64 [R1+0x5ee8], R54 ;  /* 0x005ee83601007387 */ /* 0x000fe20000100a00 */
[----:B------:R-:W4:Y:S01]  /*8d510*/  LDL.LU R20, [R1+0x270] ;  /* 0x0002700001147983 */ /* 0x000f220000300800 */
[----:B------:R-:W4:Y:S02]  /*8d520*/  LDL.LU R21, [R1+0x274] ;  /* 0x0002740001157983 */ /* 0x000f240000300800 */
[----:B---3--:R-:W3:Y:S02]  /*8d530*/  LDL.LU R22, [R1+0x278] ;  /* 0x0002780001167983 */ /* 0x008ee40000300800 */
[----:B------:R-:W3:Y:S02]  /*8d540*/  LDL.LU R23, [R1+0x27c] ;  /* 0x00027c0001177983 */ /* 0x000ee40000300800 */
[----:B------:R-:W-:-:S02]  /*8d550*/  IMAD.MOV.U32 R19, RZ, RZ, R0 ;  /* 0x000000ffff137224 */ /* 0x000fc400078e0000 */
[----:B--2---:R-:W-:Y:S01]  /*8d560*/  IMAD.MOV.U32 R18, RZ, RZ, R2 ;  /* 0x000000ffff127224 */ /* 0x004fe200078e0002 */
[----:B---3--:R-:W-:Y:S01]  /*8d570*/  STL.64 [R1+0x5ef8], R22 ;  /* 0x005ef81601007387 */ /* 0x008fe20000100a00 */
[----:B----4-:R0:W-:Y:S02]  /*8d580*/  STL.64 [R1+0x5ef0], R20 ;  /* 0x005ef01401007387 */ /* 0x0101e40000100a00 */
[----:B------:R-:W2:Y:S02]  /*8d590*/  LDL.LU R2, [R1+0x5f14] ;  /* 0x005f140001027983 */ /* 0x000ea40000300800 */
[----:B------:R-:W3:Y:S01]  /*8d5a0*/  LDL.LU R0, [R1+0x5f10] ;  /* 0x005f100001007983 */ /* 0x000ee20000300800 */
[----:B------:R-:W4:Y:S01]  /*8d5b0*/  LDL.LU R26, [R1+0x98] ;  /* 0x00009800011a7983 */ /* 0x000f220000300800 */
[----:B------:R-:W4:Y:S02]  /*8d5c0*/  LDL.LU R27, [R1+0x9c] ;  /* 0x00009c00011b7983 */ /* 0x000f240000300800 */
[----:B------:R-:W4:Y:S02]  /*8d5d0*/  LDL.LU R34, [R1+0xb8] ;  /* 0x0000b80001227983 */ /* 0x000f240000300800 */
[----:B------:R-:W-:-:S02]  /*8d5e0*/  IMAD.MOV.U32 R35, RZ, RZ, R60 ;  /* 0x000000ffff237224 */ /* 0x000fc400078e003c */
[----:B------:R-:W4:Y:S01]  /*8d5f0*/  LDL.LU R60, [R1+0x5f0c] ;  /* 0x005f0c00013c7983 */ /* 0x000f220000300800 */
[----:B------:R-:W-:Y:S02]  /*8d600*/  IMAD.MOV.U32 R30, RZ, RZ, R61 ;  /* 0x000000ffff1e7224 */ /* 0x000fe400078e003d */
[----:B--2---:R-:W-:Y:S02]  /*8d610*/  IMAD.MOV.U32 R38, RZ, RZ, R2 ;  /* 0x000000ffff267224 */ /* 0x004fe400078e0002 */
[----:B---3--:R-:W-:Y:S01]  /*8d620*/  IMAD.MOV.U32 R39, RZ, RZ, R0 ;  /* 0x000000ffff277224 */ /* 0x008fe200078e0000 */
[----:B------:R-:W2:Y:S01]  /*8d630*/  LDL.LU R2, [R1+0x5f08] ;  /* 0x005f080001027983 */ /* 0x000ea20000300800 */
[----:B------:R-:W3:Y:S02]  /*8d640*/  LDL.LU R0, [R1+0x5f04] ;  /* 0x005f040001007983 */ /* 0x000ee40000300800 */
[----:B0-----:R-:W2:Y:S02]  /*8d650*/  LDL.LU R20, [R1+0x2c0] ;  /* 0x0002c00001147983 */ /* 0x001ea40000300800 */
[----:B------:R-:W2:Y:S01]  /*8d660*/  LDL.LU R21, [R1+0x2c4] ;  /* 0x0002c40001157983 */ /* 0x000ea20000300800 */
[----:B------:R-:W2:Y:S01]  /*8d670*/  LDL.LU R22, [R1+0x2c8] ;  /* 0x0002c80001167983 */ /* 0x000ea20000300800 */
[----:B------:R-:W2:Y:S02]  /*8d680*/  LDL.LU R23, [R1+0x2cc] ;  /* 0x0002cc0001177983 */ /* 0x000ea40000300800 */
[----:B------:R-:W4:Y:S02]  /*8d690*/  LDL.LU R52, [R1+0x2b0] ;  /* 0x0002b00001347983 */ /* 0x000f240000300800 */
[----:B------:R-:W4:Y:S01]  /*8d6a0*/  LDL.LU R53, [R1+0x2b4] ;  /* 0x0002b40001357983 */ /* 0x000f220000300800 */
[----:B------:R-:W4:Y:S01]  /*8d6b0*/  LDL.LU R54, [R1+0x2b8] ;  /* 0x0002b80001367983 */ /* 0x000f220000300800 */
[----:B------:R-:W4:Y:S02]  /*8d6c0*/  LDL.LU R55, [R1+0x2bc] ;  /* 0x0002bc0001377983 */ /* 0x000f240000300800 */
        /* <DEDUP_REMOVED lines=25> */
[----:B------:R-:W-:Y:S01]  /*8d860*/  IMAD.MOV.U32 R31, RZ, RZ, R3 ;  /* 0x000000ffff1f7224 */ /* 0x000fe200078e0003 */
[C---:B--2---:R-:W-:Y:S01]  /*8d870*/  HMMA.16816.F32.BF16 R36, R44.reuse, R38, R20 ;  /* 0x000000262c24723c */ /* 0x044fe20000041814 */
[----:B------:R-:W2:Y:S01]  /*8d880*/  LDL.LU.64 R22, [R1+0x5ef8] ;  /* 0x005ef80001167983 */ /* 0x000ea20000300a00 */
[----:B------:R-:W2:Y:S06]  /*8d890*/  LDL.LU.64 R20, [R1+0x5ef0] ;  /* 0x005ef00001147983 */ /* 0x000eac0000300a00 */
[C---:B----4-:R-:W-:Y:S11]  /*8d8a0*/  HMMA.16816.F32.BF16 R32, R44.reuse, R34, R52 ;  /* 0x000000222c20723c */ /* 0x050ff60000041834 */
[----:B------:R-:W-:Y:S04]  /*8d8b0*/  @!UPT UIADD3 URZ, URZ, URZ, URZ ;  /* 0x0000003f3f3ff290 */ /* 0x000fe8000fffe03f */
[----:B------:R0:W-:Y:S01]  /*8d8c0*/  STL.64 [R1+0x2c0], R36 ;  /* 0x0002c02401007387 */ /* 0x0001e20000100a00 */
[----:B------:R1:W-:Y:S03]  /*8d8d0*/  STL.64 [R1+0x2c8], R38 ;  /* 0x0002c82601007387 */ /* 0x0003e60000100a00 */
[----:B0-----:R-:W4:Y:S01]  /*8d8e0*/  LDL.LU R36, [R1+0x1d0] ;  /* 0x0001d00001247983 */ /* 0x001f220000300800 */
[----:B------:R-:W4:Y:S02]  /*8d8f0*/  LDL.LU R37, [R1+0x1d4] ;  /* 0x0001d40001257983 */ /* 0x000f240000300800 */
[----:B-1----:R-:W4:Y:S02]  /*8d900*/  LDL.LU R38, [R1+0x1d8] ;  /* 0x0001d80001267983 */ /* 0x002f240000300800 */
[----:B------:R-:W4:Y:S01]  /*8d910*/  LDL.LU R39, [R1+0x1dc] ;  /* 0x0001dc0001277983 */ /* 0x000f220000300800 */
[----:B------:R-:W2:Y:S01]  /*8d920*/  LDL.LU.64 R54, [R1+0x5ee8] ;  /* 0x005ee80001367983 */ /* 0x000ea20000300a00 */
[----:B------:R0:W-:Y:S02]  /*8d930*/  STL.64 [R1+0x2b0], R32 ;  /* 0x0002b02001007387 */ /* 0x0001e40000100a00 */
[----:B------:R1:W-:Y:S01]  /*8d940*/  STL.64 [R1+0x2b8], R34 ;  /* 0x0002b82201007387 */ /* 0x0003e20000100a00 */
[C---:B---3--:R-:W-:Y:S01]  /*8d950*/  HMMA.16816.F32.BF16 R28, R44.reuse, R30, R4 ;  /* 0x0000001e2c1c723c */ /* 0x048fe20000041804 */
[----:B0-----:R-:W3:Y:S01]  /*8d960*/  LDL.LU R32, [R1+0x1c0] ;  /* 0x0001c00001207983 */ /* 0x001ee20000300800 */
[----:B------:R-:W3:Y:S02]  /*8d970*/  LDL.LU R33, [R1+0x1c4] ;  /* 0x0001c40001217983 */ /* 0x000ee40000300800 */
[----:B-1----:R-:W3:Y:S02]  /*8d980*/  LDL.LU R34, [R1+0x1c8] ;  /* 0x0001c80001227983 */ /* 0x002ee40000300800 */
[----:B------:R-:W3:Y:S01]  /*8d990*/  LDL.LU R35, [R1+0x1cc] ;  /* 0x0001cc0001237983 */ /* 0x000ee20000300800 */
[----:B------:R-:W3:Y:S01]  /*8d9a0*/  LDL.LU.64 R6, [R1+0x5ee0] ;  /* 0x005ee00001067983 */ /* 0x000ee20000300a00 */
[C---:B------:R-:W-:Y:S08]  /*8d9b0*/  HMMA.16816.F32.BF16 R24, R44.reuse, R26, R8 ;  /* 0x0000001a2c18723c */ /* 0x040ff00000041808 */
[C---:B------:R-:W-:Y:S07]  /*8d9c0*/  HMMA.16816.F32.BF16 R16, R44.reuse, R18, R12 ;  /* 0x000000122c10723c */ /* 0x040fee000004180c */
[----:B------:R0:W-:Y:S01]  /*8d9d0*/  STL.64 [R1+0x2a0], R28 ;  /* 0x0002a01c01007387 */ /* 0x0001e20000100a00 */
[----:B------:R1:W-:Y:S03]  /*8d9e0*/  STL.64 [R1+0x2a8], R30 ;  /* 0x0002a81e01007387 */ /* 0x0003e60000100a00 */
[----:B0-----:R-:W4:Y:S01]  /*8d9f0*/  LDL.LU R28, [R1+0x1b0] ;  /* 0x0001b000011c7983 */ /* 0x001f220000300800 */
[----:B------:R-:W4:Y:S02]  /*8da00*/  LDL.LU R29, [R1+0x1b4] ;  /* 0x0001b400011d7983 */ /* 0x000f240000300800 */
[----:B-1----:R-:W4:Y:S02]  /*8da10*/  LDL.LU R30, [R1+0x1b8] ;  /* 0x0001b800011e7983 */ /* 0x002f240000300800 */
[----:B------:R-:W4:Y:S01]  /*8da20*/  LDL.LU R31, [R1+0x1bc] ;  /* 0x0001bc00011f7983 */ /* 0x000f220000300800 */
[----:B------:R-:W4:Y:S01]  /*8da30*/  LDL.LU.64 R10, [R1+0x5ed8] ;  /* 0x005ed800010a7983 */ /* 0x000f220000300a00 */
[----:B------:R-:W4:Y:S02]  /*8da40*/  LDL.LU.64 R8, [R1+0x5ed0] ;  /* 0x005ed00001087983 */ /* 0x000f240000300a00 */
[----:B------:R0:W-:Y:S02]  /*8da50*/  STL.64 [R1+0x290], R24 ;  /* 0x0002901801007387 */ /* 0x0001e40000100a00 */
[----:B------:R1:W-:Y:S01]  /*8da60*/  STL.64 [R1+0x298], R26 ;  /* 0x0002981a01007387 */ /* 0x0003e20000100a00 */
[----:B0-----:R-:W4:Y:S01]  /*8da70*/  LDL.LU R24, [R1+0x1a0] ;  /* 0x0001a00001187983 */ /* 0x001f220000300800 */
[----:B------:R-:W4:Y:S02]  /*8da80*/  LDL.LU R25, [R1+0x1a4] ;  /* 0x0001a40001197983 */ /* 0x000f240000300800 */
[----:B-1----:R-:W4:Y:S02]  /*8da90*/  LDL.LU R26, [R1+0x1a8] ;  /* 0x0001a800011a7983 */ /* 0x002f240000300800 */
[----:B------:R-:W4:Y:S01]  /*8daa0*/  LDL.LU R27, [R1+0x1ac] ;  /* 0x0001ac00011b7983 */ /* 0x000f220000300800 */
[----:B------:R-:W4:Y:S01]  /*8dab0*/  LDL.LU.64 R14, [R1+0x5ec8] ;  /* 0x005ec800010e7983 */ /* 0x000f220000300a00 */
[----:B------:R-:W-:Y:S02]  /*8dac0*/  STL.64 [R1+0x280], R16 ;  /* 0x0002801001007387 */ /* 0x000fe40000100a00 */
[----:B------:R0:W-:Y:S02]  /*8dad0*/  STL.64 [R1+0x288], R18 ;  /* 0x0002881201007387 */ /* 0x0001e40000100a00 */
[----:B0-----:R-:W4:Y:S01]  /*8dae0*/  LDL.LU.64 R18, [R1+0x5ec0] ;  /* 0x005ec00001127983 */ /* 0x001f220000300a00 */
[----:B------:R-:W4:Y:S01]  /*8daf0*/  LDL.LU.64 R16, [R1+0x5eb8] ;  /* 0x005eb80001107983 */ /* 0x000f220000300a00 */
[C---:B--2---:R-:W-:Y:S02]  /*8db00*/  HMMA.16816.F32.BF16 R52, R44.reuse, R54, R20 ;  /* 0x000000362c34723c */ /* 0x044fe40000041814 */
[----:B------:R-:W2:Y:S06]  /*8db10*/  LDL.LU.64 R22, [R1+0x5eb0] ;  /* 0x005eb00001167983 */ /* 0x000eac0000300a00 */
[C---:B---3--:R-:W-:Y:S11]  /*8db20*/  HMMA.16816.F32.BF16 R4, R44.reuse, R6, R56 ;  /* 0x000000062c04723c */ /* 0x048ff60000041838 */
[----:B------:R-:W-:Y:S04]  /*8db30*/  @!UPT UIADD3 URZ, URZ, URZ, URZ ;  /* 0x0000003f3f3ff290 */ /* 0x000fe8000fffe03f */
[----:B------:R-:W-:Y:S01]  /*8db40*/  STL.64 [R1+0x270], R52 ;  /* 0x0002703401007387 */ /* 0x000fe20000100a00 */
[----:B------:R0:W-:Y:S03]  /*8db50*/  STL.64 [R1+0x278], R54 ;  /* 0x0002783601007387 */ /* 0x0001e60000100a00 */
[----:B0-----:R-:W3:Y:S01]  /*8db60*/  LDL.LU.64 R54, [R1+0x5ea8] ;  /* 0x005ea80001367983 */ /* 0x001ee20000300a00 */
[----:B------:R-:W3:Y:S02]  /*8db70*/  LDL.LU.64 R52, [R1+0x5ea0] ;  /* 0x005ea00001347983 */ /* 0x000ee40000300a00 */
[----:B------:R-:W3:Y:S01]  /*8db80*/  LDL.LU.64 R58, [R1+0x5e98] ;  /* 0x005e9800013a7983 */ /* 0x000ee20000300a00 */
[----:B------:R-:W-:Y:S01]  /*8db90*/  STL.64 [R1+0x260], R4 ;  /* 0x0002600401007387 */ /* 0x000fe20000100a00 */
[----:B------:R0:W-:Y:S03]  /*8dba0*/  STL.64 [R1+0x268], R6 ;  /* 0x0002680601007387 */ /* 0x0001e60000100a00 */
[----:B0-----:R-:W3:Y:S01]  /*8dbb0*/  LDL.LU.64 R6, [R1+0x5e90] ;  /* 0x005e900001067983 */ /* 0x001ee20000300a00 */
[C---:B----4-:R-:W-:Y:S03]  /*8dbc0*/  HMMA.16816.F32.BF16 R12, R44.reuse, R14, R8 ;  /* 0x0000000e2c0c723c */ /* 0x050fe60000041808 */
[----:B------:R-:W4:Y:S01]  /*8dbd0*/  LDL.LU.64 R10, [R1+0x5e88] ;  /* 0x005e8800010a7983 */ /* 0x000f220000300a00 */
[----:B------:R-:W4:Y:S11]  /*8dbe0*/  LDL.LU.64 R8, [R1+0x5e80] ;  /* 0x005e800001087983 */ /* 0x000f360000300a00 */
[----:B------:R-:W-:Y:S08]  /*8dbf0*/  @!UPT UIADD3 URZ, URZ, URZ, URZ ;  /* 0x0000003f3f3ff290 */ /* 0x000ff0000fffe03f */
[----:B------:R-:W-:Y:S01]  /*8dc00*/  STL.64 [R1+0x250], R12 ;  /* 0x0002500c01007387 */ /* 0x000fe20000100a00 */
[----:B------:R0:W-:Y:S03]  /*8dc10*/  STL.64 [R1+0x258], R14 ;  /* 0x0002580e01007387 */ /* 0x0001e60000100a00 */
[----:B0-----:R-:W4:Y:S01]  /*8dc20*/  LDL.LU.64 R14, [R1+0x5e78] ;  /* 0x005e7800010e7983 */ /* 0x001f220000300a00 */
[C---:B--2---:R-:W-:Y:S03]  /*8dc30*/  HMMA.16816.F32.BF16 R20, R44.reuse, R22, R16 ;  /* 0x000000162c14723c */ /* 0x044fe60000041810 */
[----:B------:R-:W2:Y:S01]  /*8dc40*/  LDL.LU.64 R18, [R1+0x5e70] ;  /* 0x005e700001127983 */ /* 0x000ea20000300a00 */
[----:B------:R-:W2:Y:S04]  /*8dc50*/  LDL.LU.64 R16, [R1+0x5e68] ;  /* 0x005e680001107983 */ /* 0x000ea80000300a00 */
[C---:B---3--:R-:W-:Y:S11]  /*8dc60*/  HMMA.16816.F32.BF16 R56, R44.reuse, R58, R52 ;  /* 0x0000003a2c38723c */ /* 0x048ff60000041834 */
[----:B------:R-:W-:Y:S04]  /*8dc70*/  @!UPT UIADD3 URZ, URZ, URZ, URZ ;  /* 0x0000003f3f3ff290 */ /* 0x000fe8000fffe03f */
[----:B------:R-:W-:Y:S01]  /*8dc80*/  STL.64 [R1+0x240], R20 ;  /* 0x0002401401007387 */ /* 0x000fe20000100a00 */
[----:B------:R0:W-:Y:S03]  /*8dc90*/  STL.64 [R1+0x248], R22 ;  /* 0x0002481601007387 */ /* 0x0001e60000100a00 */
[----:B0-----:R-:W2:Y:S01]  /*8dca0*/  LDL.LU.64 R22, [R1+0x5e60] ;  /* 0x005e600001167983 */ /* 0x001ea20000300a00 */
[----:B------:R-:W3:Y:S02]  /*8dcb0*/  LDL.LU.64 R54, [R1+0x5e58] ;  /* 0x005e580001367983 */ /* 0x000ee40000300a00 */
[----:B------:R-:W3:Y:S01]  /*8dcc0*/  LDL.LU.64 R52, [R1+0x5e50] ;  /* 0x005e500001347983 */ /* 0x000ee20000300a00 */
[----:B------:R-:W-:Y:S01]  /*8dcd0*/  STL.64 [R1+0x230], R56 ;  /* 0x0002303801007387 */ /* 0x000fe20000100a00 */
[----:B------:R0:W-:Y:S03]  /*8dce0*/  STL.64 [R1+0x238], R58 ;  /* 0x0002383a01007387 */ /* 0x0001e60000100a00 */
[----:B0-----:R-:W3:Y:S01]  /*8dcf0*/  LDL.LU.64 R58, [R1+0x5e48] ;  /* 0x005e4800013a7983 */ /* 0x001ee20000300a00 */
[C---:B------:R-:W-:Y:S01]  /*8dd00*/  HMMA.16816.F32.BF16 R4, R44.reuse, R6, R40 ;  /* 0x000000062c04723c */ /* 0x040fe20000041828 */
[----:B------:R-:W3:Y:S02]  /*8dd10*/  LDL.LU.64 R56, [R1+0x5e40] ;  /* 0x005e400001387983 */ /* 0x000ee40000300a00 */
[----:B------:R-:W3:Y:S01]  /*8dd20*/  LDL.LU.64 R42, [R1+0x5e38] ;  /* 0x005e3800012a7983 */ /* 0x000ee20000300a00 */
[----:B------:R-:W3:Y:S04]  /*8dd30*/  LDL.LU.64 R40, [R1+0x5e30] ;  /* 0x005e300001287983 */ /* 0x000ee80000300a00 */
[C---:B----4-:R-:W-:Y:S11]  /*8dd40*/  HMMA.16816.F32.BF16 R12, R44.reuse, R14, R8 ;  /* 0x0000000e2c0c723c */ /* 0x050ff60000041808 */
[----:B------:R-:W-:Y:S04]  /*8dd50*/  @!UPT UIADD3 URZ, URZ, URZ, URZ ;  /* 0x0000003f3f3ff290 */ /* 0x000fe8000fffe03f */
[----:B------:R-:W-:Y:S01]  /*8dd60*/  STL.64 [R1+0x220], R4 ;  /* 0x0002200401007387 */ /* 0x000fe20000100a00 */
[----:B------:R0:W-:Y:S03]  /*8dd70*/  STL.64 [R1+0x228], R6 ;  /* 0x0002280601007387 */ /* 0x0001e60000100a00 */
[----:B0-----:R-:W4:Y:S01]  /*8dd80*/  LDL.LU.64 R6, [R1+0x5e28] ;  /* 0x005e280001067983 */ /* 0x001f220000300a00 */
[----:B------:R-:W4:Y:S02]  /*8dd90*/  LDL.LU.64 R4, [R1+0x5e20] ;  /* 0x005e200001047983 */ /* 0x000f240000300a00 */
[----:B------:R-:W4:Y:S02]  /*8dda0*/  LDL.LU.64 R10, [R1+0x5e18] ;  /* 0x005e1800010a7983 */ /* 0x000f240000300a00 */
[----:B------:R-:W4:Y:S01]  /*8ddb0*/  LDL.LU.64 R8, [R1+0x5e10] ;  /* 0x005e100001087983 */ /* 0x000f220000300a00 */
[----:B------:R-:W-:Y:S01]  /*8ddc0*/  STL.64 [R1+0x210], R12 ;  /* 0x0002100c01007387 */ /* 0x000fe20000100a00 */
[----:B------:R0:W-:Y:S03]  /*8ddd0*/  STL.64 [R1+0x218], R14 ;  /* 0x0002180e01007387 */ /* 0x0001e60000100a00 */
[----:B0-----:R-:W4:Y:S01]  /*8dde0*/  LDL.LU.64 R14, [R1+0x5e08] ;  /* 0x005e0800010e7983 */ /* 0x001f220000300a00 */
[----:B------:R-:W4:Y:S01]  /*8ddf0*/  LDL.LU.64 R12, [R1+0x5e00] ;  /* 0x005e0000010c7983 */ /* 0x000f220000300a00 */
[C---:B--2---:R-:W-:Y:S02]  /*8de00*/  HMMA.16816.F32.BF16 R20, R44.reuse, R22, R16 ;  /* 0x000000162c14723c */ /* 0x044fe40000041810 */
[----:B------:R-:W2:Y:S01]  /*8de10*/  LDL.LU.64 R18, [R1+0x5df8] ;  /* 0x005df80001127983 */ /* 0x000ea20000300a00 */
[----:B------:R-:W2:Y:S05]  /*8de20*/  LDL.LU.64 R16, [R1+0x5df0] ;  /* 0x005df00001107983 */ /* 0x000eaa0000300a00 */
[C---:B---3--:R-:W-:Y:S11]  /*8de30*/  HMMA.16816.F32.BF16 R52, R44.reuse, R58, R52 ;  /* 0x0000003a2c34723c */ /* 0x048ff60000041834 */
[----:B------:R-:W-:Y:S04]  /*8de40*/  @!UPT UIADD3 URZ, URZ, URZ, URZ ;  /* 0x0000003f3f3ff290 */ /* 0x000fe8000fffe03f */
[----:B------:R-:W-:Y:S01]  /*8de50*/  STL.64 [R1+0x200], R20 ;  /* 0x0002001401007387 */ /* 0x000fe20000100a00 */
[----:B------:R0:W-:Y:S03]  /*8de60*/  STL.64 [R1+0x208], R22 ;  /* 0x0002081601007387 */ /* 0x0001e60000100a00 */
[----:B0-----:R-:W3:Y:S01]  /*8de70*/  LDL.LU.64 R22, [R1+0x5de8] ;  /* 0x005de80001167983 */ /* 0x001ee20000300a00 */
[----:B------:R-:W2:Y:S03]  /*8de80*/  LDL.LU.64 R20, [R1+0x5de0] ;  /* 0x005de00001147983 */ /* 0x000ea60000300a00 */
[----:B------:R-:W-:Y:S01]  /*8de90*/  STL.64 [R1+0x1f0], R52 ;  /* 0x0001f03401007387 */ /* 0x000fe20000100a00 */
[----:B------:R0:W-:Y:S03]  /*8dea0*/  STL.64 [R1+0x1f8], R54 ;  /* 0x0001f83601007387 */ /* 0x0001e60000100a00 */
[----:B0-----:R-:W2:Y:S01]  /*8deb0*/  LDL.LU.64 R54, [R1+0x5dd8] ;  /* 0x005dd80001367983 */ /* 0x001ea20000300a00 */
[----:B------:R-:W3:Y:S01]  /*8dec0*/  LDL.LU.64 R52, [R1+0x5dd0] ;  /* 0x005dd00001347983 */ /* 0x000ee20000300a00 */
[C---:B--2---:R-:W-:Y:S11]  /*8ded0*/  HMMA.16816.F32.BF16 R48, R44.reuse, R54, R48 ;  /* 0x000000362c30723c */ /* 0x044ff60000041830 */
[----:B------:R-:W-:Y:S11]  /*8dee0*/  @!UPT UIADD3 URZ, URZ, URZ, URZ ;  /* 0x0000003f3f3ff290 */ /* 0x000ff6000fffe03f */
[----:B------:R-:W-:Y:S01]  /*8def0*/  @!UPT UIADD3 URZ, URZ, URZ, URZ ;  /* 0x0000003f3f3ff290 */ /* 0x000fe2000fffe03f */
[----:B------:R-:W-:Y:S01]  /*8df00*/  STL.64 [R1+0x1e0], R48 ;  /* 0x0001e03001007387 */ /* 0x000fe20000100a00 */
[----:B------:R0:W-:Y:S03]  /*8df10*/  STL.64 [R1+0x1e8], R50 ;  /* 0x0001e83201007387 */ /* 0x0001e60000100a00 */
[----:B0-----:R-:W2:Y:S01]  /*8df20*/  LDL.LU.64 R50, [R1+0x5dc8] ;  /* 0x005dc80001327983 */ /* 0x001ea20000300a00 */
[----:B------:R-:W4:Y:S02]  /*8df30*/  LDL.LU.64 R48, [R1+0x5dc0] ;  /* 0x005dc00001307983 */ /* 0x000f240000300a00 */
[----:B------:R-:W-:Y:S02]  /*8df40*/  IMAD.MOV.U32 R54, RZ, RZ, R0 ;  /* 0x000000ffff367224 */ /* 0x000fe400078e0000 */
[----:B------:R-:W-:Y:S01]  /*8df50*/  IMAD.MOV.U32 R55, RZ, RZ, R2 ;  /* 0x000000ffff377224 */ /* 0x000fe200078e0002 */
[----:B------:R-:W3:Y:S01]  /*8df60*/  LDL.LU R0, [R1+0x5dbc] ;  /* 0x005dbc0001007983 */ /* 0x000ee20000300800 */
        /* <DEDUP_REMOVED lines=8> */
[----:B------:R-:W-:Y:S02]  /*8dff0*/  IMAD.MOV.U32 R50, RZ, RZ, R61 ;  /* 0x000000ffff327224 */ /* 0x000fe400078e003d */
[----:B------:R-:W3:Y:S01]  /*8e000*/  LDL.LU R61, [R1+0x5da0] ;  /* 0x005da000013d7983 */ /* 0x000ee20000300800 */
[C---:B--2---:R-:W-:Y:S11]  /*8e010*/  HMMA.16816.F32.BF16 R32, R44.reuse, R38, R32 ;  /* 0x000000262c20723c */ /* 0x044ff60000041820 */
[----:B------:R-:W-:Y:S11]  /*8e020*/  @!UPT UIADD3 URZ, URZ, URZ, URZ ;  /* 0x0000003f3f3ff290 */ /* 0x000ff6000fffe03f */
[----:B------:R-:W-:Y:S01]  /*8e030*/  @!UPT UIADD3 URZ, URZ, URZ, URZ ;  /* 0x0000003f3f3ff290 */ /* 0x000fe2000fffe03f */
[----:B------:R-:W-:Y:S01]  /*8e040*/  STL.64 [R1+0x1c0], R32 ;  /* 0x0001c02001007387 */ /* 0x000fe20000100a00 */
[----:B------:R0:W-:Y:S03]  /*8e050*/  STL.64 [R1+0x1c8], R34 ;  /* 0x0001c82201007387 */ /* 0x0001e60000100a00 */
[----:B0-----:R-:W2:Y:S01]  /*8e060*/  LDL.LU.64 R34, [R1+0x5d98] ;  /* 0x005d980001227983 */ /* 0x001ea20000300a00 */
[----:B------:R-:W2:Y:S02]  /*8e070*/  LDL.LU.64 R32, [R1+0x5d90] ;  /* 0x005d900001207983 */ /* 0x000ea40000300a00 */
[----:B--2---:R-:W-:Y:S02]  /*8e080*/  IMAD.MOV.U32 R38, RZ, RZ, R33 ;  /* 0x000000ffff267224 */ /* 0x004fe400078e0021 */
[----:B------:R-:W-:Y:S02]  /*8e090*/  IMAD.MOV.U32 R39, RZ, RZ, R32 ;  /* 0x000000ffff277224 */ /* 0x000fe400078e0020 */
[C---:B------:R-:W-:Y:S01]  /*8e0a0*/  HMMA.16816.F32.BF16 R32, R44.reuse, R34, R28 ;  /* 0x000000222c20723c */ /* 0x040fe2000004181c */
[----:B------:R-:W2:Y:S01]  /*8e0b0*/  LDL.LU.64 R30, [R1+0x5d88] ;  /* 0x005d8800011e7983 */ /* 0x000ea20000300a00 */
[----:B------:R-:W2:Y:S11]  /*8e0c0*/  LDL.LU.64 R28, [R1+0x5d80] ;  /* 0x005d8000011c7983 */ /* 0x000eb60000300a00 */
[----:B------:R-:W-:Y:S10]  /*8e0d0*/  @!UPT UIADD3 URZ, URZ, URZ, URZ ;  /* 0x0000003f3f3ff290 */ /* 0x000ff4000fffe03f */
[----:B------:R2:W-:Y:S01]  /*8e0e0*/  STL.64 [R1+0x1b0], R32 ;  /* 0x0001b02001007387 */ /* 0x0005e20000100a00 */
[----:B------:R0:W-:Y:S02]  /*8e0f0*/  STL.64 [R1+0x1b8], R34 ;  /* 0x0001b82201007387 */ /* 0x0001e40000100a00 */
[----:B--2---:R-:W-:Y:S02]  /*8e100*/  IMAD.MOV.U32 R32, RZ, RZ, R29 ;  /* 0x000000ffff207224 */ /* 0x004fe400078e001d */
[----:B------:R-:W-:Y:S02]  /*8e110*/  IMAD.MOV.U32 R33, RZ, RZ, R28 ;  /* 0x000000ffff217224 */ /* 0x000fe400078e001c */
[----:B------:R-:W-:Y:S01]  /*8e120*/  HMMA.16816.F32.BF16 R28, R44, R30, R24 ;  /* 0x0000001e2c1c723c */ /* 0x000fe20000041818 */
[----:B------:R-:W2:Y:S01]  /*8e130*/  LDL.LU.64 R26, [R1+0x5d78] ;  /* 0x005d7800011a7983 */ /* 0x000ea20000300a00 */
[----:B------:R-:W2:Y:S02]  /*8e140*/  LDL.LU.64 R24, [R1+0x5d70] ;  /* 0x005d700001187983 */ /* 0x000ea40000300a00 */
[----:B0-----:R-:W-:-:S02]  /*8e150*/  IMAD.MOV.U32 R34, RZ, RZ, R21 ;  /* 0x000000ffff227224 */ /* 0x001fc400078e0015 */
[----:B------:R-:W-:-:S07]  /*8e160*/  IMAD.MOV.U32 R35, RZ, RZ, R20 ;  /* 0x000000ffff237224 */ /* 0x000fce00078e0014 */
[----:B---3--:R-:W-:Y:S01]  /*8e170*/  HMMA.16816.F32.BF16 R20, R44, R22, R32 ;  /* 0x000000162c14723c */ /* 0x008fe20000041820 */
[----:B------:R-:W-:Y:S01]  /*8e180*/  IMAD.MOV.U32 R51, RZ, RZ, R56 ;  /* 0x000000ffff337224 */ /* 0x000fe200078e0038 */
[----:B------:R-:W-:Y:S08]  /*8e190*/  LDSM.16.M88.4 R32, [R61+0xc080] ;  /* 0x00c080003d20783b */ /* 0x000ff00000000200 */
[----:B------:R-:W-:Y:S01]  /*8e1a0*/  STL.64 [R1+0x1a0], R28 ;  /* 0x0001a01c01007387 */ /* 0x000fe20000100a00 */
[----:B------:R0:W-:Y:S02]  /*8e1b0*/  STL.64 [R1+0x1a8], R30 ;  /* 0x0001a81e01007387 */ /* 0x0001e40000100a00 */
[----:B0-----:R-:W-:-:S02]  /*8e1c0*/  IMAD.MOV.U32 R30, RZ, RZ, R2 ;  /* 0x000000ffff1e7224 */ /* 0x001fc400078e0002 */
[----:B------:R-:W-:Y:S02]  /*8e1d0*/  IMAD.MOV.U32 R31, RZ, RZ, R0 ;  /* 0x000000ffff1f7224 */ /* 0x000fe400078e0000 */
[----:B--2---:R-:W-:Y:S02]  /*8e1e0*/  IMAD.MOV.U32 R28, RZ, RZ, R25 ;  /* 0x000000ffff1c7224 */ /* 0x004fe400078e0019 */
[----:B------:R-:W-:-:S07]  /*8e1f0*/  IMAD.MOV.U32 R29, RZ, RZ, R24 ;  /* 0x000000ffff1d7224 */ /* 0x000fce00078e0018 */
[C---:B------:R-:W-:Y:S08]  /*8e200*/  HMMA.16816.F32.BF16 R28, R44.reuse, R26, R28 ;  /* 0x0000001a2c1c723c */ /* 0x040ff0000004181c */
[C---:B------:R-:W-:Y:S01]  /*8e210*/  HMMA.16816.F32.BF16 R24, R44.reuse, R18, R36 ;  /* 0x000000122c18723c */ /* 0x040fe20000041824 */
[----:B------:R-:W-:Y:S11]  /*8e220*/  LDSM.16.M88.4 R36, [R61+0xb880] ;  /* 0x00b880003d24783b */ /* 0x000ff60000000200 */
[----:B------:R-:W-:Y:S03]  /*8e230*/  @!UPT UIADD3 URZ, URZ, URZ, URZ ;  /* 0x0000003f3f3ff290 */ /* 0x000fe6000fffe03f */
[----:B------:R-:W-:Y:S01]  /*8e240*/  STL.64 [R1+0x190], R28 ;  /* 0x0001901c01007387 */ /* 0x000fe20000100a00 */
[----:B------:R-:W-:Y:S07]  /*8e250*/  STL.64 [R1+0x198], R30 ;  /* 0x0001981e01007387 */ /* 0x000fee0000100a00 */
[----:B------:R-:W-:Y:S02]  /*8e260*/  STL.64 [R1+0x170], R24 ;  /* 0x0001701801007387 */ /* 0x000fe40000100a00 */
[----:B------:R-:W-:Y:S01]  /*8e270*/  STL.64 [R1+0x180], R20 ;  /* 0x0001801401007387 */ /* 0x000fe20000100a00 */
[----:B------:R-:W-:Y:S01]  /*8e280*/  STL.64 [R1+0x188], R22 ;  /* 0x0001881601007387 */ /* 0x000fe20000100a00 */
[----:B------:R4:W-:Y:S02]  /*8e290*/  STL [R1+0x178], R26 ;  /* 0x0001781a01007387 */ /* 0x0009e40000100800 */
[----:B------:R-:W-:Y:S01]  /*8e2a0*/  IMAD.MOV.U32 R2, RZ, RZ, R27 ;  /* 0x000000ffff027224 */ /* 0x000fe200078e001b */
[----:B------:R-:W-:Y:S01]  /*8e2b0*/  LDSM.16.M88.4 R28, [R61+0x880] ;  /* 0x000880003d1c783b */ /* 0x000fe20000000200 */
[C---:B----4-:R-:W-:Y:S08]  /*8e2c0*/  HMMA.16816.F32.BF16 R24, R44.reuse, R14, R48 ;  /* 0x0000000e2c18723c */ /* 0x050ff00000041830 */
[C---:B------:R-:W-:Y:S01]  /*8e2d0*/  HMMA.16816.F32.BF16 R20, R44.reuse, R10, R52 ;  /* 0x0000000a2c14723c */ /* 0x040fe20000041834 */
[----:B------:R-:W-:Y:S04]  /*8e2e0*/  STL [R1+0x5978], R2 ;  /* 0x0059780201007387 */ /* 0x000fe80000100800 */
[----:B------:R-:W-:Y:S04]  /*8e2f0*/  LDSM.16.M88.4 R52, [R61+0xa880] ;  /* 0x00a880003d34783b */ /* 0x000fe80000000200 */
[----:B------:R-:W-:Y:S11]  /*8e300*/  LDSM.16.M88.4 R48, [R61+0xb080] ;  /* 0x00b080003d30783b */ /* 0x000ff60000000200 */
[----:B------:R-:W-:Y:S03]  /*8e310*/  @!UPT UIADD3 URZ, URZ, URZ, URZ ;  /* 0x0000003f3f3ff290 */ /* 0x000fe6000fffe03f */
[----:B------:R-:W-:Y:S01]  /*8e320*/  STL.64 [R1+0x150], R20 ;  /* 0x0001501401007387 */ /* 0x000fe20000100a00 */
[----:B------:R-:W-:Y:S02]  /*8e330*/  STL.64 [R1+0x160], R24 ;  /* 0x0001601801007387 */ /* 0x000fe40000100a00 */
[----:B------:R0:W-:Y:S02]  /*8e340*/  STL.64 [R1+0x168], R26 ;  /* 0x0001681a01007387 */ /* 0x0001e40000100a00 */
[----:B------:R-:W-:Y:S02]  /*8e350*/  STL [R1+0x158], R22 ;  /* 0x0001581601007387 */ /* 0x000fe40000100800 */
[----:B------:R-:W-:Y:S02]  /*8e360*/  IMAD.MOV.U32 R0, RZ, RZ, R23 ;  /* 0x000000ffff007224 */ /* 0x000fe400078e0017 */
[----:B------:R-:W1:Y:S01]  /*8e370*/  LDSM.16.M88.4 R20, [R61+0x80] ;  /* 0x000080003d14783b */ /* 0x000e620000000200 */
[----:B0-----:R-:W-:Y:S03]  /*8e380*/  HMMA.16816.F32.BF16 R24, R44, R6, R40 ;  /* 0x000000062c18723c */ /* 0x001fe60000041828 */
[----:B------:R-:W-:Y:S04]  /*8e390*/  STL [R1+0x597c], R0 ;  /* 0x00597c0001007387 */ /* 0x000fe80000100800 */
[----:B------:R-:W-:Y:S02]  /*8e3a0*/  LDSM.16.MT88.4 R40, [R57+0x12000] ;  /* 0x012000003928783b */ /* 0x000fe40000004200 */
[----:B------:R-:W-:Y:S02]  /*8e3b0*/  LDSM.16.M88.4 R56, [R61+0xa080] ;  /* 0x00a080003d38783b */ /* 0x000fe40000000200 */
[----:B------:R-:W-:Y:S11]  /*8e3c0*/  LDSM.16.MT88.4 R44, [R60+0x12000] ;  /* 0x012000003c2c783b */ /* 0x000ff60000004200 */
[----:B------:R-:W-:Y:S01]  /*8e3d0*/  @!UPT UIADD3 URZ, URZ, URZ, URZ ;  /* 0x0000003f3f3ff290 */ /* 0x000fe2000fffe03f */
[----:B------:R-:W-:Y:S01]  /*8e3e0*/  STL.64 [R1+0x140], R24 ;  /* 0x0001401801007387 */ /* 0x000fe20000100a00 */
[----:B------:R-:W-:Y:S02]  /*8e3f0*/  STL.64 [R1+0x148], R26 ;  /* 0x0001481a01007387 */ /* 0x000fe40000100a00 */
[----:B------:R-:W0:Y:S01]  /*8e400*/  LDSM.16.M88.4 R24, [R61+0x1080] ;  /* 0x001080003d18783b */ /* 0x000e220000000200 */
[----:B-1----:R-:W-:Y:S03]  /*8e410*/  STL.64 [R1+0x130], R20 ;  /* 0x0001301401007387 */ /* 0x002fe60000100a00 */
[----:B------:R-:W-:Y:S02]  /*8e420*/  IMAD.MOV.U32 R7, RZ, RZ, R20 ;  /* 0x000000ffff077224 */ /* 0x000fe400078e0014 */
[----:B------:R-:W-:Y:S02]  /*8e430*/  STL.64 [R1+0x138], R22 ;  /* 0x0001381601007387 */ /* 0x000fe40000100a00 */
[----:B------:R-:W-:-:S02]  /*8e440*/  IMAD.MOV.U32 R6, RZ, RZ, R21 ;  /* 0x000000ffff067224 */ /* 0x000fc400078e0015 */
[----:B------:R-:W1:Y:S04]  /*8e450*/  LDSM.16.M88.4 R20, [R61+0x1880] ;  /* 0x001880003d14783b */ /* 0x000e680000000200 */
[----:B------:R-:W-:Y:S01]  /*8e460*/  STL.64 [R1+0x120], R28 ;  /* 0x0001201c01007387 */ /* 0x000fe20000100a00 */
[----:B------:R-:W-:Y:S02]  /*8e470*/  STL.64 [R1+0x128], R30 ;  /* 0x0001281e01007387 */ /* 0x000fe40000100a00 */
[----:B------:R-:W-:Y:S01]  /*8e480*/  LDSM.16.M88.4 R28, [R61+0x2880] ;  /* 0x002880003d1c783b */ /* 0x000fe20000000200 */
[----:B0-----:R-:W-:Y:S03]  /*8e490*/  STL.64 [R1+0x110], R24 ;  /* 0x0001101801007387 */ /* 0x001fe60000100a00 */
[----:B------:R-:W-:Y:S02]  /*8e4a0*/  STL.64 [R1+0x118], R26 ;  /* 0x0001181a01007387 */ /* 0x000fe40000100a00 */
[----:B------:R-:W-:Y:S01]  /*8e4b0*/  LDSM.16.M88.4 R24, [R61+0x3080] ;  /* 0x003080003d18783b */ /* 0x000fe20000000200 */
[----:B-1----:R-:W-:Y:S03]  /*8e4c0*/  STL.64 [R1+0x100], R20 ;  /* 0x0001001401007387 */ /* 0x002fe60000100a00 */
[----:B------:R-:W-:-:S02]  /*8e4d0*/  IMAD.MOV.U32 R10, RZ, RZ, R21 ;  /* 0x000000ffff0a7224 */ /* 0x000fc400078e0015 */
[----:B------:R-:W-:Y:S02]  /*8e4e0*/  STL.64 [R1+0x108], R22 ;  /* 0x0001081601007387 */ /* 0x000fe40000100a00 */
[----:B------:R-:W-:Y:S02]  /*8e4f0*/  IMAD.MOV.U32 R3, RZ, RZ, R20 ;  /* 0x000000ffff037224 */ /* 0x000fe400078e0014 */
[----:B------:R-:W0:Y:S04]  /*8e500*/  LDSM.16.M88.4 R20, [R61+0x2080] ;  /* 0x002080003d14783b */ /* 0x000e280000000200 */
[----:B0-----:R-:W-:Y:S01]  /*8e510*/  STL.64 [R1+0xf0], R20 ;  /* 0x0000f01401007387 */ /* 0x001fe20000100a00 */
[----:B------:R-:W-:Y:S02]  /*8e520*/  STL.64 [R1+0xf8], R22 ;  /* 0x0000f81601007387 */ /* 0x000fe40000100a00 */
[----:B------:R-:W0:Y:S04]  /*8e530*/  LDSM.16.M88.4 R20, [R61+0x3880] ;  /* 0x003880003d14783b */ /* 0x000e280000000200 */
[----:B------:R-:W-:Y:S01]  /*8e540*/  STL.64 [R1+0xe0], R28 ;  /* 0x0000e01c01007387 */ /* 0x000fe20000100a00 */
[----:B------:R-:W-:Y:S02]  /*8e550*/  STL.64 [R1+0xe8], R30 ;  /* 0x0000e81e01007387 */ /* 0x000fe40000100a00 */
[----:B------:R-:W1:Y:S04]  /*8e560*/  LDSM.16.M88.4 R28, [R61+0x4080] ;  /* 0x004080003d1c783b */ /* 0x000e680000000200 */
[----:B------:R-:W-:Y:S02]  /*8e570*/  STL.64 [R1+0xd0], R24 ;  /* 0x0000d01801007387 */ /* 0x000fe40000100a00 */
[----:B------:R-:W-:Y:S02]  /*8e580*/  STL.64 [R1+0xd8], R26 ;  /* 0x0000d81a01007387 */ /* 0x000fe40000100a00 */
[----:B------:R-:W2:Y:S04]  /*8e590*/  LDSM.16.M88.4 R24, [R61+0x4880] ;  /* 0x004880003d18783b */ /* 0x000ea80000000200 */
[----:B0-----:R-:W-:Y:S01]  /*8e5a0*/  STL.64 [R1+0xc0], R20 ;  /* 0x0000c01401007387 */ /* 0x001fe20000100a00 */
[----:B------:R-:W-:Y:S02]  /*8e5b0*/  STL.64 [R1+0xc8], R22 ;  /* 0x0000c81601007387 */ /* 0x000fe40000100a00 */
[----:B------:R-:W0:Y:S04]  /*8e5c0*/  LDSM.16.M88.4 R20, [R61+0x5080] ;  /* 0x005080003d14783b */ /* 0x000e280000000200 */
[----:B-1----:R-:W-:Y:S01]  /*8e5d0*/  STL.64 [R1+0xb0], R28 ;  /* 0x0000b01c01007387 */ /* 0x002fe20000100a00 */
[----:B------:R-:W-:Y:S01]  /*8e5e0*/  STL.64 [R1+0xb8], R30 ;  /* 0x0000b81e01007387 */ /* 0x000fe20000100a00 */
[----:B--2---:R-:W-:Y:S03]  /*8e5f0*/  STL.64 [R1+0xa0], R24 ;  /* 0x0000a01801007387 */ /* 0x004fe60000100a00 */
[----:B------:R-:W1:Y:S01]  /*8e600*/  LDSM.16.M88.4 R28, [R61+0x5880] ;  /* 0x005880003d1c783b */ /* 0x000e620000000200 */
[----:B------:R-:W-:Y:S03]  /*8e610*/  STL.64 [R1+0xa8], R26 ;  /* 0x0000a81a01007387 */ /* 0x000fe60000100a00 */
[----:B------:R-:W2:Y:S04]  /*8e620*/  LDSM.16.M88.4 R24, [R61+0x6080] ;  /* 0x006080003d18783b */ /* 0x000ea80000000200 */
[----:B0-----:R-:W-:Y:S01]  /*8e630*/  STL.64 [R1+0x90], R20 ;  /* 0x0000901401007387 */ /* 0x001fe20000100a00 */
[----:B------:R-:W-:-:S02]  /*8e640*/  IMAD.MOV.U32 R2, RZ, RZ, R20 ;  /* 0x000000ffff027224 */ /* 0x000fc400078e0014 */
[----:B------:R-:W-:Y:S02]  /*8e650*/  STL.64 [R1+0x98], R22 ;  /* 0x0000981601007387 */ /* 0x000fe40000100a00 */
[----:B------:R-:W-:Y:S02]  /*8e660*/  IMAD.MOV.U32 R0, RZ, RZ, R21 ;  /* 0x000000ffff007224 */ /* 0x000fe400078e0015 */
[----:B------:R-:W0:Y:S04]  /*8e670*/  LDSM.16.M88.4 R20, [R61+0x6880] ;  /* 0x006880003d14783b */ /* 0x000e280000000200 */
[----:B-1----:R-:W-:Y:S01]  /*8e680*/  STL.64 [R1+0x80], R28 ;  /* 0x0000801c01007387 */ /* 0x002fe20000100a00 */
[----:B------:R-:W-:Y:S02]  /*8e690*/  STL.64 [R1+0x88], R30 ;  /* 0x0000881e01007387 */ /* 0x000fe40000100a00 */
[----:B------:R-:W1:Y:S04]  /*8e6a0*/  LDSM.16.M88.4 R28, [R61+0x7080] ;  /* 0x007080003d1c783b */ /* 0x000e680000000200 */
[----:B--2---:R-:W-:Y:S01]  /*8e6b0*/  STL.64 [R1+0x70], R24 ;  /* 0x0000701801007387 */ /* 0x004fe20000100a00 */
[----:B------:R-:W-:Y:S02]  /*8e6c0*/  STL.64 [R1+0x78], R26 ;  /* 0x0000781a01007387 */ /* 0x000fe40000100a00 */
[----:B------:R-:W2:Y:S02]  /*8e6d0*/  LDSM.16.M88.4 R24, [R61+0x7880] ;  /* 0x007880003d18783b */ /* 0x000ea40000000200 */
[----:B0-----:R-:W-:Y:S02]  /*8e6e0*/  STL.64 [R1+0x60], R20 ;  /* 0x0000601401007387 */ /* 0x001fe40000100a00 */
[----:B------:R-:W-:Y:S02]  /*8e6f0*/  STL.64 [R1+0x68], R22 ;  /* 0x0000681601007387 */ /* 0x000fe40000100a00 */
[----:B------:R-:W0:Y:S04]  /*8e700*/  LDSM.16.M88.4 R20, [R61+0x8080] ;  /* 0x008080003d14783b */ /* 0x000e280000000200 */
[----:B-1----:R-:W-:Y:S01]  /*8e710*/  STL.64 [R1+0x50], R28 ;  /* 0x0000501c01007387 */ /* 0x002fe20000100a00 */
[----:B------:R-:W-:Y:S02]  /*8e720*/  STL.64 [R1+0x58], R30 ;  /* 0x0000581e01007387 */ /* 0x000fe40000100a00 */
[----:B------:R-:W1:Y:S04]  /*8e730*/  LDSM.16.M88.4 R28, [R61+0x8880] ;  /* 0x008880003d1c783b */ /* 0x000e680000000200 */
[----:B--2---:R-:W-:Y:S02]  /*8e740*/  STL.64 [R1+0x40], R24 ;  /* 0x0000401801007387 */ /* 0x004fe40000100a00 */
        /* <DEDUP_REMOVED lines=8> */
[----:B------:R-:W-:Y:S01]  /*8e7d0*/  STL.64 [R1+0x18], R26 ;  /* 0x0000181a01007387 */ /* 0x000fe20000100a00 */
[----:B------:R-:W-:Y:S03]  /*8e7e0*/  STL [R1+0x5684], R58 ;  /* 0x0056843a01007387 */ /* 0x000fe60000100800 */
[----:B------:R-:W1:Y:S04]  /*8e7f0*/  LDSM.16.M88.4 R28, [R61+0xc880] ;  /* 0x00c880003d1c783b */ /* 0x000e680000000200 */
[----:B------:R-:W2:Y:S04]  /*8e800*/  LDSM.16.M88.4 R24, [R61+0xd080] ;  /* 0x00d080003d18783b */ /* 0x000ea80000000200 */
[----:B0-----:R-:W-:Y:S01]  /*8e810*/  STL.64 [R1], R20 ;  /* 0x0000001401007387 */ /* 0x001fe20000100a00 */
[----:B------:R-:W-:Y:S02]  /*8e820*/  STL.64 [R1+0x8], R22 ;  /* 0x0000081601007387 */ /* 0x000fe40000100a00 */
[----:B------:R-:W-:Y:S02]  /*8e830*/  STL [R1+0x5680], R59 ;  /* 0x0056803b01007387 */ /* 0x000fe40000100800 */
[----:B------:R0:W-:Y:S01]  /*8e840*/  STL.64 [R1+0x5d00], R56 ;  /* 0x005d003801007387 */ /* 0x0001e20000100a00 */
[----:B------:R-:W3:Y:S04]  /*8e850*/  LDSM.16.M88.4 R20, [R61+0xd880] ;  /* 0x00d880003d14783b */ /* 0x000ee80000000200 */
[----:B0-----:R-:W4:Y:S01]  /*8e860*/  LDL.64 R56, [R1+0x120] ;  /* 0x0001200001387983 */ /* 0x001f220000100a00 */
[----:B------:R-:W-:Y:S02]  /*8e870*/  STL [R1+0x5688], R54 ;  /* 0x0056883601007387 */ /* 0x000fe40000100800 */
[----:B------:R-:W-:Y:S02]  /*8e880*/  STL [R1+0x567c], R55 ;  /* 0x00567c3701007387 */ /* 0x000fe40000100800 */
[----:B------:R0:W-:Y:S01]  /*8e890*/  STL.64 [R1+0x5d08], R52 ;  /* 0x005d083401007387 */ /* 0x0001e20000100a00 */
[----:B------:R-:W-:Y:S01]  /*8e8a0*/  STL [R1+0x5674], R50 ;  /* 0x0056743201007387 */ /* 0x000fe20000100800 */
[----:B------:R-:W-:Y:S02]  /*8e8b0*/  STL [R1+0x5670], R51 ;  /* 0x0056703301007387 */ /* 0x000fe40000100800 */
[----:B------:R1:W-:Y:S02]  /*8e8c0*/  STL.64 [R1+0x5d10], R48 ;  /* 0x005d103001007387 */ /* 0x0003e40000100a00 */
[----:B0-----:R-:W-:-:S02]  /*8e8d0*/  IMAD.MOV.U32 R52, RZ, RZ, R17 ;  /* 0x000000ffff347224 */ /* 0x001fc400078e0011 */
[----:B------:R-:W-:Y:S02]  /*8e8e0*/  IMAD.MOV.U32 R53, RZ, RZ, R16 ;  /* 0x000000ffff357224 */ /* 0x000fe400078e0010 */
[----:B------:R-:W0:Y:S04]  /*8e8f0*/  LDSM.16.M88.4 R16, [R61+0xe080] ;  /* 0x00e080003d10783b */ /* 0x000e280000000200 */
[----:B------:R2:W-:Y:S01]  /*8e900*/  STL [R1+0x568c], R38 ;  /* 0x00568c2601007387 */ /* 0x0005e20000100800 */
[----:B------:R-:W-:Y:S02]  /*8e910*/  IMAD.MOV.U32 R54, RZ, RZ, R13 ;  /* 0x000000ffff367224 */ /* 0x000fe400078e000d */
[----:B------:R-:W-:Y:S02]  /*8e920*/  IMAD.MOV.U32 R55, RZ, RZ, R12 ;  /* 0x000000ffff377224 */ /* 0x000fe400078e000c */
[----:B------:R3:W-:Y:S01]  /*8e930*/  STL [R1+0x5678], R39 ;  /* 0x0056782701007387 */ /* 0x0007e20000100800 */
[----:B------:R3:W-:Y:S04]  /*8e940*/  STL.64 [R1+0x5d18], R36 ;  /* 0x005d182401007387 */ /* 0x0007e80000100a00 */
[----:B------:R-:W0:Y:S01]  /*8e950*/  LDSM.16.M88.4 R12, [R61+0xe880] ;  /* 0x00e880003d0c783b */ /* 0x000e220000000200 */
[----:B------:R-:W-:-:S02]  /*8e960*/  IMAD.MOV.U32 R58, RZ, RZ, R10 ;  /* 0x000000ffff3a7224 */ /* 0x000fc400078e000a */
[----:B-1----:R-:W-:Y:S02]  /*8e970*/  IMAD.MOV.U32 R48, RZ, RZ, R7 ;  /* 0x000000ffff307224 */ /* 0x002fe400078e0007 */
[----:B------:R-:W-:Y:S02]  /*8e980*/  IMAD.MOV.U32 R49, RZ, RZ, R6 ;  /* 0x000000ffff317224 */ /* 0x000fe400078e0006 */
[----:B--2---:R-:W-:Y:S02]  /*8e990*/  IMAD.MOV.U32 R38, RZ, RZ, R5 ;  /* 0x000000ffff267224 */ /* 0x004fe400078e0005 */
[----:B---3--:R-:W-:Y:S02]  /*8e9a0*/  IMAD.MOV.U32 R39, RZ, RZ, R4 ;  /* 0x000000ffff277224 */ /* 0x008fe400078e0004 */
[----:B------:R-:W-:Y:S01]  /*8e9b0*/  LDSM.16.M88.4 R4, [R61+0xf880] ;  /* 0x00f880003d04783b */ /* 0x000fe20000000200 */
[----:B------:R-:W-:Y:S02]  /*8e9c0*/  IMAD.MOV.U32 R36, RZ, RZ, R9 ;  /* 0x000000ffff247224 */ /* 0x000fe400078e0009 */
[----:B------:R-:W-:-:S02]  /*8e9d0*/  IMAD.MOV.U32 R37, RZ, RZ, R8 ;  /* 0x000000ffff257224 */ /* 0x000fc400078e0008 */
[----:B------:R-:W1:Y:S04]  /*8e9e0*/  LDSM.16.M88.4 R8, [R61+0xf080] ;  /* 0x00f080003d08783b */ /* 0x000e680000000200 */
[----:B------:R-:W-:Y:S01]  /*8e9f0*/  STL [R1+0x566c], R34 ;  /* 0x00566c2201007387 */ /* 0x000fe20000100800 */
[----:B------:R-:W-:Y:S02]  /*8ea00*/  STL [R1+0x5668], R35 ;  /* 0x0056682301007387 */ /* 0x000fe40000100800 */
[----:B------:R-:W-:Y:S02]  /*8ea10*/  STL.64 [R1+0x5ce8], R32 ;  /* 0x005ce82001007387 */ /* 0x000fe40000100a00 */
[----:B------:R-:W-:Y:S01]  /*8ea20*/  STL [R1+0x5654], R30 ;  /* 0x0056541e01007387 */ /* 0x000fe20000100800 */
[----:B------:R-:W-:Y:S01]  /*8ea30*/  STL [R1+0x5650], R31 ;  /* 0x0056501f01007387 */ /* 0x000fe20000100800 */
[----:B------:R-:W-:Y:S02]  /*8ea40*/  STL.64 [R1+0x5d58], R28 ;  /* 0x005d581c01007387 */ /* 0x000fe40000100a00 */
[----:B------:R-:W-:Y:S02]  /*8ea50*/  STL [R1+0x562c], R26 ;  /* 0x00562c1a01007387 */ /* 0x000fe40000100800 */
[----:B------:R-:W-:Y:S01]  /*8ea60*/  STL [R1+0x5628], R27 ;  /* 0x0056281b01007387 */ /* 0x000fe20000100800 */
[----:B------:R-:W-:Y:S01]  /*8ea70*/  STL [R1+0x56fc], R22 ;  /* 0x0056fc1601007387 */ /* 0x000fe20000100800 */
[----:B------:R-:W-:Y:S02]  /*8ea80*/  STL [R1+0x56f8], R23 ;  /* 0x0056f81701007387 */ /* 0x000fe40000100800 */
[----:B------:R-:W-:Y:S01]  /*8ea90*/  STL.64 [R1+0x5cf0], R20 ;  /* 0x005cf01401007387 */ /* 0x000fe20000100a00 */
[----:B0-----:R-:W-:Y:S01]  /*8eaa0*/  STL [R1+0x56d4], R18 ;  /* 0x0056d41201007387 */ /* 0x001fe20000100800 */
[----:B------:R-:W-:Y:S02]  /*8eab0*/  STL [R1+0x56d0], R19 ;  /* 0x0056d01301007387 */ /* 0x000fe40000100800 */
[----:B------:R0:W-:Y:S01]  /*8eac0*/  STL.64 [R1+0x5cf8], R16 ;  /* 0x005cf81001007387 */ /* 0x0001e20000100a00 */
[----:B------:R-:W-:Y:S01]  /*8ead0*/  STL [R1+0x5744], R14 ;  /* 0x0057440e01007387 */ /* 0x000fe20000100800 */
[----:B0-----:R-:W-:Y:S03]  /*8eae0*/  HMMA.16816.F32.BF16 R16, R40, R48, R36 ;  /* 0x000000302810723c */ /* 0x001fe60000041824 */
[----:B------:R-:W-:Y:S04]  /*8eaf0*/  STL [R1+0x5740], R15 ;  /* 0x0057400f01007387 */ /* 0x000fe80000100800 */
[----:B-1----:R-:W-:Y:S01]  /*8eb00*/  STL [R1+0x574c], R10 ;  /* 0x00574c0a01007387 */ /* 0x002fe20000100800 */
[----:B------:R-:W-:Y:S02]  /*8eb10*/  STL [R1+0x5748], R11 ;  /* 0x0057480b01007387 */ /* 0x000fe40000100800 */
[----:B------:R-:W-:Y:S02]  /*8eb20*/  STL [R1+0x56dc], R6 ;  /* 0x0056dc0601007387 */ /* 0x000fe40000100800 */
[----:B------:R-:W-:Y:S01]  /*8eb30*/  STL [R1+0x56d8], R7 ;  /* 0x0056d80701007387 */ /* 0x000fe20000100800 */
[----:B------:R0:W-:Y:S04]  /*8eb40*/  STL.64 [R1+0x5d20], R4 ;  /* 0x005d200401007387 */ /* 0x0001e80000100a00 */
[----:B0-----:R-:W2:Y:S01]  /*8eb50*/  LDL.LU R4, [R1+0x910] ;  /* 0x0009100001047983 */ /* 0x001ea20000300800 */
[----:B------:R-:W2:Y:S02]  /*8eb60*/  LDL.LU R5, [R1+0x914] ;  /* 0x0009140001057983 */ /* 0x000ea40000300800 */
[----:B------:R-:W2:Y:S02]  /*8eb70*/  LDL.LU R6, [R1+0x918] ;  /* 0x0009180001067983 */ /* 0x000ea40000300800 */
[----:B------:R-:W2:Y:S01]  /*8eb80*/  LDL.LU R7, [R1+0x91c] ;  /* 0x00091c0001077983 */ /* 0x000ea20000300800 */
[----:B------:R-:W-:Y:S01]  /*8eb90*/  STL [R1+0x4398], R61 ;  /* 0x0043983d01007387 */ /* 0x000fe20000100800 */
[----:B------:R-:W-:Y:S02]  /*8eba0*/  STL.64 [R1+0x5ca8], R46 ;  /* 0x005ca82e01007387 */ /* 0x000fe40000100a00 */
[----:B------:R-:W-:Y:S02]  /*8ebb0*/  STL.64 [R1+0x5ca0], R44 ;  /* 0x005ca02c01007387 */ /* 0x000fe40000100a00 */
[----:B------:R-:W-:Y:S01]  /*8ebc0*/  STL [R1+0x5750], R60 ;  /* 0x0057503c01007387 */ /* 0x000fe20000100800 */
[----:B------:R-:W3:Y:S01]  /*8ebd0*/  LDL.LU R28, [R1+0x8f0] ;  /* 0x0008f000011c7983 */ /* 0x000ee20000300800 */
[----:B------:R0:W-:Y:S02]  /*8ebe0*/  STL.64 [R1+0x930], R16 ;  /* 0x0009301001007387 */ /* 0x0001e40000100a00 */
[----:B------:R1:W-:Y:S02]  /*8ebf0*/  STL.64 [R1+0x938], R18 ;  /* 0x0009381201007387 */ /* 0x0003e40000100a00 */
[----:B------:R-:W3:Y:S01]  /*8ec00*/  LDL.LU R29, [R1+0x8f4] ;  /* 0x0008f400011d7983 */ /* 0x000ee20000300800 */
[----:B------:R-:W3:Y:S01]  /*8ec10*/  LDL.LU R30, [R1+0x8f8] ;  /* 0x0008f800011e7983 */ /* 0x000ee20000300800 */
[----:B------:R-:W3:Y:S02]  /*8ec20*/  LDL.LU R31, [R1+0x8fc] ;  /* 0x0008fc00011f7983 */ /* 0x000ee40000300800 */
[----:B------:R-:W-:-:S02]  /*8ec30*/  IMAD.MOV.U32 R20, RZ, RZ, R3 ;  /* 0x000000ffff147224 */ /* 0x000fc400078e0003 */
[----:B------:R-:W2:Y:S04]  /*8ec40*/  LDL.LU R3, [R1+0x5d68] ;  /* 0x005d680001037983 */ /* 0x000ea80000300800 */
[----:B0-----:R-:W3:Y:S01]  /*8ec50*/  LDL.LU R16, [R1+0x900] ;  /* 0x0009000001107983 */ /* 0x001ee20000300800 */
[----:B------:R-:W3:Y:S02]  /*8ec60*/  LDL.LU R17, [R1+0x904] ;  /* 0x0009040001117983 */ /* 0x000ee40000300800 */
[----:B-1----:R-:W3:Y:S02]  /*8ec70*/  LDL.LU R18, [R1+0x908] ;  /* 0x0009080001127983 */ /* 0x002ee40000300800 */
[----:B------:R-:W3:Y:S01]  /*8ec80*/  LDL.LU R19, [R1+0x90c] ;  /* 0x00090c0001137983 */ /* 0x000ee20000300800 */
[----:B------:R-:W3:Y:S01]  /*8ec90*/  LDL.64 R32, [R1+0xf0] ;  /* 0x0000f00001207983 */ /* 0x000ee20000100a00 */
[----:B------:R-:W3:Y:S02]  /*8eca0*/  LDL.LU R36, [R1+0x8e0] ;  /* 0x0008e00001247983 */ /* 0x000ee40000300800 */
[----:B------:R-:W3:Y:S02]  /*8ecb0*/  LDL.LU R37, [R1+0x8e4] ;  /* 0x0008e40001257983 */ /* 0x000ee40000300800 */
[----:B------:R-:W3:Y:S01]  /*8ecc0*/  LDL.LU R38, [R1+0x8e8] ;  /* 0x0008e80001267983 */ /* 0x000ee20000300800 */
[----:B------:R-:W3:Y:S01]  /*8ecd0*/  LDL.LU R39, [R1+0x8ec] ;  /* 0x0008ec0001277983 */ /* 0x000ee20000300800 */
[----:B------:R-:W3:Y:S01]  /*8ece0*/  LDL.64 R48, [R1+0xe0] ;  /* 0x0000e00001307983 */ /* 0x000ee20000100a00 */
[----:B----4-:R-:W-:Y:S01]  /*8ecf0*/  HMMA.16816.F32.BF16 R52, R40, R56, R52 ;  /* 0x000000382834723c */ /* 0x010fe20000041834 */
[----:B------:R-:W-:-:S02]  /*8ed00*/  IMAD.MOV.U32 R45, RZ, RZ, R56 ;  /* 0x000000ffff2d7224 */ /* 0x000fc400078e0038 */
[----:B------:R-:W-:Y:S11]  /*8ed10*/  IMAD.MOV.U32 R44, RZ, RZ, R57 ;  /* 0x000000ffff2c7224 */ /* 0x000ff600078e0039 */
[----:B------:R-:W-:Y:S09]  /*8ed20*/  @!UPT UIADD3 URZ, URZ, URZ, URZ ;  /* 0x0000003f3f3ff290 */ /* 0x000ff2000fffe03f */
[----:B------:R0:W-:Y:S01]  /*8ed30*/  STL.64 [R1+0x920], R52 ;  /* 0x0009203401007387 */ /* 0x0001e20000100a00 */
[----:B------:R-:W-:-:S03]  /*8ed40*/  IMAD.MOV.U32 R60, RZ, RZ, R54 ;  /* 0x000000ffff3c7224 */ /* 0x000fc600078e0036 */
[----:B0-----:R-:W4:Y:S01]  /*8ed50*/  LDL.LU R52, [R1+0x8d0] ;  /* 0x0008d00001347983 */ /* 0x001f220000300800 */
[----:B------:R-:W4:Y:S02]  /*8ed60*/  LDL.LU R53, [R1+0x8d4] ;  /* 0x0008d40001357983 */ /* 0x000f240000300800 */
[----:B------:R-:W4:Y:S02]  /*8ed70*/  LDL.LU R54, [R1+0x8d8] ;  /* 0x0008d80001367983 */ /* 0x000f240000300800 */
[----:B------:R-:W4:Y:S01]  /*8ed80*/  LDL.64 R56, [R1+0xd0] ;  /* 0x0000d00001387983 */ /* 0x000f220000100a00 */
[----:B------:R0:W-:Y:S04]  /*8ed90*/  STL.64 [R1+0x5d60], R44 ;  /* 0x005d602c01007387 */ /* 0x0001e80000100a00 */
[----:B0-----:R-:W3:Y:S01]  /*8eda0*/  LDL.64 R44, [R1+0x110] ;  /* 0x00011000012c7983 */ /* 0x001ee20000100a00 */
[----:B------:R-:W-:-:S02]  /*8edb0*/  IMAD.MOV.U32 R21, RZ, RZ, R58 ;  /* 0x000000ffff157224 */ /* 0x000fc400078e003a */
[----:B------:R-:W-:Y:S02]  /*8edc0*/  IMAD.MOV.U32 R10, RZ, RZ, R55 ;  /* 0x000000ffff0a7224 */ /* 0x000fe400078e0037 */
[----:B------:R-:W-:Y:S02]  /*8edd0*/  STL [R1+0x5980], R60 ;  /* 0x0059803c01007387 */ /* 0x000fe40000100800 */
[----:B--2---:R-:W-:Y:S01]  /*8ede0*/  IMAD.MOV.U32 R55, RZ, RZ, R3 ;  /* 0x000000ffff377224 */ /* 0x004fe200078e0003 */
[----:B---3--:R-:W-:Y:S01]  /*8edf0*/  HMMA.16816.F32.BF16 R4, R40, R44, R4 ;  /* 0x0000002c2804723c */ /* 0x008fe20000041804 */
[----:B------:R-:W-:Y:S02]  /*8ee00*/  IMAD.MOV.U32 R26, RZ, RZ, R45 ;  /* 0x000000ffff1a7224 */ /* 0x000fe400078e002d */
[----:B------:R-:W-:Y:S11]  /*8ee10*/  IMAD.MOV.U32 R27, RZ, RZ, R44 ;  /* 0x000000ffff1b7224 */ /* 0x000ff600078e002c */
[----:B------:R-:W-:Y:S10]  /*8ee20*/  @!UPT UIADD3 URZ, URZ, URZ, URZ ;  /* 0x0000003f3f3ff290 */ /* 0x000ff4000fffe03f */
[----:B------:R-:W-:Y:S02]  /*8ee30*/  IMAD.MOV.U32 R14, RZ, RZ, R5 ;  /* 0x000000ffff0e7224 */ /* 0x000fe400078e0005 */
[----:B------:R-:W-:Y:S02]  /*8ee40*/  IMAD.MOV.U32 R15, RZ, RZ, R6 ;  /* 0x000000ffff0f7224 */ /* 0x000fe400078e0006 */
[----:B------:R-:W-:-:S03]  /*8ee50*/  IMAD.MOV.U32 R11, RZ, RZ, R4 ;  /* 0x000000ffff0b7224 */ /* 0x000fc600078e0004 */
[----:B------:R-:W-:Y:S01]  /*8ee60*/  STL.64 [R1+0x5ce0], R14 ;  /* 0x005ce00e01007387 */ /* 0x000fe20000100a00 */
[----:B------:R-:W-:Y:S02]  /*8ee70*/  STL.64 [R1+0x5cd8], R12 ;  /* 0x005cd80c01007387 */ /* 0x000fe40000100a00 */
[----:B------:R-:W-:Y:S02]  /*8ee80*/  STL [R1+0x5cd4], R26 ;  /* 0x005cd41a01007387 */ /* 0x000fe40000100800 */
[----:B------:R-:W-:Y:S01]  /*8ee90*/  STL [R1+0x5cd0], R27 ;  /* 0x005cd01b01007387 */ /* 0x000fe20000100800 */
[----:B------:R-:W-:Y:S01]  /*8eea0*/  STL.64 [R1+0x5cc8], R10 ;  /* 0x005cc80a01007387 */ /* 0x000fe20000100a00 */
[----:B------:R0:W-:Y:S02]  /*8eeb0*/  STL.64 [R1+0x5cc0], R8 ;  /* 0x005cc00801007387 */ /* 0x0001e40000100a00 */
[----:B------:R-:W-:Y:S02]  /*8eec0*/  IMAD.MOV.U32 R3, RZ, RZ, R7 ;  /* 0x000000ffff037224 */ /* 0x000fe400078e0007 */
[C---:B------:R-:W-:Y:S08]  /*8eed0*/  HMMA.16816.F32.BF16 R4, R40.reuse, R32, R28 ;  /* 0x000000202804723c */ /* 0x040ff0000004181c */
[----:B0-----:R-:W-:Y:S01]  /*8eee0*/  HMMA.16816.F32.BF16 R8, R40, R20, R16 ;  /* 0x000000142808723c */ /* 0x001fe20000041810 */
[----:B------:R-:W-:Y:S01]  /*8eef0*/  STL [R1+0x5984], R3 ;  /* 0x0059840301007387 */ /* 0x000fe20000100800 */
[----:B------:R-:W-:-:S02]  /*8ef00*/  IMAD.MOV.U32 R26, RZ, RZ, R32 ;  /* 0x000000ffff1a7224 */ /* 0x000fc400078e0020 */
[----:B------:R-:W-:Y:S11]  /*8ef10*/  IMAD.MOV.U32 R27, RZ, RZ, R33 ;  /* 0x000000ffff1b7224 */ /* 0x000ff600078e0021 */
[----:B------:R-:W-:Y:S08]  /*8ef20*/  @!UPT UIADD3 URZ, URZ, URZ, URZ ;  /* 0x0000003f3f3ff290 */ /* 0x000ff0000fffe03f */
[----:B------:R-:W-:Y:S01]  /*8ef30*/  STL.64 [R1+0x900], R8 ;  /* 0x0009000801007387 */ /* 0x000fe20000100a00 */
[----:B------:R-:W-:Y:S02]  /*8ef40*/  STL.64 [R1+0x908], R10 ;  /* 0x0009080a01007387 */ /* 0x000fe40000100a00 */
[----:B------:R-:W-:Y:S02]  /*8ef50*/  STL.64 [R1+0x8f0], R4 ;  /* 0x0008f00401007387 */ /* 0x000fe40000100a00 */
[----:B------:R0:W-:Y:S02]  /*8ef60*/  STL.64 [R1+0x8f8], R6 ;  /* 0x0008f80601007387 */ /* 0x0001e40000100a00 */
[C---:B0-----:R-:W-:Y:S01]  /*8ef70*/  HMMA.16816.F32.BF16 R4, R40.reuse, R48, R36 ;  /* 0x000000302804723c */ /* 0x041fe20000041824 */
[----:B------:R-:W-:Y:S01]  /*8ef80*/  STL.64 [R1+0x5d30], R26 ;  /* 0x005d301a01007387 */ /* 0x000fe20000100a00 */
[----:B------:R-:W-:Y:S11]  /*8ef90*/  STL.64 [R1+0x5d28], R24 ;  /* 0x005d281801007387 */ /* 0x000ff60000100a00 */
[----:B------:R-:W-:Y:S10]  /*8efa0*/  @!UPT UIADD3 URZ, URZ, URZ, URZ ;  /* 0x0000003f3f3ff290 */ /* 0x000ff4000fffe03f */
[----:B------:R-:W-:Y:S01]  /*8efb0*/  STL.64 [R1+0x8e0], R4 ;  /* 0x0008e00401007387 */ /* 0x000fe20000100a00 */
[----:B------:R4:W-:Y:S02]  /*8efc0*/  STL.64 [R1+0x8e8], R6 ;  /* 0x0008e80601007387 */ /* 0x0009e40000100a00 */
[----:B------:R-:W2:Y:S02]  /*8efd0*/  LDL.LU R44, [R1+0x8c0] ;  /* 0x0008c000012c7983 */ /* 0x000ea40000300800 */
[----:B------:R-:W2:Y:S01]  /*8efe0*/  LDL.LU R45, [R1+0x8c4] ;  /* 0x0008c400012d7983 */ /* 0x000ea20000300800 */
[----:B------:R-:W2:Y:S01]  /*8eff0*/  LDL.LU R46, [R1+0x8c8] ;  /* 0x0008c800012e7983 */ /* 0x000ea20000300800 */
[----:B------:R-:W2:Y:S02]  /*8f000*/  LDL.LU R47, [R1+0x8cc] ;  /* 0x0008cc00012f7983 */ /* 0x000ea40000300800 */
[----:B------:R-:W2:Y:S01]  /*8f010*/  LDL.64 R28, [R1+0xc0] ;  /* 0x0000c000011c7983 */ /* 0x000ea20000100a00 */
[----:B----4-:R-:W-:Y:S01]  /*8f020*/  HMMA.16816.F32.BF16 R4, R40, R56, R52 ;  /* 0x000000382804723c */ /* 0x010fe20000041834 */
[----:B------:R-:W-:-:S02]  /*8f030*/  IMAD.MOV.U32 R11, RZ, RZ, R56 ;  /* 0x000000ffff0b7224 */ /* 0x000fc400078e0038 */
[----:B------:R-:W-:Y:S11]  /*8f040*/  IMAD.MOV.U32 R10, RZ, RZ, R57 ;  /* 0x000000ffff0a7224 */ /* 0x000ff600078e0039 */
[----:B------:R-:W-:Y:S09]  /*8f050*/  @!UPT UIADD3 URZ, URZ, URZ, URZ ;  /* 0x0000003f3f3ff290 */ /* 0x000ff2000fffe03f */
[----:B------:R0:W-:Y:S01]  /*8f060*/  STL.64 [R1+0x8d0], R4 ;  /* 0x0008d00401007387 */ /* 0x0001e20000100a00 */
[----:B------:R1:W-:Y:S02]  /*8f070*/  STL.64 [R1+0x8d8], R6 ;  /* 0x0008d80601007387 */ /* 0x0003e40000100a00 */
[----:B------:R-:W3:Y:S02]  /*8f080*/  LDL.LU R24, [R1+0x8a0] ;  /* 0x0008a00001187983 */ /* 0x000ee40000300800 */
[----:B------:R-:W3:Y:S01]  /*8f090*/  LDL.LU R25, [R1+0x8a4] ;  /* 0x0008a40001197983 */ /* 0x000ee20000300800 */
[----:B------:R-:W3:Y:S01]  /*8f0a0*/  LDL.LU R26, [R1+0x8a8] ;  /* 0x0008a800011a7983 */ /* 0x000ee20000300800 */
[----:B------:R-:W3:Y:S02]  /*8f0b0*/  LDL.LU R27, [R1+0x8ac] ;  /* 0x0008ac00011b7983 */ /* 0x000ee40000300800 */
[----:B------:R-:W4:Y:S02]  /*8f0c0*/  LDL.64 R12, [R1+0xa0] ;  /* 0x0000a000010c7983 */ /* 0x000f240000100a00 */
[----:B------:R-:W3:Y:S01]  /*8f0d0*/  LDL.LU R52, [R1+0x890] ;  /* 0x0008900001347983 */ /* 0x000ee20000300800 */
[----:B------:R-:W3:Y:S01]  /*8f0e0*/  LDL.LU R53, [R1+0x894] ;  /* 0x0008940001357983 */ /* 0x000ee20000300800 */
[----:B------:R-:W3:Y:S02]  /*8f0f0*/  LDL.LU R54, [R1+0x898] ;  /* 0x0008980001367983 */ /* 0x000ee40000300800 */
[----:B------:R-:W3:Y:S01]  /*8f100*/  LDL.LU R55, [R1+0x89c] ;  /* 0x00089c0001377983 */ /* 0x000ee20000300800 */
        /* <DEDUP_REMOVED lines=9> */
[----:B------:R-:W3:Y:S02]  /*8f1a0*/  LDL.64 R32, [R1+0x70] ;  /* 0x0000700001207983 */ /* 0x000ee40000100a00 */
[----:B------:R-:W3:Y:S02]  /*8f1b0*/  LDL.LU R36, [R1+0x860] ;  /* 0x0008600001247983 */ /* 0x000ee40000300800 */
[----:B------:R-:W-:-:S02]  /*8f1c0*/  IMAD.MOV.U32 R9, RZ, RZ, R48 ;  /* 0x000000ffff097224 */ /* 0x000fc400078e0030 */
[----:B------:R-:W-:Y:S01]  /*8f1d0*/  IMAD.MOV.U32 R8, RZ, RZ, R49 ;  /* 0x000000ffff087224 */ /* 0x000fe200078e0031 */
[----:B------:R-:W3:Y:S01]  /*8f1e0*/  LDL.LU R37, [R1+0x864] ;  /* 0x0008640001257983 */ /* 0x000ee20000300800 */
[----:B------:R-:W3:Y:S02]  /*8f1f0*/  LDL.LU R38, [R1+0x868] ;  /* 0x0008680001267983 */ /* 0x000ee40000300800 */
[----:B------:R-:W3:Y:S02]  /*8f200*/  LDL.LU R39, [R1+0x86c] ;  /* 0x00086c0001277983 */ /* 0x000ee40000300800 */
[----:B------:R-:W3:Y:S01]  /*8f210*/  LDL.64 R48, [R1+0x60] ;  /* 0x0000600001307983 */ /* 0x000ee20000100a00 */
[----:B------:R-:W-:Y:S01]  /*8f220*/  STL.64 [R1+0x5d40], R10 ;  /* 0x005d400a01007387 */ /* 0x000fe20000100a00 */
[----:B------:R0:W-:Y:S03]  /*8f230*/  STL.64 [R1+0x5d38], R8 ;  /* 0x005d380801007387 */ /* 0x0001e60000100a00 */
[----:B0-----:R-:W3:Y:S01]  /*8f240*/  LDL.64 R8, [R1+0xb0] ;  /* 0x0000b00001087983 */ /* 0x001ee20000100a00 */
[----:B--2---:R-:W-:Y:S11]  /*8f250*/  HMMA.16816.F32.BF16 R44, R40, R28, R44 ;  /* 0x0000001c282c723c */ /* 0x004ff6000004182c */
[----:B------:R-:W-:Y:S11]  /*8f260*/  @!UPT UIADD3 URZ, URZ, URZ, URZ ;  /* 0x0000003f3f3ff290 */ /* 0x000ff6000fffe03f */
[----:B------:R-:W-:Y:S01]  /*8f270*/  @!UPT UIADD3 URZ, URZ, URZ, URZ ;  /* 0x0000003f3f3ff290 */ /* 0x000fe2000fffe03f */
[----:B------:R0:W-:Y:S01]  /*8f280*/  STL.64 [R1+0x8c0], R44 ;  /* 0x0008c02c01007387 */ /* 0x0001e20000100a00 */
[----:B------:R1:W-:Y:S03]  /*8f290*/  STL.64 [R1+0x8c8], R46 ;  /* 0x0008c82e01007387 */ /* 0x0003e60000100a00 */
[----:B0-----:R-:W2:Y:S01]  /*8f2a0*/  LDL.LU.64 R44, [R1+0x5d60] ;  /* 0x005d6000012c7983 */ /* 0x001ea20000300a00 */
[----:B-1----:R-:W-:Y:S02]  /*8f2b0*/  IMAD.MOV.U32 R47, RZ, RZ, R28 ;  /* 0x000000ffff2f7224 */ /* 0x002fe400078e001c */
[----:B------:R-:W-:Y:S02]  /*8f2c0*/  IMAD.MOV.U32 R46, RZ, RZ, R29 ;  /* 0x000000ffff2e7224 */ /* 0x000fe400078e001d */
[----:B------:R-:W3:Y:S03]  /*8f2d0*/  LDL.LU.64 R28, [R1+0x5d58] ;  /* 0x005d5800011c7983 */ /* 0x000ee60000300a00 */
[----:B------:R-:W-:Y:S01]  /*8f2e0*/  STL.64 [R1+0x5d50], R46 ;  /* 0x005d502e01007387 */ /* 0x000fe20000100a00 */
[----:B--2---:R0:W-:Y:S04]  /*8f2f0*/  STL.64 [R1+0x5d48], R44 ;  /* 0x005d482c01007387 */ /* 0x0041e80000100a00 */
[----:B0-----:R-:W2:Y:S01]  /*8f300*/  LDL.LU R44, [R1+0x8b0] ;  /* 0x0008b000012c7983 */ /* 0x001ea20000300800 */
[----:B------:R-:W2:Y:S02]  /*8f310*/  LDL.LU R45, [R1+0x8b4] ;  /* 0x0008b400012d7983 */ /* 0x000ea40000300800 */
[----:B------:R-:W2:Y:S02]  /*8f320*/  LDL.LU R46, [R1+0x8b8] ;  /* 0x0008b800012e7983 */ /* 0x000ea40000300800 */
[----:B------:R-:W2:Y:S02]  /*8f330*/  LDL.LU R47, [R1+0x8bc] ;  /* 0x0008bc00012f7983 */ /* 0x000ea40000300800 */
[----:B---3--:R-:W-:-:S02]  /*8f340*/  IMAD.MOV.U32 R31, RZ, RZ, R8 ;  /* 0x000000ffff1f7224 */ /* 0x008fc400078e0008 */
[----:B------:R-:W-:Y:S02]  /*8f350*/  IMAD.MOV.U32 R30, RZ, RZ, R9 ;  /* 0x000000ffff1e7224 */ /* 0x000fe400078e0009 */
[----:B----4-:R-:W-:Y:S02]  /*8f360*/  IMAD.MOV.U32 R61, RZ, RZ, R13 ;  /* 0x000000ffff3d7224 */ /* 0x010fe400078e000d */
[----:B------:R-:W-:Y:S02]  /*8f370*/  IMAD.MOV.U32 R56, RZ, RZ, R2 ;  /* 0x000000ffff387224 */ /* 0x000fe400078e0002 */
[----:B------:R-:W-:Y:S01]  /*8f380*/  IMAD.MOV.U32 R57, RZ, RZ, R0 ;  /* 0x000000ffff397224 */ /* 0x000fe200078e0000 */
[C---:B------:R-:W-:Y:S08]  /*8f390*/  HMMA.16816.F32.BF16 R4, R40.reuse, R16, R4 ;  /* 0x000000102804723c */ /* 0x040ff00000041804 */
[C---:B--2---:R-:W-:Y:S08]  /*8f3a0*/  HMMA.16816.F32.BF16 R44, R40.reuse, R8, R44 ;  /* 0x00000008282c723c */ /* 0x044ff0000004182c */
[C---:B------:R-:W-:Y:S11]  /*8f3b0*/  HMMA.16816.F32.BF16 R8, R40.reuse, R12, R24 ;  /* 0x0000000c2808723c */ /* 0x040ff60000041818 */
[----:B------:R-:W-:Y:S04]  /*8f3c0*/  @!UPT UIADD3 URZ, URZ, URZ, URZ ;  /* 0x0000003f3f3ff290 */ /* 0x000fe8000fffe03f */
[----:B------:R-:W-:Y:S01]  /*8f3d0*/  STL.64 [R1+0x8b0], R44 ;  /* 0x0008b02c01007387 */ /* 0x000fe20000100a00 */
[----:B------:R-:W-:Y:S02]  /*8f3e0*/  STL.64 [R1+0x8b8], R46 ;  /* 0x0008b82e01007387 */ /* 0x000fe40000100a00 */
[----:B------:R-:W-:Y:S02]  /*8f3f0*/  STL [R1+0x5c3c], R30 ;  /* 0x005c3c1e01007387 */ /* 0x000fe40000100800 */
[----:B------:R-:W-:Y:S01]  /*8f400*/  STL [R1+0x5c38], R31 ;  /* 0x005c381f01007387 */ /* 0x000fe20000100800 */
[----:B------:R-:W-:Y:S02]  /*8f410*/  STL [R1+0x5c40], R61 ;  /* 0x005c403d01007387 */ /* 0x000fe40000100800 */
[----:B------:R-:W-:Y:S02]  /*8f420*/  STL.64 [R1+0x8a0], R8 ;  /* 0x0008a00801007387 */ /* 0x000fe40000100a00 */
[----:B------:R0:W-:Y:S02]  /*8f430*/  STL.64 [R1+0x8a8], R10 ;  /* 0x0008a80a01007387 */ /* 0x0001e40000100a00 */
[C---:B0-----:R-:W-:Y:S01]  /*8f440*/  HMMA.16816.F32.BF16 R8, R40.reuse, R56, R52 ;  /* 0x000000382808723c */ /* 0x041fe20000041834 */
[----:B------:R-:W2:Y:S11]  /*8f450*/  LDL.LU R52, [R1+0x850] ;  /* 0x0008500001347983 */ /* 0x000eb60000300800 */
[----:B------:R-:W-:Y:S11]  /*8f460*/  @!UPT UIADD3 URZ, URZ, URZ, URZ ;  /* 0x0000003f3f3ff290 */ /* 0x000ff6000fffe03f */
[----:B------:R-:W-:Y:S01]  /*8f470*/  STL.64 [R1+0x890], R8 ;  /* 0x0008900801007387 */ /* 0x000fe20000100a00 */
[----:B------:R-:W-:Y:S02]  /*8f480*/  STL.64 [R1+0x898], R10 ;  /* 0x0008980a01007387 */ /* 0x000fe40000100a00 */
[----:B------:R-:W2:Y:S02]  /*8f490*/  LDL.LU R53, [R1+0x854] ;  /* 0x0008540001357983 */ /* 0x000ea40000300800 */
[----:B------:R-:W2:Y:S01]  /*8f4a0*/  LDL.LU R54, [R1+0x858] ;  /* 0x0008580001367983 */ /* 0x000ea20000300800 */
[----:B------:R-:W2:Y:S01]  /*8f4b0*/  LDL.LU R55, [R1+0x85c] ;  /* 0x00085c0001377983 */ /* 0x000ea20000300800 */
[----:B------:R-:W2:Y:S02]  /*8f4c0*/  LDL.64 R56, [R1+0x50] ;  /* 0x0000500001387983 */ /* 0x000ea40000100a00 */
[----:B------:R-:W-:Y:S02]  /*8f4d0*/  STL.64 [R1+0x880], R4 ;  /* 0x0008800401007387 */ /* 0x000fe40000100a00 */
        /* <DEDUP_REMOVED lines=15> */
[----:B------:R0:W-:Y:S01]  /*8f5d0*/  STL.64 [R1+0x860], R4 ;  /* 0x0008600401007387 */ /* 0x0001e20000100a00 */
[----:B------:R-:W-:Y:S02]  /*8f5e0*/  STL.64 [R1+0x868], R6 ;  /* 0x0008680601007387 */ /* 0x000fe40000100a00 */
[----:B------:R-:W3:Y:S02]  /*8f5f0*/  LDL.LU R36, [R1+0x820] ;  /* 0x0008200001247983 */ /* 0x000ee40000300800 */
[----:B------:R-:W3:Y:S01]  /*8f600*/  LDL.LU R37, [R1+0x824] ;  /* 0x0008240001257983 */ /* 0x000ee20000300800 */
[----:B------:R-:W3:Y:S01]  /*8f610*/  LDL.LU R38, [R1+0x828] ;  /* 0x0008280001267983 */ /* 0x000ee20000300800 */
[----:B------:R-:W3:Y:S02]  /*8f620*/  LDL.LU R39, [R1+0x82c] ;  /* 0x00082c0001277983 */ /* 0x000ee40000300800 */
[----:B------:R-:W4:Y:S02]  /*8f630*/  LDL.LU R44, [R1+0x840] ;  /* 0x00084000012c7983 */ /* 0x000f240000300800 */
[----:B------:R-:W4:Y:S01]  /*8f640*/  LDL.LU R45, [R1+0x844] ;  /* 0x00084400012d7983 */ /* 0x000f220000300800 */
[----:B------:R-:W4:Y:S01]  /*8f650*/  LDL.LU R46, [R1+0x848] ;  /* 0x00084800012e7983 */ /* 0x000f220000300800 */
[----:B------:R-:W4:Y:S02]  /*8f660*/  LDL.LU R47, [R1+0x84c] ;  /* 0x00084c00012f7983 */ /* 0x000f240000300800 */
[----:B------:R-:W4:Y:S02]  /*8f670*/  LDL.64 R8, [R1+0x40] ;  /* 0x0000400001087983 */ /* 0x000f240000100a00 */
[----:B------:R-:W3:Y:S01]  /*8f680*/  LDL.LU R24, [R1+0x830] ;  /* 0x0008300001187983 */ /* 0x000ee20000300800 */
[----:B------:R-:W3:Y:S01]  /*8f690*/  LDL.LU R25, [R1+0x834] ;  /* 0x0008340001197983 */ /* 0x000ee20000300800 */
[----:B------:R-:W3:Y:S02]  /*8f6a0*/  LDL.LU R26, [R1+0x838] ;  /* 0x00083800011a7983 */ /* 0x000ee40000300800 */
[----:B------:R-:W3:Y:S02]  /*8f6b0*/  LDL.LU R27, [R1+0x83c] ;  /* 0x00083c00011b7983 */ /* 0x000ee40000300800 */
[----:B------:R-:W-:Y:S01]  /*8f6c0*/  IMAD.MOV.U32 R61, RZ, RZ, R49 ;  /* 0x000000ffff3d7224 */ /* 0x000fe200078e0031 */
[----:B0-----:R-:W3:Y:S01]  /*8f6d0*/  LDL.64 R4, [R1+0x30] ;  /* 0x0000300001047983 */ /* 0x001ee20000100a00 */
[----:B------:R-:W-:-:S03]  /*8f6e0*/  IMAD.MOV.U32 R30, RZ, RZ, R48 ;  /* 0x000000ffff1e7224 */ /* 0x000fc600078e0030 */
[----:B------:R-:W3:Y:S01]  /*8f6f0*/  LDL.64 R32, [R1+0x20] ;  /* 0x0000200001207983 */ /* 0x000ee20000100a00 */
[----:B------:R-:W-:Y:S03]  /*8f700*/  STL [R1+0x5c58], R61 ;  /* 0x005c583d01007387 */ /* 0x000fe60000100800 */
[----:B------:R-:W-:Y:S01]  /*8f710*/  STL [R1+0x5c54], R30 ;  /* 0x005c541e01007387 */ /* 0x000fe20000100800 */
[C---:B--2---:R-:W-:Y:S01]  /*8f720*/  HMMA.16816.F32.BF16 R12, R40.reuse, R56, R52 ;  /* 0x00000038280c723c */ /* 0x044fe20000041834 */
[----:B------:R-:W-:Y:S02]  /*8f730*/  IMAD.MOV.U32 R60, RZ, RZ, R56 ;  /* 0x000000ffff3c7224 */ /* 0x000fe400078e0038 */
[----:B------:R-:W-:Y:S11]  /*8f740*/  IMAD.MOV.U32 R31, RZ, RZ, R57 ;  /* 0x000000ffff1f7224 */ /* 0x000ff600078e0039 */
[----:B------:R-:W-:Y:S09]  /*8f750*/  @!UPT UIADD3 URZ, URZ, URZ, URZ ;  /* 0x0000003f3f3ff290 */ /* 0x000ff2000fffe03f */
[----:B------:R0:W-:Y:S01]  /*8f760*/  STL.64 [R1+0x850], R12 ;  /* 0x0008500c01007387 */ /* 0x0001e20000100a00 */
[----:B------:R-:W-:Y:S02]  /*8f770*/  STL.64 [R1+0x858], R14 ;  /* 0x0008580e01007387 */ /* 0x000fe40000100a00 */
[----:B------:R-:W2:Y:S02]  /*8f780*/  LDL.LU R48, [R1+0x810] ;  /* 0x0008100001307983 */ /* 0x000ea40000300800 */
[----:B------:R-:W2:Y:S01]  /*8f790*/  LDL.LU R49, [R1+0x814] ;  /* 0x0008140001317983 */ /* 0x000ea20000300800 */
[----:B------:R-:W2:Y:S01]  /*8f7a0*/  LDL.LU R50, [R1+0x818] ;  /* 0x0008180001327983 */ /* 0x000ea20000300800 */
[----:B------:R-:W2:Y:S03]  /*8f7b0*/  LDL.LU R51, [R1+0x81c] ;  /* 0x00081c0001337983 */ /* 0x000ea60000300800 */
[----:B0-----:R-:W2:Y:S01]  /*8f7c0*/  LDL.64 R12, [R1+0x10] ;  /* 0x00001000010c7983 */ /* 0x001ea20000100a00 */
[----:B------:R-:W2:Y:S02]  /*8f7d0*/  LDL.LU R52, [R1+0x800] ;  /* 0x0008000001347983 */ /* 0x000ea40000300800 */
[----:B------:R-:W2:Y:S02]  /*8f7e0*/  LDL.LU R53, [R1+0x804] ;  /* 0x0008040001357983 */ /* 0x000ea40000300800 */
[----:B------:R-:W2:Y:S01]  /*8f7f0*/  LDL.LU R54, [R1+0x808] ;  /* 0x0008080001367983 */ /* 0x000ea20000300800 */
[----:B------:R-:W2:Y:S01]  /*8f800*/  LDL.LU R55, [R1+0x80c] ;  /* 0x00080c0001377983 */ /* 0x000ea20000300800 */
[----:B------:R-:W2:Y:S02]  /*8f810*/  LDL.64 R56, [R1] ;  /* 0x0000000001387983 */ /* 0x000ea40000100a00 */
        /* <DEDUP_REMOVED lines=8> */
[----:B------:R-:W-:Y:S02]  /*8f8a0*/  STL [R1+0x5c60], R60 ;  /* 0x005c603c01007387 */ /* 0x000fe40000100800 */
[----:B------:R0:W-:Y:S01]  /*8f8b0*/  STL [R1+0x5c5c], R31 ;  /* 0x005c5c1f01007387 */ /* 0x0001e20000100800 */
[C---:B----4-:R-:W-:Y:S08]  /*8f8c0*/  HMMA.16816.F32.BF16 R44, R40.reuse, R8, R44 ;  /* 0x00000008282c723c */ /* 0x050ff0000004182c */
[C---:B---3--:R-:W-:Y:S08]  /*8f8d0*/  HMMA.16816.F32.BF16 R24, R40.reuse, R4, R24 ;  /* 0x000000042818723c */ /* 0x048ff00000041818 */
[----:B------:R-:W-:Y:S01]  /*8f8e0*/  HMMA.16816.F32.BF16 R36, R40, R32, R36 ;  /* 0x000000202824723c */ /* 0x000fe20000041824 */
[----:B------:R-:W-:-:S02]  /*8f8f0*/  IMAD.MOV.U32 R3, RZ, RZ, R9 ;  /* 0x000000ffff037224 */ /* 0x000fc400078e0009 */
[----:B------:R-:W-:Y:S02]  /*8f900*/  IMAD.MOV.U32 R30, RZ, RZ, R8 ;  /* 0x000000ffff1e7224 */ /* 0x000fe400078e0008 */
[----:B0-----:R-:W-:Y:S02]  /*8f910*/  IMAD.MOV.U32 R31, RZ, RZ, R4 ;  /* 0x000000ffff1f7224 */ /* 0x001fe400078e0004 */
[----:B------:R-:W-:Y:S01]  /*8f920*/  IMAD.MOV.U32 R61, RZ, RZ, R5 ;  /* 0x000000ffff3d7224 */ /* 0x000fe200078e0005 */
[----:B------:R-:W-:Y:S01]  /*8f930*/  STL.64 [R1+0x840], R44 ;  /* 0x0008402c01007387 */ /* 0x000fe20000100a00 */
[----:B------:R0:W-:Y:S03]  /*8f940*/  STL.64 [R1+0x848], R46 ;  /* 0x0008482e01007387 */ /* 0x0001e60000100a00 */
[----:B0-----:R-:W3:Y:S01]  /*8f950*/  LDL.LU.64 R46, [R1+0x5d50] ;  /* 0x005d5000012e7983 */ /* 0x001ee20000300a00 */
[----:B------:R-:W4:Y:S02]  /*8f960*/  LDL.LU.64 R44, [R1+0x5d48] ;  /* 0x005d4800012c7983 */ /* 0x000f240000300a00 */
[----:B------:R-:W3:Y:S02]  /*8f970*/  LDL.LU.64 R10, [R1+0x5d40] ;  /* 0x005d4000010a7983 */ /* 0x000ee40000300a00 */
[----:B------:R-:W3:Y:S01]  /*8f980*/  LDL.LU.64 R8, [R1+0x5d38] ;  /* 0x005d380001087983 */ /* 0x000ee20000300a00 */
[----:B------:R-:W-:Y:S01]  /*8f990*/  STL [R1+0x5c68], R3 ;  /* 0x005c680301007387 */ /* 0x000fe20000100800 */
[----:B------:R-:W-:Y:S02]  /*8f9a0*/  STL [R1+0x5c64], R30 ;  /* 0x005c641e01007387 */ /* 0x000fe40000100800 */
[----:B------:R-:W-:Y:S02]  /*8f9b0*/  STL.64 [R1+0x830], R24 ;  /* 0x0008301801007387 */ /* 0x000fe40000100a00 */
[----:B------:R0:W-:Y:S02]  /*8f9c0*/  STL.64 [R1+0x838], R26 ;  /* 0x0008381a01007387 */ /* 0x0001e40000100a00 */
[----:B------:R-:W-:Y:S01]  /*8f9d0*/  IMAD.MOV.U32 R60, RZ, RZ, R33 ;  /* 0x000000ffff3c7224 */ /* 0x000fe200078e0021 */
[----:B0-----:R-:W3:Y:S01]  /*8f9e0*/  LDL.LU.64 R26, [R1+0x5d30] ;  /* 0x005d3000011a7983 */ /* 0x001ee20000300a00 */
[----:B------:R-:W3:Y:S02]  /*8f9f0*/  LDL.LU.64 R24, [R1+0x5d28] ;  /* 0x005d280001187983 */ /* 0x000ee40000300a00 */
[----:B------:R-:W3:Y:S02]  /*8fa00*/  LDL.LU.64 R4, [R1+0x5d20] ;  /* 0x005d200001047983 */ /* 0x000ee40000300a00 */
[----:B------:R-:W-:Y:S01]  /*8fa10*/  STL [R1+0x5c6c], R31 ;  /* 0x005c6c1f01007387 */ /* 0x000fe20000100800 */
[----:B------:R0:W-:Y:S01]  /*8fa20*/  STL.64 [R1+0x820], R36 ;  /* 0x0008202401007387 */ /* 0x0001e20000100a00 */
[----:B------:R-:W-:Y:S02]  /*8fa30*/  STL.64 [R1+0x828], R38 ;  /* 0x0008282601007387 */ /* 0x000fe40000100a00 */
[----:B------:R-:W-:Y:S01]  /*8fa40*/  IMAD.MOV.U32 R30, RZ, RZ, R32 ;  /* 0x000000ffff1e7224 */ /* 0x000fe200078e0020 */
[----:B0-----:R-:W3:Y:S01]  /*8fa50*/  LDL.LU.64 R36, [R1+0x5d18] ;  /* 0x005d180001247983 */ /* 0x001ee20000300a00 */
[----:B------:R-:W3:Y:S02]  /*8fa60*/  LDL.LU R32, [R1+0x7d0] ;  /* 0x0007d00001207983 */ /* 0x000ee40000300800 */
[----:B------:R-:W3:Y:S02]  /*8fa70*/  LDL.LU R33, [R1+0x7d4] ;  /* 0x0007d40001217983 */ /* 0x000ee40000300800 */
[----:B------:R-:W3:Y:S01]  /*8fa80*/  LDL.LU R34, [R1+0x7d8] ;  /* 0x0007d80001227983 */ /* 0x000ee20000300800 */
[----:B------:R-:W3:Y:S01]  /*8fa90*/  LDL.LU R35, [R1+0x7dc] ;  /* 0x0007dc0001237983 */ /* 0x000ee20000300800 */
[C---:B--2---:R-:W-:Y:S08]  /*8faa0*/  HMMA.16816.F32.BF16 R48, R40.reuse, R12, R48 ;  /* 0x0000000c2830723c */ /* 0x044ff00000041830 */
[----:B------:R-:W-:Y:S01]  /*8fab0*/  HMMA.16816.F32.BF16 R52, R40, R56, R52 ;  /* 0x000000382834723c */ /* 0x000fe20000041834 */
[----:B------:R-:W-:-:S02]  /*8fac0*/  IMAD.MOV.U32 R2, RZ, RZ, R12 ;  /* 0x000000ffff027224 */ /* 0x000fc400078e000c */
[----:B------:R-:W-:Y:S02]  /*8fad0*/  IMAD.MOV.U32 R0, RZ, RZ, R13 ;  /* 0x000000ffff007224 */ /* 0x000fe400078e000d */
[----:B------:R-:W-:Y:S02]  /*8fae0*/  IMAD.MOV.U32 R31, RZ, RZ, R56 ;  /* 0x000000ffff1f7224 */ /* 0x000fe400078e0038 */
[----:B------:R-:W-:-:S08]  /*8faf0*/  IMAD.MOV.U32 R3, RZ, RZ, R57 ;  /* 0x000000ffff037224 */ /* 0x000fd000078e0039 */
[----:B------:R0:W-:Y:S01]  /*8fb00*/  STL.64 [R1+0x810], R48 ;  /* 0x0008103001007387 */ /* 0x0001e20000100a00 */
[----:B------:R-:W-:Y:S03]  /*8fb10*/  STL.64 [R1+0x818], R50 ;  /* 0x0008183201007387 */ /* 0x000fe60000100a00 */
[----:B0-----:R-:W3:Y:S01]  /*8fb20*/  LDL.LU.64 R48, [R1+0x5d10] ;  /* 0x005d100001307983 */ /* 0x001ee20000300a00 */
[----:B------:R-:W2:Y:S02]  /*8fb30*/  LDL.LU R12, [R1+0x7c0] ;  /* 0x0007c000010c7983 */ /* 0x000ea40000300800 */
[----:B------:R-:W2:Y:S02]  /*8fb40*/  LDL.LU R13, [R1+0x7c4] ;  /* 0x0007c400010d7983 */ /* 0x000ea40000300800 */
[----:B------:R-:W2:Y:S01]  /*8fb50*/  LDL.LU R14, [R1+0x7c8] ;  /* 0x0007c800010e7983 */ /* 0x000ea20000300800 */
[----:B------:R-:W2:Y:S01]  /*8fb60*/  LDL.LU R15, [R1+0x7cc] ;  /* 0x0007cc00010f7983 */ /* 0x000ea20000300800 */
[----:B------:R0:W-:Y:S02]  /*8fb70*/  STL.64 [R1+0x800], R52 ;  /* 0x0008003401007387 */ /* 0x0001e40000100a00 */
[----:B------:R1:W-:Y:S01]  /*8fb80*/  STL.64 [R1+0x808], R54 ;  /* 0x0008083601007387 */ /* 0x0003e20000100a00 */
[----:B0-----:R-:W2:Y:S01]  /*8fb90*/  LDL.LU.64 R52, [R1+0x5d08] ;  /* 0x005d080001347983 */ /* 0x001ea20000300a00 */
[----:B------:R-:W3:Y:S01]  /*8fba0*/  LDL.LU.64 R56, [R1+0x5d00] ;  /* 0x005d000001387983 */ /* 0x000ee20000300a00 */
[C---:B--2---:R-:W-:Y:S08]  /*8fbb0*/  HMMA.16816.F32.BF16 R20, R40.reuse, R52, R20 ;  /* 0x000000342814723c */ /* 0x044ff00000041814 */
[C---:B---3--:R-:W-:Y:S08]  /*8fbc0*/  HMMA.16816.F32.BF16 R16, R40.reuse, R56, R16 ;  /* 0x000000382810723c */ /* 0x048ff00000041810 */
[----:B------:R-:W-:Y:S08]  /*8fbd0*/  HMMA.16816.F32.BF16 R32, R40, R48, R32 ;  /* 0x000000302820723c */ /* 0x000ff00000041820 */
[----:B------:R-:W-:-:S02]  /*8fbe0*/  IMAD.MOV.U32 R58, RZ, RZ, R22 ;  /* 0x000000ffff3a7224 */ /* 0x000fc400078e0016 */
[----:B------:R-:W-:-:S06]  /*8fbf0*/  IMAD.MOV.U32 R59, RZ, RZ, R23 ;  /* 0x000000ffff3b7224 */ /* 0x000fcc00078e0017 */
[----:B-1----:R-:W-:Y:S02]  /*8fc00*/  IMAD.MOV.U32 R55, RZ, RZ, R16 ;  /* 0x000000ffff377224 */ /* 0x002fe400078e0010 */
[----:B------:R-:W-:Y:S02]  /*8fc10*/  IMAD.MOV.U32 R39, RZ, RZ, R17 ;  /* 0x000000ffff277224 */ /* 0x000fe400078e0011 */
[----:B------:R-:W-:Y:S01]  /*8fc20*/  IMAD.MOV.U32 R38, RZ, RZ, R20 ;  /* 0x000000ffff267224 */ /* 0x000fe200078e0014 */
[----:B------:R-:W2:Y:S01]  /*8fc30*/  LDL.LU.64 R16, [R1+0x5cf8] ;  /* 0x005cf80001107983 */ /* 0x000ea20000300a00 */
[----:B------:R-:W-:Y:S02]  /*8fc40*/  IMAD.MOV.U32 R54, RZ, RZ, R21 ;  /* 0x000000ffff367224 */ /* 0x000fe400078e0015 */
[----:B------:R-:W3:Y:S02]  /*8fc50*/  LDL.LU.64 R20, [R1+0x5cf0] ;  /* 0x005cf00001147983 */ /* 0x000ee40000300a00 */
[----:B------:R-:W-:Y:S01]  /*8fc60*/  STL.64 [R1+0x5b48], R58 ;  /* 0x005b483a01007387 */ /* 0x000fe20000100a00 */
[----:B------:R0:W-:Y:S01]  /*8fc70*/  STL.64 [R1+0x5b40], R56 ;  /* 0x005b403801007387 */ /* 0x0001e20000100a00 */
[----:B------:R-:W-:-:S02]  /*8fc80*/  IMAD.MOV.U32 R50, RZ, RZ, R18 ;  /* 0x000000ffff327224 */ /* 0x000fc400078e0012 */
[----:B------:R-:W-:Y:S01]  /*8fc90*/  IMAD.MOV.U32 R51, RZ, RZ, R19 ;  /* 0x000000ffff337224 */ /* 0x000fe200078e0013 */
[----:B0-----:R-:W2:Y:S01]  /*8fca0*/  LDL.LU R56, [R1+0x790] ;  /* 0x0007900001387983 */ /* 0x001ea20000300800 */
[----:B------:R-:W2:Y:S02]  /*8fcb0*/  LDL.LU R57, [R1+0x794] ;  /* 0x0007940001397983 */ /* 0x000ea40000300800 */
[----:B------:R-:W2:Y:S02]  /*8fcc0*/  LDL.LU R58, [R1+0x798] ;  /* 0x00079800013a7983 */ /* 0x000ea40000300800 */
[----:B------:R-:W2:Y:S01]  /*8fcd0*/  LDL.LU R59, [R1+0x79c] ;  /* 0x00079c00013b7983 */ /* 0x000ea20000300800 */
[----:B------:R-:W-:Y:S01]  /*8fce0*/  STL.64 [R1+0x5b38], R54 ;  /* 0x005b383601007387 */ /* 0x000fe20000100a00 */
[----:B------:R0:W-:Y:S03]  /*8fcf0*/  STL.64 [R1+0x5b30], R52 ;  /* 0x005b303401007387 */ /* 0x0001e60000100a00 */
[----:B0-----:R-:W2:Y:S01]  /*8fd00*/  LDL.LU R52, [R1+0x7a0] ;  /* 0x0007a00001347983 */ /* 0x001ea20000300800 */
[----:B------:R-:W2:Y:S02]  /*8fd10*/  LDL.LU R53, [R1+0x7a4] ;  /* 0x0007a40001357983 */ /* 0x000ea40000300800 */
[----:B------:R-:W2:Y:S02]  /*8fd20*/  LDL.LU R54, [R1+0x7a8] ;  /* 0x0007a80001367983 */ /* 0x000ea40000300800 */
[----:B------:R-:W2:Y:S01]  /*8fd30*/  LDL.LU R55, [R1+0x7ac] ;  /* 0x0007ac0001377983 */ /* 0x000ea20000300800 */
[----:B------:R0:W-:Y:S01]  /*8fd40*/  STL.64 [R1+0x7d0], R32 ;  /* 0x0007d02001007387 */ /* 0x0001e20000100a00 */
[----:B------:R-:W-:Y:S03]  /*8fd50*/  STL.64 [R1+0x7d8], R34 ;  /* 0x0007d82201007387 */ /* 0x000fe60000100a00 */
[----:B0-----:R-:W3:Y:S01]  /*8fd60*/  LDL.LU.64 R32, [R1+0x5ce8] ;  /* 0x005ce80001207983 */ /* 0x001ee20000300a00 */
[----:B------:R-:W-:Y:S02]  /*8fd70*/  STL.64 [R1+0x5b28], R50 ;  /* 0x005b283201007387 */ /* 0x000fe40000100a00 */
[----:B------:R0:W-:Y:S02]  /*8fd80*/  STL.64 [R1+0x5b20], R48 ;  /* 0x005b203001007387 */ /* 0x0001e40000100a00 */
[----:B0-----:R-:W3:Y:S01]  /*8fd90*/  LDL.LU R48, [R1+0x7b0] ;  /* 0x0007b00001307983 */ /* 0x001ee20000300800 */
[----:B------:R-:W3:Y:S02]  /*8fda0*/  LDL.LU R49, [R1+0x7b4] ;  /* 0x0007b40001317983 */ /* 0x000ee40000300800 */
[----:B------:R-:W3:Y:S02]  /*8fdb0*/  LDL.LU R50, [R1+0x7b8] ;  /* 0x0007b80001327983 */ /* 0x000ee40000300800 */
[----:B------:R-:W3:Y:S01]  /*8fdc0*/  LDL.LU R51, [R1+0x7bc] ;  /* 0x0007bc0001337983 */ /* 0x000ee20000300800 */
[C---:B------:R-:W-:Y:S11]  /*8fdd0*/  HMMA.16816.F32.BF16 R12, R40.reuse, R36, R12 ;  /* 0x00000024280c723c */ /* 0x040ff6000004180c */
[----:B------:R-:W-:Y:S11]  /*8fde0*/  @!UPT UIADD3 URZ, URZ, URZ, URZ ;  /* 0x0000003f3f3ff290 */ /* 0x000ff6000fffe03f */
[----:B------:R-:W-:Y:S02]  /*8fdf0*/  @!UPT UIADD3 URZ, URZ, URZ, URZ ;  /* 0x0000003f3f3ff290 */ /* 0x000fe4000fffe03f */
[----:B------:R-:W-:Y:S02]  /*8fe00*/  IMAD.MOV.U32 R6, RZ, RZ, R12 ;  /* 0x000000ffff067224 */ /* 0x000fe400078e000c */
[----:B------:R-:W-:Y:S01]  /*8fe10*/  IMAD.MOV.U32 R7, RZ, RZ, R13 ;  /* 0x000000ffff077224 */ /* 0x000fe200078e000d */
[----:B------:R-:W4:Y:S01]  /*8fe20*/  LDL.LU R12, [R1+0x780] ;  /* 0x00078000010c7983 */ /* 0x000f220000300800 */
[----:B------:R-:W-:Y:S02]  /*8fe30*/  IMAD.MOV.U32 R18, RZ, RZ, R14 ;  /* 0x000000ffff127224 */ /* 0x000fe400078e000e */
[----:B------:R-:W4:Y:S02]  /*8fe40*/  LDL.LU R13, [R1+0x784] ;  /* 0x00078400010d7983 */ /* 0x000f240000300800 */
[----:B------:R-:W-:Y:S01]  /*8fe50*/  IMAD.MOV.U32 R19, RZ, RZ, R15 ;  /* 0x000000ffff137224 */ /* 0x000fe200078e000f */
[----:B------:R-:W4:Y:S01]  /*8fe60*/  LDL.LU R14, [R1+0x788] ;  /* 0x00078800010e7983 */ /* 0x000f220000300800 */
[----:B------:R-:W4:Y:S02]  /*8fe70*/  LDL.LU R15, [R1+0x78c] ;  /* 0x00078c00010f7983 */ /* 0x000f240000300800 */
[----:B------:R-:W-:Y:S02]  /*8fe80*/  STL.64 [R1+0x5cb8], R6 ;  /* 0x005cb80601007387 */ /* 0x000fe40000100a00 */
[----:B------:R2:W-:Y:S01]  /*8fe90*/  STL.64 [R1+0x5cb0], R4 ;  /* 0x005cb00401007387 */ /* 0x0005e20000100a00 */
[----:B------:R-:W-:Y:S01]  /*8fea0*/  STL.64 [R1+0x5b18], R38 ;  /* 0x005b182601007387 */ /* 0x000fe20000100a00 */
[----:B------:R-:W-:Y:S01]  /*8feb0*/  STL.64 [R1+0x5b10], R36 ;  /* 0x005b102401007387 */ /* 0x000fe20000100a00 */
[C---:B--2---:R-:W-:Y:S08]  /*8fec0*/  HMMA.16816.F32.BF16 R4, R40.reuse, R28, R52 ;  /* 0x0000001c2804723c */ /* 0x044ff00000041834 */
[----:B---3--:R-:W-:Y:S11]  /*8fed0*/  HMMA.16816.F32.BF16 R48, R40, R32, R48 ;  /* 0x000000202830723c */ /* 0x008ff60000041830 */
[----:B------:R-:W-:Y:S05]  /*8fee0*/  @!UPT UIADD3 URZ, URZ, URZ, URZ ;  /* 0x0000003f3f3ff290 */ /* 0x000fea000fffe03f */
[----:B------:R-:W-:Y:S02]  /*8fef0*/  IMAD.MOV.U32 R34, RZ, RZ, R4 ;  /* 0x000000ffff227224 */ /* 0x000fe400078e0004 */
[----:B------:R-:W-:-:S05]  /*8ff00*/  IMAD.MOV.U32 R35, RZ, RZ, R5 ;  /* 0x000000ffff237224 */ /* 0x000fca00078e0005 */
[----:B------:R-:W-:Y:S01]  /*8ff10*/  STL [R1+0x7b0], R48 ;  /* 0x0007b03001007387 */ /* 0x000fe20000100800 */
[----:B------:R-:W-:Y:S02]  /*8ff20*/  STL [R1+0x7bc], R51 ;  /* 0x0007bc3301007387 */ /* 0x000fe40000100800 */
[----:B------:R0:W-:Y:S02]  /*8ff30*/  STL.64 [R1+0x7a8], R6 ;  /* 0x0007a80601007387 */ /* 0x0001e40000100a00 */
[----:B0-----:R-:W-:Y:S01]  /*8ff40*/  HMMA.16816.F32.BF16 R4, R40, R24, R56 ;  /* 0x000000182804723c */ /* 0x001fe20000041838 */
[----:B------:R-:W-:Y:S01]  /*8ff50*/  STL.64 [R1+0x5c30], R28 ;  /* 0x005c301c01007387 */ /* 0x000fe20000100a00 */
[----:B------:R-:W-:Y:S02]  /*8ff60*/  IMAD.MOV.U32 R22, RZ, RZ, R49 ;  /* 0x000000ffff167224 */ /* 0x000fe400078e0031 */
[----:B------:R-:W-:Y:S02]  /*8ff70*/  STL.64 [R1+0x5c70], R30 ;  /* 0x005c701e01007387 */ /* 0x000fe40000100a00 */
[----:B------:R-:W-:Y:S02]  /*8ff80*/  STL.64 [R1+0x5b08], R34 ;  /* 0x005b082201007387 */ /* 0x000fe40000100a00 */
[----:B------:R-:W-:-:S02]  /*8ff90*/  IMAD.MOV.U32 R48, RZ, RZ, R11 ;  /* 0x000000ffff307224 */ /* 0x000fc400078e000b */
[----:B------:R-:W-:Y:S01]  /*8ffa0*/  IMAD.MOV.U32 R49, RZ, RZ, R10 ;  /* 0x000000ffff317224 */ /* 0x000fe200078e000a */
[----:B------:R-:W-:Y:S01]  /*8ffb0*/  STL.64 [R1+0x5b00], R32 ;  /* 0x005b002001007387 */ /* 0x000fe20000100a00 */
[----:B------:R-:W-:Y:S11]  /*8ffc0*/  STL.64 [R1+0x5c78], R24 ;  /* 0x005c781801007387 */ /* 0x000ff60000100a00 */
[----:B------:R-:W-:Y:S01]  /*8ffd0*/  STL.64 [R1+0x790], R4 ;  /* 0x0007900401007387 */ /* 0x000fe20000100a00 */
[----:B------:R4:W-:Y:S02]  /*8ffe0*/  STL.64 [R1+0x798], R6 ;  /* 0x0007980601007387 */ /* 0x0009e40000100a00 */
[----:B------:R-:W-:Y:S02]  /*8fff0*/  STL.64 [R1+0x5c80], R48 ;  /* 0x005c803001007387 */ /* 0x000fe40000100a00 */
[----:B------:R-:W2:Y:S01]  /*90000*/  LDL.LU R36, [R1+0x360] ;  /* 0x0003600001247983 */ /* 0x000ea20000300800 */
[----:B------:R-:W2:Y:S01]  /*90010*/  LDL.LU R37, [R1+0x364] ;  /* 0x0003640001257983 */ /* 0x000ea20000300800 */
[----:B------:R-:W3:Y:S02]  /*90020*/  LDL.LU R38, [R1+0x368] ;  /* 0x0003680001267983 */ /* 0x000ee40000300800 */
[----:B------:R-:W3:Y:S01]  /*90030*/  LDL.LU R39, [R1+0x36c] ;  /* 0x00036c0001277983 */ /* 0x000ee20000300800 */
[----:B----4-:R-:W-:Y:S01]  /*90040*/  HMMA.16816.F32.BF16 R4, R40, R20, R12 ;  /* 0x000000142804723c */ /* 0x010fe2000004180c */
[----:B------:R-:W-:-:S02]  /*90050*/  IMAD.MOV.U32 R32, RZ, RZ, R9 ;  /* 0x000000ffff207224 */ /* 0x000fc400078e0009 */
[----:B------:R-:W-:Y:S01]  /*90060*/  IMAD.MOV.U32 R33, RZ, RZ, R8 ;  /* 0x000000ffff217224 */ /* 0x000fe200078e0008 */
[----:B---3--:R-:W-:Y:S01]  /*90070*/  STL.64 [R1+0x5c90], R38 ;  /* 0x005c902601007387 */ /* 0x008fe20000100a00 */
[----:B--2---:R-:W-:Y:S03]  /*90080*/  STL.64 [R1+0x5c88], R36 ;  /* 0x005c882401007387 */ /* 0x004fe60000100a00 */
[----:B------:R-:W-:Y:S02]  /*90090*/  STL.64 [R1+0x5c98], R32 ;  /* 0x005c982001007387 */ /* 0x000fe40000100a00 */
[----:B------:R-:W2:Y:S01]  /*900a0*/  LDL R59, [R1+0x1458] ;  /* 0x00145800013b7983 */ /* 0x000ea20000100800 */
[----:B------:R-:W3:Y:S01]  /*900b0*/  LDL.LU R52, [R1+0x740] ;  /* 0x0007400001347983 */ /* 0x000ee20000300800 */
[----:B------:R-:W3:Y:S02]  /*900c0*/  LDL.LU R53, [R1+0x744] ;  /* 0x0007440001357983 */ /* 0x000ee40000300800 */
[----:B------:R-:W3:Y:S02]  /*900d0*/  LDL.LU R54, [R1+0x748] ;  /* 0x0007480001367983 */ /* 0x000ee40000300800 */
[----:B------:R-:W3:Y:S01]  /*900e0*/  LDL.LU R55, [R1+0x74c] ;  /* 0x00074c0001377983 */ /* 0x000ee20000300800 */
[----:B------:R-:W4:Y:S06]  /*900f0*/  LDL.LU R28, [R1+0x3a0] ;  /* 0x0003a000011c7983 */ /* 0x000f2c0000300800 */
[----:B------:R0:W-:Y:S02]  /*90100*/  STL.64 [R1+0x780], R4 ;  /* 0x0007800401007387 */ /* 0x0001e40000100a00 */
[----:B------:R1:W-:Y:S02]  /*90110*/  STL.64 [R1+0x788], R6 ;  /* 0x0007880601007387 */ /* 0x0003e40000100a00 */
[----:B------:R-:W4:Y:S01]  /*90120*/  LDL.LU R29, [R1+0x3a4] ;  /* 0x0003a400011d7983 */ /* 0x000f220000300800 */
[----:B------:R-:W4:Y:S01]  /*90130*/  LDL.LU R30, [R1+0x3a8] ;  /* 0x0003a800011e7983 */ /* 0x000f220000300800 */
[----:B------:R-:W4:Y:S02]  /*90140*/  LDL.LU R31, [R1+0x3ac] ;  /* 0x0003ac00011f7983 */ /* 0x000f240000300800 */
[----:B------:R-:W2:Y:S02]  /*90150*/  LDL.LU R12, [R1+0x770] ;  /* 0x00077000010c7983 */ /* 0x000ea40000300800 */
[----:B------:R-:W2:Y:S01]  /*90160*/  LDL.LU R13, [R1+0x774] ;  /* 0x00077400010d7983 */ /* 0x000ea20000300800 */
[----:B------:R-:W2:Y:S01]  /*90170*/  LDL.LU R14, [R1+0x778] ;  /* 0x00077800010e7983 */ /* 0x000ea20000300800 */
[----:B------:R-:W2:Y:S02]  /*90180*/  LDL.LU R15, [R1+0x77c] ;  /* 0x00077c00010f7983 */ /* 0x000ea40000300800 */
[----:B------:R-:W3:Y:S02]  /*90190*/  LDL.LU R8, [R1+0x760] ;  /* 0x0007600001087983 */ /* 0x000ee40000300800 */
[----:B------:R-:W3:Y:S01]  /*901a0*/  LDL.LU R9, [R1+0x764] ;  /* 0x0007640001097983 */ /* 0x000ee20000300800 */
[----:B------:R-:W3:Y:S01]  /*901b0*/  LDL.LU R10, [R1+0x768] ;  /* 0x00076800010a7983 */ /* 0x000ee20000300800 */
[----:B------:R-:W3:Y:S02]  /*901c0*/  LDL.LU R11, [R1+0x76c] ;  /* 0x00076c00010b7983 */ /* 0x000ee40000300800 */
[----:B0-----:R-:W3:Y:S02]  /*901d0*/  LDL.LU R4, [R1+0x750] ;  /* 0x0007500001047983 */ /* 0x001ee40000300800 */
[----:B------:R-:W3:Y:S01]  /*901e0*/  LDL.LU R5, [R1+0x754] ;  /* 0x0007540001057983 */ /* 0x000ee20000300800 */
[----:B-1----:R-:W3:Y:S01]  /*901f0*/  LDL.LU R6, [R1+0x758] ;  /* 0x0007580001067983 */ /* 0x002ee20000300800 */
[----:B------:R-:W-:-:S02]  /*90200*/  IMAD.MOV.U32 R25, RZ, RZ, R44 ;  /* 0x000000ffff197224 */ /* 0x000fc400078e002c */
[----:B------:R-:W3:Y:S02]  /*90210*/  LDL.LU R7, [R1+0x75c] ;  /* 0x00075c0001077983 */ /* 0x000ee40000300800 */
[----:B------:R-:W-:Y:S01]  /*90220*/  IMAD.MOV.U32 R24, RZ, RZ, R45 ;  /* 0x000000ffff187224 */ /* 0x000fe200078e002d */
[----:B------:R-:W3:Y:S01]  /*90230*/  LDL.LU R44, [R1+0x3d0] ;  /* 0x0003d000012c7983 */ /* 0x000ee20000300800 */
[----:B------:R-:W-:Y:S02]  /*90240*/  IMAD.MOV.U32 R57, RZ, RZ, R46 ;  /* 0x000000ffff397224 */ /* 0x000fe400078e002e */
[----:B------:R-:W3:Y:S02]  /*90250*/  LDL.LU R45, [R1+0x3d4] ;  /* 0x0003d400012d7983 */ /* 0x000ee40000300800 */
[----:B------:R-:W-:Y:S01]  /*90260*/  IMAD.MOV.U32 R56, RZ, RZ, R47 ;  /* 0x000000ffff387224 */ /* 0x000fe200078e002f */
[----:B------:R-:W3:Y:S01]  /*90270*/  LDL.LU R46, [R1+0x3d8] ;  /* 0x0003d800012e7983 */ /* 0x000ee20000300800 */
[----:B------:R-:W3:Y:S02]  /*90280*/  LDL.LU R47, [R1+0x3dc] ;  /* 0x0003dc00012f7983 */ /* 0x000ee40000300800 */
[----:B------:R-:W3:Y:S02]  /*90290*/  LDL.LU R48, [R1+0x3b0] ;  /* 0x0003b00001307983 */ /* 0x000ee40000300800 */
[----:B------:R-:W-:Y:S01]  /*902a0*/  IMAD.MOV.U32 R23, RZ, RZ, R50 ;  /* 0x000000ffff177224 */ /* 0x000fe200078e0032 */
[----:B------:R-:W3:Y:S01]  /*902b0*/  LDL.LU R49, [R1+0x3b4] ;  /* 0x0003b40001317983 */ /* 0x000ee20000300800 */
[----:B------:R-:W3:Y:S02]  /*902c0*/  LDL.LU R50, [R1+0x3b8] ;  /* 0x0003b80001327983 */ /* 0x000ee40000300800 */
[----:B------:R-:W3:Y:S02]  /*902d0*/  LDL.LU R51, [R1+0x3bc] ;  /* 0x0003bc0001337983 */ /* 0x000ee40000300800 */
[----:B------:R-:W3:Y:S01]  /*902e0*/  LDL R36, [R1+0x130] ;  /* 0x0001300001247983 */ /* 0x000ee20000100800 */
[----:B------:R-:W3:Y:S01]  /*902f0*/  LDL R37, [R1+0x134] ;  /* 0x0001340001257983 */ /* 0x000ee20000100800 */
[----:B------:R-:W3:Y:S02]  /*90300*/  LDL.LU R32, [R1+0x3c0] ;  /* 0x0003c00001207983 */ /* 0x000ee40000300800 */
[----:B------:R-:W3:Y:S02]  /*90310*/  LDL.LU R33, [R1+0x3c4] ;  /* 0x0003c40001217983 */ /* 0x000ee40000300800 */
[----:B------:R-:W3:Y:S01]  /*90320*/  LDL.LU R34, [R1+0x3c8] ;  /* 0x0003c80001227983 */ /* 0x000ee20000300800 */
[----:B------:R-:W3:Y:S01]  /*90330*/  LDL.LU R35, [R1+0x3cc] ;  /* 0x0003cc0001237983 */ /* 0x000ee20000300800 */
[----:B------:R-:W-:Y:S02]  /*90340*/  STL.64 [R1+0x5af8], R22 ;  /* 0x005af81601007387 */ /* 0x000fe40000100a00 */
[----:B------:R0:W-:Y:S02]  /*90350*/  STL.64 [R1+0x5af0], R20 ;  /* 0x005af01401007387 */ /* 0x0001e40000100a00 */
[----:B0-----:R-:W3:Y:S01]  /*90360*/  LDL.LU R20, [R1+0x370] ;  /* 0x0003700001147983 */ /* 0x001ee20000300800 */
[----:B------:R-:W3:Y:S02]  /*90370*/  LDL.LU R21, [R1+0x374] ;  /* 0x0003740001157983 */ /* 0x000ee40000300800 */
[----:B------:R-:W3:Y:S02]  /*90380*/  LDL.LU R22, [R1+0x378] ;  /* 0x0003780001167983 */ /* 0x000ee40000300800 */
[----:B------:R-:W3:Y:S01]  /*90390*/  LDL.LU R23, [R1+0x37c] ;  /* 0x00037c0001177983 */ /* 0x000ee20000300800 */
[----:B--2---:R-:W-:Y:S11]  /*903a0*/  HMMA.16816.F32.BF16 R12, R40, R16, R12 ;  /* 0x00000010280c723c */ /* 0x004ff6000004180c */
[----:B------:R-:W-:Y:S11]  /*903b0*/  @!UPT UIADD3 URZ, URZ, URZ, URZ ;  /* 0x0000003f3f3ff290 */ /* 0x000ff6000fffe03f */
[----:B------:R-:W-:Y:S01]  /*903c0*/  @!UPT UIADD3 URZ, URZ, URZ, URZ ;  /* 0x0000003f3f3ff290 */ /* 0x000fe2000fffe03f */
[----:B------:R-:W-:Y:S01]  /*903d0*/  STL.64 [R1+0x770], R12 ;  /* 0x0007700c01007387 */ /* 0x000fe20000100a00 */
[----:B------:R0:W-:Y:S03]  /*903e0*/  STL.64 [R1+0x778], R14 ;  /* 0x0007780e01007387 */ /* 0x0001e60000100a00 */
[----:B0-----:R-:W2:Y:S01]  /*903f0*/  LDL.LU.64 R14, [R1+0x5ce0] ;  /* 0x005ce000010e7983 */ /* 0x001ea20000300a00 */
[----:B------:R-:W3:Y:S02]  /*90400*/  LDL.LU.64 R12, [R1+0x5cd8] ;  /* 0x005cd800010c7983 */ /* 0x000ee40000300a00 */
[----:B------:R-:W-:Y:S02]  /*90410*/  STL.64 [R1+0x5b58], R18 ;  /* 0x005b581201007387 */ /* 0x000fe40000100a00 */
[----:B------:R0:W-:Y:S02]  /*90420*/  STL.64 [R1+0x5b50], R16 ;  /* 0x005b501001007387 */ /* 0x0001e40000100a00 */
[----:B0-----:R-:W-:-:S02]  /*90430*/  IMAD.MOV.U32 R16, RZ, RZ, R26 ;  /* 0x000000ffff107224 */ /* 0x001fc400078e001a */
[----:B------:R-:W-:Y:S01]  /*90440*/  IMAD.MOV.U32 R17, RZ, RZ, R27 ;  /* 0x000000ffff117224 */ /* 0x000fe200078e001b */
[----:B------:R-:W2:Y:S01]  /*90450*/  LDL.LU R26, [R1+0x5cd4] ;  /* 0x005cd400011a7983 */ /* 0x000ea20000300800 */
[----:B------:R-:W2:Y:S01]  /*90460*/  LDL.LU R27, [R1+0x5cd0] ;  /* 0x005cd000011b7983 */ /* 0x000ea20000300800 */
[C---:B---3--:R-:W-:Y:S11]  /*90470*/  HMMA.16816.F32.BF16 R8, R40.reuse, R12, R8 ;  /* 0x0000000c2808723c */ /* 0x048ff60000041808 */
[----:B------:R-:W-:Y:S11]  /*90480*/  @!UPT UIADD3 URZ, URZ, URZ, URZ ;  /* 0x0000003f3f3ff290 */ /* 0x000ff6000fffe03f */
[----:B------:R-:W-:Y:S01]  /*90490*/  @!UPT UIADD3 URZ, URZ, URZ, URZ ;  /* 0x0000003f3f3ff290 */ /* 0x000fe2000fffe03f */
[----:B------:R-:W-:Y:S01]  /*904a0*/  STL.64 [R1+0x760], R8 ;  /* 0x0007600801007387 */ /* 0x000fe20000100a00 */
[----:B------:R0:W-:Y:S03]  /*904b0*/  STL.64 [R1+0x768], R10 ;  /* 0x0007680a01007387 */ /* 0x0001e60000100a00 */
[----:B0-----:R-:W3:Y:S01]  /*904c0*/  LDL.LU.64 R10, [R1+0x5cc8] ;  /* 0x005cc800010a7983 */ /* 0x001ee20000300a00 */
[----:B------:R-:W3:Y:S02]  /*904d0*/  LDL.LU.64 R8, [R1+0x5cc0] ;  /* 0x005cc00001087983 */ /* 0x000ee40000300a00 */
[----:B--2---:R-:W-:Y:S02]  /*904e0*/  STL.64 [R1+0x5b68], R14 ;  /* 0x005b680e01007387 */ /* 0x004fe40000100a00 */
[----:B------:R0:W-:Y:S02]  /*904f0*/  STL.64 [R1+0x5b60], R12 ;  /* 0x005b600c01007387 */ /* 0x0001e40000100a00 */
[----:B0-----:R-:W2:Y:S01]  /*90500*/  LDL.LU R12, [R1+0x380] ;  /* 0x00038000010c7983 */ /* 0x001ea20000300800 */
[----:B------:R-:W2:Y:S02]  /*90510*/  LDL.LU R13, [R1+0x384] ;  /* 0x00038400010d7983 */ /* 0x000ea40000300800 */
[----:B------:R-:W2:Y:S02]  /*90520*/  LDL.LU R14, [R1+0x388] ;  /* 0x00038800010e7983 */ /* 0x000ea40000300800 */
[----:B------:R-:W2:Y:S01]  /*90530*/  LDL.LU R15, [R1+0x38c] ;  /* 0x00038c00010f7983 */ /* 0x000ea20000300800 */
[C---:B---3--:R-:W-:Y:S11]  /*90540*/  HMMA.16816.F32.BF16 R4, R40.reuse, R8, R4 ;  /* 0x000000082804723c */ /* 0x048ff60000041804 */
[----:B------:R-:W-:Y:S11]  /*90550*/  @!UPT UIADD3 URZ, URZ, URZ, URZ ;  /* 0x0000003f3f3ff290 */ /* 0x000ff6000fffe03f */
[----:B------:R-:W-:Y:S01]  /*90560*/  @!UPT UIADD3 URZ, URZ, URZ, URZ ;  /* 0x0000003f3f3ff290 */ /* 0x000fe2000fffe03f */
[----:B------:R-:W-:Y:S01]  /*90570*/  STL.64 [R1+0x750], R4 ;  /* 0x0007500401007387 */ /* 0x000fe20000100a00 */
[----:B------:R0:W-:Y:S03]  /*90580*/  STL.64 [R1+0x758], R6 ;  /* 0x0007580601007387 */ /* 0x0001e60000100a00 */
[----:B0-----:R-:W3:Y:S01]  /*90590*/  LDL.LU.64 R6, [R1+0x5cb8] ;  /* 0x005cb80001067983 */ /* 0x001ee20000300a00 */
[----:B------:R-:W2:Y:S02]  /*905a0*/  LDL.LU.64 R4, [R1+0x5cb0] ;  /* 0x005cb00001047983 */ /* 0x000ea40000300a00 */
[----:B------:R-:W-:Y:S02]  /*905b0*/  STL.64 [R1+0x5b78], R10 ;  /* 0x005b780a01007387 */ /* 0x000fe40000100a00 */
[----:B------:R0:W-:Y:S02]  /*905c0*/  STL.64 [R1+0x5b70], R8 ;  /* 0x005b700801007387 */ /* 0x0001e40000100a00 */
[----:B0-----:R-:W3:Y:S04]  /*905d0*/  LDL R8, [R1+0x100] ;  /* 0x0001000001087983 */ /* 0x001ee80000100800 */
[----:B------:R-:W3:Y:S01]  /*905e0*/  LDL R9, [R1+0x104] ;  /* 0x0001040001097983 */ /* 0x000ee20000100800 */
[----:B--2---:R-:W-:Y:S03]  /*905f0*/  HMMA.16816.F32.BF16 R40, R40, R4, R44 ;  /* 0x000000042828723c */ /* 0x004fe6000004182c */
[----:B------:R-:W2:Y:S01]  /*90600*/  LDL.LU.64 R46, [R1+0x5ca8] ;  /* 0x005ca800012e7983 */ /* 0x000ea20000300a00 */
[----:B------:R-:W2:Y:S11]  /*90610*/  LDL.LU.64 R44, [R1+0x5ca0] ;  /* 0x005ca000012c7983 */ /* 0x000eb60000300a00 */
[----:B------:R-:W-:Y:S08]  /*90620*/  @!UPT UIADD3 URZ, URZ, URZ, URZ ;  /* 0x0000003f3f3ff290 */ /* 0x000ff0000fffe03f */
[----:B------:R0:W-:Y:S01]  /*90630*/  STL.64 [R1+0x3d0], R40 ;  /* 0x0003d02801007387 */ /* 0x0001e20000100a00 */
[----:B------:R1:W-:Y:S03]  /*90640*/  STL.64 [R1+0x3d8], R42 ;  /* 0x0003d82a01007387 */ /* 0x0003e60000100a00 */
[----:B0-----:R-:W4:Y:S01]  /*90650*/  LDL.LU R40, [R1+0x390] ;  /* 0x0003900001287983 */ /* 0x001f220000300800 */
[----:B------:R-:W4:Y:S02]  /*90660*/  LDL.LU R41, [R1+0x394] ;  /* 0x0003940001297983 */ /* 0x000f240000300800 */
[----:B-1----:R-:W4:Y:S02]  /*90670*/  LDL.LU R42, [R1+0x398] ;  /* 0x00039800012a7983 */ /* 0x002f240000300800 */
[----:B------:R-:W4:Y:S01]  /*90680*/  LDL.LU R43, [R1+0x39c] ;  /* 0x00039c00012b7983 */ /* 0x000f220000300800 */
[----:B---3--:R-:W-:Y:S01]  /*90690*/  STL.64 [R1+0x5b88], R6 ;  /* 0x005b880601007387 */ /* 0x008fe20000100a00 */
[----:B------:R0:W-:Y:S02]  /*906a0*/  STL.64 [R1+0x5b80], R4 ;  /* 0x005b800401007387 */ /* 0x0001e40000100a00 */
[----:B0-----:R-:W-:-:S02]  /*906b0*/  IMAD.MOV.U32 R4, RZ, RZ, R27 ;  /* 0x000000ffff047224 */ /* 0x001fc400078e001b */
[----:B------:R-:W-:Y:S01]  /*906c0*/  IMAD.MOV.U32 R5, RZ, RZ, R26 ;  /* 0x000000ffff057224 */ /* 0x000fe200078e001a */
[C---:B--2---:R-:W-:Y:S08]  /*906d0*/  HMMA.16816.F32.BF16 R36, R44.reuse, R36, R32 ;  /* 0x000000242c24723c */ /* 0x044ff00000041820 */
[C---:B------:R-:W-:Y:S01]  /*906e0*/  HMMA.16816.F32.BF16 R24, R44.reuse, R24, R48 ;  /* 0x000000182c18723c */ /* 0x040fe20000041830 */
[----:B------:R-:W2:Y:S11]  /*906f0*/  LDL.LU.64 R32, [R1+0x5c98] ;  /* 0x005c980001207983 */ /* 0x000eb60000300a00 */
[----:B------:R-:W-:Y:S03]  /*90700*/  @!UPT UIADD3 URZ, URZ, URZ, URZ ;  /* 0x0000003f3f3ff290 */ /* 0x000fe6000fffe03f */
[----:B------:R-:W-:Y:S01]  /*90710*/  STL.64 [R1+0x3c0], R36 ;  /* 0x0003c02401007387 */ /* 0x000fe20000100a00 */
[----:B------:R0:W-:Y:S03]  /*90720*/  STL.64 [R1+0x3c8], R38 ;  /* 0x0003c82601007387 */ /* 0x0001e60000100a00 */
[----:B0-----:R-:W3:Y:S01]  /*90730*/  LDL.LU.64 R38, [R1+0x5c90] ;  /* 0x005c900001267983 */ /* 0x001ee20000300a00 */
[----:B------:R-:W3:Y:S02]  /*90740*/  LDL.LU.64 R36, [R1+0x5c88] ;  /* 0x005c880001247983 */ /* 0x000ee40000300a00 */
[----:B------:R-:W3:Y:S02]  /*90750*/  LDL.LU.64 R48, [R1+0x5c80] ;  /* 0x005c800001307983 */ /* 0x000ee40000300a00 */
[----:B------:R0:W-:Y:S01]  /*90760*/  STL.64 [R1+0x3b0], R24 ;  /* 0x0003b01801007387 */ /* 0x0001e20000100a00 */
[----:B------:R-:W-:Y:S04]  /*90770*/  STL.64 [R1+0x3b8], R26 ;  /* 0x0003b81a01007387 */ /* 0x000fe80000100a00 */
[----:B0-----:R-:W3:Y:S01]  /*90780*/  LDL.LU.64 R24, [R1+0x5c78] ;  /* 0x005c780001187983 */ /* 0x001ee20000300a00 */
[C---:B----4-:R-:W-:Y:S01]  /*90790*/  HMMA.16816.F32.BF16 R4, R44.reuse, R4, R28 ;  /* 0x000000042c04723c */ /* 0x050fe2000004181c */
[----:B------:R-:W4:Y:S07]  /*907a0*/  LDL.LU.64 R30, [R1+0x5c70] ;  /* 0x005c7000011e7983 */ /* 0x000f2e0000300a00 */
[C---:B------:R-:W-:Y:S01]  /*907b0*/  HMMA.16816.F32.BF16 R8, R44.reuse, R8, R40 ;  /* 0x000000082c08723c */ /* 0x040fe20000041828 */
[----:B------:R-:W0:Y:S11]  /*907c0*/  LDSM.16.MT88.4 R40, [R59+0x12000] ;  /* 0x012000003b28783b */ /* 0x000e360000004200 */
[----:B------:R-:W-:Y:S03]  /*907d0*/  @!UPT UIADD3 URZ, URZ, URZ, URZ ;  /* 0x0000003f3f3ff290 */ /* 0x000fe6000fffe03f */
[----:B------:R-:W-:Y:S01]  /*907e0*/  STL.64 [R1+0x3a0], R4 ;  /* 0x0003a00401007387 */ /* 0x000fe20000100a00 */
[----:B------:R1:W-:Y:S02]  /*907f0*/  STL.64 [R1+0x3a8], R6 ;  /* 0x0003a80601007387 */ /* 0x0003e40000100a00 */
[----:B-1----:R-:W-:Y:S05]  /*90800*/  HMMA.16816.F32.BF16 R4, R44, R16, R12 ;  /* 0x000000102c04723c */ /* 0x002fea000004180c */
[----:B------:R-:W-:Y:S01]  /*90810*/  STL.64 [R1+0x390], R8 ;  /* 0x0003900801007387 */ /* 0x000fe20000100a00 */
[----:B------:R2:W-:Y:S11]  /*90820*/  STL.64 [R1+0x398], R10 ;  /* 0x0003980a01007387 */ /* 0x0005f60000100a00 */
[----:B------:R-:W-:Y:S06]  /*90830*/  @!UPT UIADD3 URZ, URZ, URZ, URZ ;  /* 0x0000003f3f3ff290 */ /* 0x000fec000fffe03f */
[----:B------:R3:W-:Y:S01]  /*90840*/  STL.64 [R1+0x380], R4 ;  /* 0x0003800401007387 */ /* 0x0007e20000100a00 */
[----:B------:R-:W-:Y:S02]  /*90850*/  IMAD.MOV.U32 R26, RZ, RZ, R6 ;  /* 0x000000ffff1a7224 */ /* 0x000fe400078e0006 */
[----:B------:R-:W-:-:S05]  /*90860*/  IMAD.MOV.U32 R27, RZ, RZ, R7 ;  /* 0x000000ffff1b7224 */ /* 0x000fca00078e0007 */
[----:B------:R-:W-:Y:S01]  /*90870*/  STL [R1+0x5634], R27 ;  /* 0x0056341b01007387 */ /* 0x000fe20000100800 */
[----:B------:R-:W-:Y:S01]  /*90880*/  STL [R1+0x5630], R26 ;  /* 0x0056301a01007387 */ /* 0x000fe20000100800 */
[C---:B--2---:R-:W-:Y:S08]  /*90890*/  HMMA.16816.F32.BF16 R8, R44.reuse, R32, R20 ;  /* 0x000000202c08723c */ /* 0x044ff00000041814 */
[C---:B---3--:R-:W-:Y:S01]  /*908a0*/  HMMA.16816.F32.BF16 R4, R44.reuse, R48, R36 ;  /* 0x000000302c04723c */ /* 0x048fe20000041824 */
[----:B------:R-:W-:Y:S11]  /*908b0*/  STL.64 [R1+0x5b90], R24 ;  /* 0x005b901801007387 */ /* 0x000ff60000100a00 */
[----:B------:R-:W-:Y:S03]  /*908c0*/  @!UPT UIADD3 URZ, URZ, URZ, URZ ;  /* 0x0000003f3f3ff290 */ /* 0x000fe6000fffe03f */
[----:B------:R-:W-:Y:S02]  /*908d0*/  STL.64 [R1+0x370], R8 ;  /* 0x0003700801007387 */ /* 0x000fe40000100a00 */
[----:B------:R-:W-:Y:S02]  /*908e0*/  STL.64 [R1+0x378], R10 ;  /* 0x0003780a01007387 */ /* 0x000fe40000100a00 */
[----:B0-----:R-:W-:Y:S04]  /*908f0*/  STL.64 [R1+0x5ba0], R42 ;  /* 0x005ba02a01007387 */ /* 0x001fe80000100a00 */
[----:B------:R-:W-:Y:S01]  /*90900*/  STL.64 [R1+0x360], R4 ;  /* 0x0003600401007387 */ /* 0x000fe20000100a00 */
[----:B------:R0:W-:Y:S02]  /*90910*/  STL.64 [R1+0x368], R6 ;  /* 0x0003680601007387 */ /* 0x0001e40000100a00 */
[----:B0-----:R-:W-:Y:S01]  /*90920*/  HMMA.16816.F32.BF16 R4, R44, R56, R52 ;  /* 0x000000382c04723c */ /* 0x001fe20000041834 */
[----:B------:R-:W-:Y:S01]  /*90930*/  STL.64 [R1+0x5b98], R40 ;  /* 0x005b982801007387 */ /* 0x000fe20000100a00 */
[----:B------:R-:W2:Y:S11]  /*90940*/  LDL.LU R52, [R1+0x670] ;  /* 0x0006700001347983 */ /* 0x000eb60000300800 */
[----:B------:R-:W-:Y:S10]  /*90950*/  @!UPT UIADD3 URZ, URZ, URZ, URZ ;  /* 0x0000003f3f3ff290 */ /* 0x000ff4000fffe03f */
[----:B------:R0:W-:Y:S01]  /*90960*/  STL.64 [R1+0x740], R4 ;  /* 0x0007400401007387 */ /* 0x0001e20000100a00 */
[----:B------:R1:W-:Y:S02]  /*90970*/  STL.64 [R1+0x748], R6 ;  /* 0x0007480601007387 */ /* 0x0003e40000100a00 */
[----:B------:R-:W2:Y:S02]  /*90980*/  LDL.LU R53, [R1+0x674] ;  /* 0x0006740001357983 */ /* 0x000ea40000300800 */
[----:B------:R-:W3:Y:S01]  /*90990*/  LDL.LU R54, [R1+0x678] ;  /* 0x0006780001367983 */ /* 0x000ee20000300800 */
[----:B------:R-:W3:Y:S01]  /*909a0*/  LDL.LU R55, [R1+0x67c] ;  /* 0x00067c0001377983 */ /* 0x000ee20000300800 */
[----:B----4-:R-:W-:Y:S02]  /*909b0*/  IMAD.MOV.U32 R56, RZ, RZ, R31 ;  /* 0x000000ffff387224 */ /* 0x010fe400078e001f */
[----:B------:R-:W-:Y:S01]  /*909c0*/  IMAD.MOV.U32 R57, RZ, RZ, R3 ;  /* 0x000000ffff397224 */ /* 0x000fe200078e0003 */
[----:B---3--:R-:W-:Y:S01]  /*909d0*/  STL.64 [R1+0x5bb0], R54 ;  /* 0x005bb03601007387 */ /* 0x008fe20000100a00 */
[----:B--2---:R2:W-:Y:S02]  /*909e0*/  STL.64 [R1+0x5ba8], R52 ;  /* 0x005ba83401007387 */ /* 0x0045e40000100a00 */
[----:B------:R-:W3:Y:S02]  /*909f0*/  LDL.LU R31, [R1+0x5c6c] ;  /* 0x005c6c00011f7983 */ /* 0x000ee40000300800 */
[----:B------:R-:W4:Y:S01]  /*90a00*/  LDL.LU R3, [R1+0x5c68] ;  /* 0x005c680001037983 */ /* 0x000f220000300800 */
[----:B------:R-:W-:Y:S01]  /*90a10*/  STL.64 [R1+0x5bb8], R56 ;  /* 0x005bb83801007387 */ /* 0x000fe20000100a00 */
[----:B------:R-:W2:Y:S02]  /*90a20*/  LDL.LU R16, [R1+0x680] ;  /* 0x0006800001107983 */ /* 0x000ea40000300800 */
[----:B------:R-:W2:Y:S02]  /*90a30*/  LDL.LU R17, [R1+0x684] ;  /* 0x0006840001117983 */ /* 0x000ea40000300800 */
[----:B------:R-:W2:Y:S01]  /*90a40*/  LDL.LU R18, [R1+0x688] ;  /* 0x0006880001127983 */ /* 0x000ea20000300800 */
[----:B------:R-:W2:Y:S01]  /*90a50*/  LDL.LU R19, [R1+0x68c] ;  /* 0x00068c0001137983 */ /* 0x000ea20000300800 */
[----:B------:R-:W-:-:S02]  /*90a60*/  IMAD.MOV.U32 R20, RZ, RZ, R30 ;  /* 0x000000ffff147224 */ /* 0x000fc400078e001e */
[----:B------:R-:W-:Y:S01]  /*90a70*/  IMAD.MOV.U32 R21, RZ, RZ, R60 ;  /* 0x000000ffff157224 */ /* 0x000fe200078e003c */
[----:B--2---:R-:W-:Y:S01]  /*90a80*/  STL.64 [R1+0x5bc8], R18 ;  /* 0x005bc81201007387 */ /* 0x004fe20000100a00 */
[----:B------:R2:W-:Y:S02]  /*90a90*/  STL.64 [R1+0x5bc0], R16 ;  /* 0x005bc01001007387 */ /* 0x0005e40000100a00 */
[----:B------:R-:W2:Y:S02]  /*90aa0*/  LDL.LU R30, [R1+0x5c64] ;  /* 0x005c6400011e7983 */ /* 0x000ea40000300800 */
[----:B------:R-:W2:Y:S01]  /*90ab0*/  LDL.LU R60, [R1+0x5c60] ;  /* 0x005c6000013c7983 */ /* 0x000ea20000300800 */
[----:B------:R2:W-:Y:S01]  /*90ac0*/  STL.64 [R1+0x5bd0], R20 ;  /* 0x005bd01401007387 */ /* 0x0005e20000100a00 */
[----:B0-----:R-:W2:Y:S02]  /*90ad0*/  LDL.LU R4, [R1+0x6a0] ;  /* 0x0006a00001047983 */ /* 0x001ea40000300800 */
[----:B------:R-:W2:Y:S02]  /*90ae0*/  LDL.LU R5, [R1+0x6a4] ;  /* 0x0006a40001057983 */ /* 0x000ea40000300800 */
[----:B-1----:R-:W2:Y:S01]  /*90af0*/  LDL.LU R6, [R1+0x6a8] ;  /* 0x0006a80001067983 */ /* 0x002ea20000300800 */
[----:B------:R-:W2:Y:S01]  /*90b00*/  LDL.LU R7, [R1+0x6ac] ;  /* 0x0006ac0001077983 */ /* 0x000ea20000300800 */
[----:B---3--:R-:W-:-:S02]  /*90b10*/  IMAD.MOV.U32 R24, RZ, RZ, R31 ;  /* 0x000000ffff187224 */ /* 0x008fc400078e001f */
[----:B------:R-:W-:Y:S01]  /*90b20*/  IMAD.MOV.U32 R25, RZ, RZ, R61 ;  /* 0x000000ffff197224 */ /* 0x000fe200078e003d */
[----:B--2---:R-:W-:Y:S01]  /*90b30*/  STL.64 [R1+0x5be0], R6 ;  /* 0x005be00601007387 */ /* 0x004fe20000100a00 */
[----:B------:R0:W-:Y:S02]  /*90b40*/  STL.64 [R1+0x5bd8], R4 ;  /* 0x005bd80401007387 */ /* 0x0001e40000100a00 */
[----:B------:R-:W2:Y:S02]  /*90b50*/  LDL.LU R31, [R1+0x5c5c] ;  /* 0x005c5c00011f7983 */ /* 0x000ea40000300800 */
[----:B------:R-:W-:Y:S02]  /*90b60*/  IMAD.MOV.U32 R52, RZ, RZ, R30 ;  /* 0x000000ffff347224 */ /* 0x000fe400078e001e */
[----:B----4-:R-:W-:Y:S01]  /*90b70*/  IMAD.MOV.U32 R53, RZ, RZ, R3 ;  /* 0x000000ffff357224 */ /* 0x010fe200078e0003 */
[----:B------:R-:W3:Y:S01]  /*90b80*/  LDL.LU R61, [R1+0x5c58] ;  /* 0x005c5800013d7983 */ /* 0x000ee20000300800 */
[----:B------:R-:W-:Y:S02]  /*90b90*/  STL.64 [R1+0x5be8], R24 ;  /* 0x005be81801007387 */ /* 0x000fe40000100a00 */
[----:B------:R-:W4:Y:S02]  /*90ba0*/  LDL.LU R30, [R1+0x5c54] ;  /* 0x005c5400011e7983 */ /* 0x000f240000300800 */
[----:B------:R-:W-:Y:S01]  /*90bb0*/  IMAD.MOV.U32 R32, RZ, RZ, R60 ;  /* 0x000000ffff207224 */ /* 0x000fe200078e003c */
[----:B------:R-:W3:Y:S01]  /*90bc0*/  LDL.LU R3, [R1+0x5c50] ;  /* 0x005c500001037983 */ /* 0x000ee20000300800 */
[----:B------:R-:W-:Y:S02]  /*90bd0*/  STL.64 [R1+0x5bf0], R52 ;  /* 0x005bf03401007387 */ /* 0x000fe40000100a00 */
[----:B------:R-:W3:Y:S02]  /*90be0*/  LDL.LU R60, [R1+0x5c4c] ;  /* 0x005c4c00013c7983 */ /* 0x000ee40000300800 */
[----:B--2---:R-:W-:-:S02]  /*90bf0*/  IMAD.MOV.U32 R33, RZ, RZ, R31 ;  /* 0x000000ffff217224 */ /* 0x004fc400078e001f */
[----:B------:R-:W2:Y:S03]  /*90c00*/  LDL.LU R31, [R1+0x5c48] ;  /* 0x005c4800011f7983 */ /* 0x000ea60000300800 */
[----:B------:R1:W-:Y:S02]  /*90c10*/  STL.64 [R1+0x5bf8], R32 ;  /* 0x005bf82001007387 */ /* 0x0003e40000100a00 */
[----:B------:R-:W2:Y:S02]  /*90c20*/  LDL.LU R16, [R1+0x6d0] ;  /* 0x0006d00001107983 */ /* 0x000ea40000300800 */
[----:B------:R-:W2:Y:S01]  /*90c30*/  LDL.LU R17, [R1+0x6d4] ;  /* 0x0006d40001117983 */ /* 0x000ea20000300800 */
[----:B------:R-:W2:Y:S01]  /*90c40*/  LDL.LU R18, [R1+0x6d8] ;  /* 0x0006d80001127983 */ /* 0x000ea20000300800 */
[----:B------:R-:W2:Y:S02]  /*90c50*/  LDL.LU R19, [R1+0x6dc] ;  /* 0x0006dc0001137983 */ /* 0x000ea40000300800 */
[----:B----4-:R-:W-:-:S02]  /*90c60*/  IMAD.MOV.U32 R20, RZ, RZ, R30 ;  /* 0x000000ffff147224 */ /* 0x010fc400078e001e */
[----:B---3--:R-:W-:Y:S01]  /*90c70*/  IMAD.MOV.U32 R21, RZ, RZ, R61 ;  /* 0x000000ffff157224 */ /* 0x008fe200078e003d */
[----:B--2---:R-:W-:Y:S01]  /*90c80*/  STL.64 [R1+0x5c08], R18 ;  /* 0x005c081201007387 */ /* 0x004fe20000100a00 */
[----:B------:R2:W-:Y:S02]  /*90c90*/  STL.64 [R1+0x5c00], R16 ;  /* 0x005c001001007387 */ /* 0x0005e40000100a00 */
[----:B------:R-:W3:Y:S02]  /*90ca0*/  LDL.LU R30, [R1+0x5c44] ;  /* 0x005c4400011e7983 */ /* 0x000ee40000300800 */
[----:B------:R-:W4:Y:S01]  /*90cb0*/  LDL.LU R61, [R1+0x5c40] ;  /* 0x005c4000013d7983 */ /* 0x000f220000300800 */
[----:B------:R-:W-:Y:S01]  /*90cc0*/  STL.64 [R1+0x5c10], R20 ;  /* 0x005c101401007387 */ /* 0x000fe20000100a00 */
[----:B0-----:R-:W2:Y:S02]  /*90cd0*/  LDL.LU R4, [R1+0x6e0] ;  /* 0x0006e00001047983 */ /* 0x001ea40000300800 */
[----:B------:R-:W2:Y:S02]  /*90ce0*/  LDL.LU R5, [R1+0x6e4] ;  /* 0x0006e40001057983 */ /* 0x000ea40000300800 */
[----:B------:R-:W2:Y:S01]  /*90cf0*/  LDL.LU R6, [R1+0x6e8] ;  /* 0x0006e80001067983 */ /* 0x000ea20000300800 */
[----:B------:R-:W2:Y:S01]  /*90d00*/  LDL.LU R7, [R1+0x6ec] ;  /* 0x0006ec0001077983 */ /* 0x000ea20000300800 */
[----:B------:R-:W-:-:S02]  /*90d10*/  IMAD.MOV.U32 R37, RZ, RZ, R31 ;  /* 0x000000ffff257224 */ /* 0x000fc400078e001f */
[----:B---3--:R-:W-:Y:S01]  /*90d20*/  IMAD.MOV.U32 R36, RZ, RZ, R30 ;  /* 0x000000ffff247224 */ /* 0x008fe200078e001e */
[----:B--2---:R-:W-:Y:S01]  /*90d30*/  STL.64 [R1+0x5c20], R6 ;  /* 0x005c200601007387 */ /* 0x004fe20000100a00 */
[----:B------:R0:W-:Y:S02]  /*90d40*/  STL.64 [R1+0x5c18], R4 ;  /* 0x005c180401007387 */ /* 0x0001e40000100a00 */
[----:B------:R-:W2:Y:S02]  /*90d50*/  LDL.LU R30, [R1+0x5c3c] ;  /* 0x005c3c00011e7983 */ /* 0x000ea40000300800 */
[----:B------:R-:W3:Y:S01]  /*90d60*/  LDL.LU R31, [R1+0x5c38] ;  /* 0x005c3800011f7983 */ /* 0x000ee20000300800 */
[----:B------:R0:W-:Y:S01]  /*90d70*/  STL.64 [R1+0x5c28], R36 ;  /* 0x005c282401007387 */ /* 0x0001e20000100a00 */
[----:B-1----:R-:W4:Y:S02]  /*90d80*/  LDL.LU R32, [R1+0x700] ;  /* 0x0007000001207983 */ /* 0x002f240000300800 */
[----:B------:R-:W4:Y:S02]  /*90d90*/  LDL.LU R33, [R1+0x704] ;  /* 0x0007040001217983 */ /* 0x000f240000300800 */
[----:B------:R-:W4:Y:S01]  /*90da0*/  LDL.LU R34, [R1+0x708] ;  /* 0x0007080001227983 */ /* 0x000f220000300800 */
[----:B------:R-:W4:Y:S01]  /*90db0*/  LDL.LU R35, [R1+0x70c] ;  /* 0x00070c0001237983 */ /* 0x000f220000300800 */
[----:B------:R-:W4:Y:S02]  /*90dc0*/  LDL R16, [R1+0x90] ;  /* 0x0000900001107983 */ /* 0x000f240000100800 */
[----:B------:R-:W4:Y:S02]  /*90dd0*/  LDL R17, [R1+0x94] ;  /* 0x0000940001117983 */ /* 0x000f240000100800 */
[----:B------:R-:W4:Y:S01]  /*90de0*/  LDL.LU R28, [R1+0x730] ;  /* 0x00073000011c7983 */ /* 0x000f220000300800 */
[----:B------:R-:W4:Y:S01]  /*90df0*/  LDL.LU R29, [R1+0x734] ;  /* 0x00073400011d7983 */ /* 0x000f220000300800 */
[----:B--2---:R-:W-:-:S02]  /*90e00*/  IMAD.MOV.U32 R49, RZ, RZ, R30 ;  /* 0x000000ffff317224 */ /* 0x004fc400078e001e */
[----:B---3--:R-:W-:Y:S01]  /*90e10*/  IMAD.MOV.U32 R48, RZ, RZ, R31 ;  /* 0x000000ffff307224 */ /* 0x008fe200078e001f */
[----:B------:R-:W2:Y:S01]  /*90e20*/  LDL.LU R30, [R1+0x738] ;  /* 0x00073800011e7983 */ /* 0x000ea20000300800 */
[----:B------:R-:W2:Y:S02]  /*90e30*/  LDL.LU R31, [R1+0x73c] ;  /* 0x00073c00011f7983 */ /* 0x000ea40000300800 */
[----:B0-----:R-:W3:Y:S02]  /*90e40*/  LDL R4, [R1+0xa0] ;  /* 0x0000a00001047983 */ /* 0x001ee40000100800 */
        /* <DEDUP_REMOVED lines=24> */
[----:B----4-:R-:W-:Y:S01]  /*90fd0*/  IMAD.MOV.U32 R5, RZ, RZ, R61 ;  /* 0x000000ffff057224 */ /* 0x010fe200078e003d */
[C---:B--2---:R-:W-:Y:S01]  /*90fe0*/  HMMA.16816.F32.BF16 R48, R44.reuse, R48, R28 ;  /* 0x000000302c30723c */ /* 0x044fe2000004181c */
[----:B------:R-:W2:Y:S07]  /*90ff0*/  LDL.LU.64 R28, [R1+0x5c30] ;  /* 0x005c3000011c7983 */ /* 0x000eae0000300a00 */
[C---:B---3--:R-:W-:Y:S11]  /*91000*/  HMMA.16816.F32.BF16 R4, R44.reuse, R4, R36 ;  /* 0x000000042c04723c */ /* 0x048ff60000041824 */
[----:B------:R-:W-:Y:S04]  /*91010*/  @!UPT UIADD3 URZ, URZ, URZ, URZ ;  /* 0x0000003f3f3ff290 */ /* 0x000fe8000fffe03f */
[----:B------:R0:W-:Y:S01]  /*91020*/  STL.64 [R1+0x730], R48 ;  /* 0x0007303001007387 */ /* 0x0001e20000100a00 */
[----:B------:R-:W-:Y:S02]  /*91030*/  IMAD.MOV.U32 R31, RZ, RZ, R51 ;  /* 0x000000ffff1f7224 */ /* 0x000fe400078e0033 */
[----:B------:R-:W-:Y:S01]  /*91040*/  IMAD.MOV.U32 R30, RZ, RZ, R50 ;  /* 0x000000ffff1e7224 */ /* 0x000fe200078e0032 */
[----:B0-----:R-:W3:Y:S01]  /*91050*/  LDL.LU R48, [R1+0x660] ;  /* 0x0006600001307983 */ /* 0x001ee20000300800 */
[----:B------:R-:W3:Y:S02]  /*91060*/  LDL.LU R49, [R1+0x664] ;  /* 0x0006640001317983 */ /* 0x000ee40000300800 */
[----:B------:R-:W3:Y:S02]  /*91070*/  LDL.LU R50, [R1+0x668] ;  /* 0x0006680001327983 */ /* 0x000ee40000300800 */
[----:B------:R-:W3:Y:S01]  /*91080*/  LDL.LU R51, [R1+0x66c] ;  /* 0x00066c0001337983 */ /* 0x000ee20000300800 */
[----:B------:R-:W-:Y:S01]  /*91090*/  STL [R1+0x5664], R31 ;  /* 0x0056641f01007387 */ /* 0x000fe20000100800 */
[----:B------:R-:W-:Y:S02]  /*910a0*/  STL [R1+0x5660], R30 ;  /* 0x0056601e01007387 */ /* 0x000fe40000100800 */
[----:B------:R-:W4:Y:S01]  /*910b0*/  LDL.LU.64 R36, [R1+0x5c28] ;  /* 0x005c280001247983 */ /* 0x000f220000300a00 */
[----:B------:R-:W-:Y:S01]  /*910c0*/  HMMA.16816.F32.BF16 R16, R44, R16, R20 ;  /* 0x000000102c10723c */ /* 0x000fe20000041814 */
[----:B------:R-:W-:Y:S01]  /*910d0*/  STL.64 [R1+0x720], R4 ;  /* 0x0007200401007387 */ /* 0x000fe20000100a00 */
[----:B------:R0:W-:Y:S03]  /*910e0*/  STL.64 [R1+0x728], R6 ;  /* 0x0007280601007387 */ /* 0x0001e60000100a00 */
[----:B0-----:R-:W2:Y:S01]  /*910f0*/  LDL.LU.64 R6, [R1+0x5c20] ;  /* 0x005c200001067983 */ /* 0x001ea20000300a00 */
[----:B------:R-:W2:Y:S02]  /*91100*/  LDL.LU.64 R4, [R1+0x5c18] ;  /* 0x005c180001047983 */ /* 0x000ea40000300a00 */
[----:B------:R-:W2:Y:S11]  /*91110*/  LDL.LU.64 R20, [R1+0x5c10] ;  /* 0x005c100001147983 */ /* 0x000eb60000300a00 */
[----:B------:R-:W-:Y:S04]  /*91120*/  @!UPT UIADD3 URZ, URZ, URZ, URZ ;  /* 0x0000003f3f3ff290 */ /* 0x000fe8000fffe03f */
[----:B------:R-:W-:Y:S01]  /*91130*/  STL.64 [R1+0x710], R16 ;  /* 0x0007101001007387 */ /* 0x000fe20000100a00 */
[----:B------:R0:W-:Y:S03]  /*91140*/  STL.64 [R1+0x718], R18 ;  /* 0x0007181201007387 */ /* 0x0001e60000100a00 */
[----:B0-----:R-:W2:Y:S01]  /*91150*/  LDL.LU.64 R18, [R1+0x5c08] ;  /* 0x005c080001127983 */ /* 0x001ea20000300a00 */
[----:B------:R-:W2:Y:S02]  /*91160*/  LDL.LU.64 R16, [R1+0x5c00] ;  /* 0x005c000001107983 */ /* 0x000ea40000300a00 */
[----:B------:R-:W-:Y:S02]  /*91170*/  IMAD.MOV.U32 R24, RZ, RZ, R60 ;  /* 0x000000ffff187224 */ /* 0x000fe400078e003c */
[----:B------:R-:W-:-:S07]  /*91180*/  IMAD.MOV.U32 R25, RZ, RZ, R3 ;  /* 0x000000ffff197224 */ /* 0x000fce00078e0003 */
[C---:B------:R-:W-:Y:S08]  /*91190*/  HMMA.16816.F32.BF16 R24, R44.reuse, R24, R52 ;  /* 0x000000182c18723c */ /* 0x040ff00000041834 */
[C---:B----4-:R-:W-:Y:S01]  /*911a0*/  HMMA.16816.F32.BF16 R36, R44.reuse, R36, R32 ;  /* 0x000000242c24723c */ /* 0x050fe20000041820 */
[----:B------:R-:W4:Y:S11]  /*911b0*/  LDL.LU.64 R32, [R1+0x5bf8] ;  /* 0x005bf80001207983 */ /* 0x000f360000300a00 */
[----:B------:R-:W-:Y:S11]  /*911c0*/  @!UPT UIADD3 URZ, URZ, URZ, URZ ;  /* 0x0000003f3f3ff290 */ /* 0x000ff6000fffe03f */
[----:B------:R0:W-:Y:S01]  /*911d0*/  STL.64 [R1+0x700], R36 ;  /* 0x0007002401007387 */ /* 0x0001e20000100a00 */
[----:B------:R1:W-:Y:S03]  /*911e0*/  STL.64 [R1+0x708], R38 ;  /* 0x0007082601007387 */ /* 0x0003e60000100a00 */
[----:B0-----:R-:W3:Y:S01]  /*911f0*/  LDL.LU R36, [R1+0x650] ;  /* 0x0006500001247983 */ /* 0x001ee20000300800 */
[----:B------:R-:W3:Y:S02]  /*91200*/  LDL.LU R37, [R1+0x654] ;  /* 0x0006540001257983 */ /* 0x000ee40000300800 */
[----:B-1----:R-:W3:Y:S02]  /*91210*/  LDL.LU R38, [R1+0x658] ;  /* 0x0006580001267983 */ /* 0x002ee40000300800 */
[----:B------:R-:W3:Y:S01]  /*91220*/  LDL.LU R39, [R1+0x65c] ;  /* 0x00065c0001277983 */ /* 0x000ee20000300800 */
[----:B------:R-:W3:Y:S01]  /*91230*/  LDL.LU.64 R52, [R1+0x5bf0] ;  /* 0x005bf00001347983 */ /* 0x000ee20000300a00 */
[C---:B--2---:R-:W-:Y:S01]  /*91240*/  HMMA.16816.F32.BF16 R20, R44.reuse, R20, R4 ;  /* 0x000000142c14723c */ /* 0x044fe20000041804 */
[----:B------:R0:W-:Y:S02]  /*91250*/  STL.64 [R1+0x6f0], R24 ;  /* 0x0006f01801007387 */ /* 0x0001e40000100a00 */
[----:B------:R-:W-:Y:S01]  /*91260*/  STL.64 [R1+0x6f8], R26 ;  /* 0x0006f81a01007387 */ /* 0x000fe20000100a00 */
[----:B0-----:R-:W2:Y:S01]  /*91270*/  LDL.LU.64 R24, [R1+0x5be8] ;  /* 0x005be80001187983 */ /* 0x001ea20000300a00 */
[----:B------:R-:W2:Y:S02]  /*91280*/  LDL.LU.64 R6, [R1+0x5be0] ;  /* 0x005be00001067983 */ /* 0x000ea40000300a00 */
[----:B------:R-:W2:Y:S11]  /*91290*/  LDL.LU.64 R4, [R1+0x5bd8] ;  /* 0x005bd80001047983 */ /* 0x000eb60000300a00 */
[----:B------:R-:W-:Y:S05]  /*912a0*/  @!UPT UIADD3 URZ, URZ, URZ, URZ ;  /* 0x0000003f3f3ff290 */ /* 0x000fea000fffe03f */
[----:B------:R0:W-:Y:S01]  /*912b0*/  STL.64 [R1+0x6e0], R20 ;  /* 0x0006e01401007387 */ /* 0x0001e20000100a00 */
[----:B------:R-:W-:Y:S03]  /*912c0*/  STL.64 [R1+0x6e8], R22 ;  /* 0x0006e81601007387 */ /* 0x000fe60000100a00 */
[----:B0-----:R-:W2:Y:S01]  /*912d0*/  LDL.LU.64 R20, [R1+0x5bd0] ;  /* 0x005bd00001147983 */ /* 0x001ea20000300a00 */
[C---:B----4-:R-:W-:Y:S03]  /*912e0*/  HMMA.16816.F32.BF16 R32, R44.reuse, R32, R16 ;  /* 0x000000202c20723c */ /* 0x050fe60000041810 */
[----:B------:R-:W4:Y:S01]  /*912f0*/  LDL.LU.64 R18, [R1+0x5bc8] ;  /* 0x005bc80001127983 */ /* 0x000f220000300a00 */
[----:B------:R-:W4:Y:S11]  /*91300*/  LDL.LU.64 R16, [R1+0x5bc0] ;  /* 0x005bc00001107983 */ /* 0x000f360000300a00 */
[----:B------:R-:W-:Y:S08]  /*91310*/  @!UPT UIADD3 URZ, URZ, URZ, URZ ;  /* 0x0000003f3f3ff290 */ /* 0x000ff0000fffe03f */
[----:B------:R0:W-:Y:S01]  /*91320*/  STL.64 [R1+0x6d0], R32 ;  /* 0x0006d02001007387 */ /* 0x0001e20000100a00 */
[----:B------:R1:W-:Y:S03]  /*91330*/  STL.64 [R1+0x6d8], R34 ;  /* 0x0006d82201007387 */ /* 0x0003e60000100a00 */
[----:B0-----:R-:W4:Y:S01]  /*91340*/  LDL.LU R32, [R1+0x640] ;  /* 0x0006400001207983 */ /* 0x001f220000300800 */
[----:B------:R-:W4:Y:S02]  /*91350*/  LDL.LU R33, [R1+0x644] ;  /* 0x0006440001217983 */ /* 0x000f240000300800 */
[----:B-1----:R-:W4:Y:S02]  /*91360*/  LDL.LU R34, [R1+0x648] ;  /* 0x0006480001227983 */ /* 0x002f240000300800 */
[----:B------:R-:W4:Y:S01]  /*91370*/  LDL.LU R35, [R1+0x64c] ;  /* 0x00064c0001237983 */ /* 0x000f220000300800 */
[----:B---3--:R-:W-:Y:S01]  /*91380*/  HMMA.16816.F32.BF16 R52, R44, R52, R56 ;  /* 0x000000342c34723c */ /* 0x008fe20000041838 */
[----:B------:R-:W4:Y:S01]  /*91390*/  LDL.LU.64 R56, [R1+0x5bb8] ;  /* 0x005bb80001387983 */ /* 0x000f220000300a00 */
[----:B------:R-:W-:-:S02]  /*913a0*/  IMAD.MOV.U32 R12, RZ, RZ, R2 ;  /* 0x000000ffff0c7224 */ /* 0x000fc400078e0002 */
[----:B------:R-:W-:-:S04]  /*913b0*/  IMAD.MOV.U32 R13, RZ, RZ, R0 ;  /* 0x000000ffff0d7224 */ /* 0x000fc800078e0000 */
[C---:B--2---:R-:W-:Y:S08]  /*913c0*/  HMMA.16816.F32.BF16 R24, R44.reuse, R24, R40 ;  /* 0x000000182c18723c */ /* 0x044ff00000041828 */
[C---:B------:R-:W-:Y:S07]  /*913d0*/  HMMA.16816.F32.BF16 R12, R44.reuse, R12, R8 ;  /* 0x0000000c2c0c723c */ /* 0x040fee0000041808 */
[----:B------:R-:W-:Y:S01]  /*913e0*/  STL.64 [R1+0x6c0], R52 ;  /* 0x0006c03401007387 */ /* 0x000fe20000100a00 */
[C---:B------:R-:W-:Y:S03]  /*913f0*/  HMMA.16816.F32.BF16 R20, R44.reuse, R20, R4 ;  /* 0x000000142c14723c */ /* 0x040fe60000041804 */
[----:B------:R0:W-:Y:S04]  /*91400*/  STL.64 [R1+0x6c8], R54 ;  /* 0x0006c83601007387 */ /* 0x0001e80000100a00 */
[----:B0-----:R-:W2:Y:S01]  /*91410*/  LDL.LU.64 R54, [R1+0x5bb0] ;  /* 0x005bb00001367983 */ /* 0x001ea20000300a00 */
[----:B------:R-:W2:Y:S02]  /*91420*/  LDL.LU.64 R52, [R1+0x5ba8] ;  /* 0x005ba80001347983 */ /* 0x000ea40000300a00 */
[----:B------:R-:W3:Y:S02]  /*91430*/  LDL.LU.64 R42, [R1+0x5ba0] ;  /* 0x005ba000012a7983 */ /* 0x000ee40000300a00 */
[----:B------:R-:W3:Y:S01]  /*91440*/  LDL.LU.64 R40, [R1+0x5b98] ;  /* 0x005b980001287983 */ /* 0x000ee20000300a00 */
[----:B------:R0:W-:Y:S01]  /*91450*/  STL.64 [R1+0x6b0], R24 ;  /* 0x0006b01801007387 */ /* 0x0001e20000100a00 */
[----:B------:R-:W-:Y:S03]  /*91460*/  STL.64 [R1+0x6b8], R26 ;  /* 0x0006b81a01007387 */ /* 0x000fe60000100a00 */
[----:B0-----:R-:W2:Y:S01]  /*91470*/  LDL.LU.64 R24, [R1+0x5b90] ;  /* 0x005b900001187983 */ /* 0x001ea20000300a00 */
[----:B------:R-:W2:Y:S02]  /*91480*/  LDL.LU.64 R6, [R1+0x5b88] ;  /* 0x005b880001067983 */ /* 0x000ea40000300a00 */
[----:B------:R-:W2:Y:S03]  /*91490*/  LDL.LU.64 R4, [R1+0x5b80] ;  /* 0x005b800001047983 */ /* 0x000ea60000300a00 */
[----:B------:R0:W-:Y:S01]  /*914a0*/  STL.64 [R1+0x6a0], R20 ;  /* 0x0006a01401007387 */ /* 0x0001e20000100a00 */
[----:B------:R1:W-:Y:S04]  /*914b0*/  STL.64 [R1+0x6a8], R22 ;  /* 0x0006a81601007387 */ /* 0x0003e80000100a00 */
[----:B0-----:R-:W2:Y:S01]  /*914c0*/  LDL.LU R20, [R1+0x630] ;  /* 0x0006300001147983 */ /* 0x001ea20000300800 */
[----:B------:R-:W2:Y:S02]  /*914d0*/  LDL.LU R21, [R1+0x634] ;  /* 0x0006340001157983 */ /* 0x000ea40000300800 */
[----:B-1----:R-:W2:Y:S02]  /*914e0*/  LDL.LU R22, [R1+0x638] ;  /* 0x0006380001167983 */ /* 0x002ea40000300800 */
[----:B------:R-:W2:Y:S01]  /*914f0*/  LDL.LU R23, [R1+0x63c] ;  /* 0x00063c0001177983 */ /* 0x000ea20000300800 */
[----:B------:R-:W2:Y:S01]  /*91500*/  LDL.LU.64 R10, [R1+0x5b78] ;  /* 0x005b7800010a7983 */ /* 0x000ea20000300a00 */
[----:B------:R-:W2:Y:S02]  /*91510*/  LDL.LU.64 R8, [R1+0x5b70] ;  /* 0x005b700001087983 */ /* 0x000ea40000300a00 */
[----:B------:R-:W-:Y:S02]  /*91520*/  STL.64 [R1+0x690], R12 ;  /* 0x0006900c01007387 */ /* 0x000fe40000100a00 */
[----:B------:R0:W-:Y:S02]  /*91530*/  STL.64 [R1+0x698], R14 ;  /* 0x0006980e01007387 */ /* 0x0001e40000100a00 */
[----:B0-----:R-:W2:Y:S01]  /*91540*/  LDL.LU.64 R14, [R1+0x5b68] ;  /* 0x005b6800010e7983 */ /* 0x001ea20000300a00 */
[----:B------:R-:W2:Y:S01]  /*91550*/  LDL.LU.64 R12, [R1+0x5b60] ;  /* 0x005b6000010c7983 */ /* 0x000ea20000300a00 */
[C---:B----4-:R-:W-:Y:S02]  /*91560*/  HMMA.16816.F32.BF16 R56, R44.reuse, R56, R16 ;  /* 0x000000382c38723c */ /* 0x050fe40000041810 */
[----:B------:R-:W4:Y:S01]  /*91570*/  LDL.LU.64 R18, [R1+0x5b58] ;  /* 0x005b580001127983 */ /* 0x000f220000300a00 */
[----:B------:R-:W2:Y:S11]  /*91580*/  LDL.LU.64 R16, [R1+0x5b50] ;  /* 0x005b500001107983 */ /* 0x000eb60000300a00 */
[----:B------:R-:W-:Y:S09]  /*91590*/  @!UPT UIADD3 URZ, URZ, URZ, URZ ;  /* 0x0000003f3f3ff290 */ /* 0x000ff2000fffe03f */
[----:B------:R-:W-:Y:S01]  /*915a0*/  STL.64 [R1+0x680], R56 ;  /* 0x0006803801007387 */ /* 0x000fe20000100a00 */
[----:B------:R0:W-:Y:S03]  /*915b0*/  STL.64 [R1+0x688], R58 ;  /* 0x0006883a01007387 */ /* 0x0001e60000100a00 */
[----:B0-----:R-:W2:Y:S01]  /*915c0*/  LDL.LU.64 R58, [R1+0x5b48] ;  /* 0x005b4800013a7983 */ /* 0x001ea20000300a00 */
[----:B------:R-:W2:Y:S02]  /*915d0*/  LDL.LU.64 R56, [R1+0x5b40] ;  /* 0x005b400001387983 */ /* 0x000ea40000300a00 */
[C---:B--2---:R-:W-:Y:S11]  /*915e0*/  HMMA.16816.F32.BF16 R52, R44.reuse, R56, R52 ;  /* 0x000000382c34723c */ /* 0x044ff60000041834 */
[----:B------:R-:W-:Y:S11]  /*915f0*/  @!UPT UIADD3 URZ, URZ, URZ, URZ ;  /* 0x0000003f3f3ff290 */ /* 0x000ff6000fffe03f */
[----:B------:R-:W-:Y:S01]  /*91600*/  @!UPT UIADD3 URZ, URZ, URZ, URZ ;  /* 0x0000003f3f3ff290 */ /* 0x000fe2000fffe03f */
[----:B------:R-:W-:Y:S01]  /*91610*/  STL.64 [R1+0x670], R52 ;  /* 0x0006703401007387 */ /* 0x000fe20000100a00 */
[----:B------:R0:W-:Y:S03]  /*91620*/  STL.64 [R1+0x678], R54 ;  /* 0x0006783601007387 */ /* 0x0001e60000100a00 */
[----:B0-----:R-:W2:Y:S01]  /*91630*/  LDL.LU.64 R54, [R1+0x5b38] ;  /* 0x005b380001367983 */ /* 0x001ea20000300a00 */
[----:B------:R-:W2:Y:S02]  /*91640*/  LDL.LU.64 R52, [R1+0x5b30] ;  /* 0x005b300001347983 */ /* 0x000ea40000300a00 */
        /* <DEDUP_REMOVED lines=38> */
[----:B------:R-:W2:Y:S01]  /*918b0*/  LDL.LU.64 R32, [R1+0x5b00] ;  /* 0x005b000001207983 */ /* 0x000ea20000300a00 */
[C---:B---3--:R-:W-:Y:S01]  /*918c0*/  HMMA.16816.F32.BF16 R48, R44.reuse, R28, R48 ;  /* 0x0000001c2c30723c */ /* 0x048fe20000041830 */
[----:B------:R-:W-:Y:S01]  /*918d0*/  STL.64 [R1+0x5a58], R38 ;  /* 0x005a582601007387 */ /* 0x000fe20000100a00 */
[----:B------:R0:W-:Y:S04]  /*918e0*/  STL.64 [R1+0x5a50], R36 ;  /* 0x005a502401007387 */ /* 0x0001e80000100a00 */
        /* <DEDUP_REMOVED lines=13> */
[----:B0-----:R-:W2:Y:S01]  /*919c0*/  LDL.LU R32, [R1+0x600] ;  /* 0x0006000001207983 */ /* 0x001ea20000300800 */
[----:B------:R-:W2:Y:S02]  /*919d0*/  LDL.LU R33, [R1+0x604] ;  /* 0x0006040001217983 */ /* 0x000ea40000300800 */
[----:B------:R-:W2:Y:S02]  /*919e0*/  LDL.LU R34, [R1+0x608] ;  /* 0x0006080001227983 */ /* 0x000ea40000300800 */
[----:B------:R-:W2:Y:S01]  /*919f0*/  LDL.LU R35, [R1+0x60c] ;  /* 0x00060c0001237983 */ /* 0x000ea20000300800 */
[----:B------:R0:W-:Y:S01]  /*91a00*/  STL.64 [R1+0x620], R48 ;  /* 0x0006203001007387 */ /* 0x0001e20000100a00 */
[----:B------:R1:W-:Y:S03]  /*91a10*/  STL.64 [R1+0x628], R50 ;  /* 0x0006283201007387 */ /* 0x0003e60000100a00 */
[----:B0-----:R-:W2:Y:S01]  /*91a20*/  LDL.LU R48, [R1+0x350] ;  /* 0x0003500001307983 */ /* 0x001ea20000300800 */
[----:B------:R-:W2:Y:S02]  /*91a30*/  LDL.LU R49, [R1+0x354] ;  /* 0x0003540001317983 */ /* 0x000ea40000300800 */
[----:B-1----:R-:W2:Y:S02]  /*91a40*/  LDL.LU R50, [R1+0x358] ;  /* 0x0003580001327983 */ /* 0x002ea40000300800 */
[----:B------:R-:W2:Y:S01]  /*91a50*/  LDL.LU R51, [R1+0x35c] ;  /* 0x00035c0001337983 */ /* 0x000ea20000300800 */
[----:B------:R0:W-:Y:S04]  /*91a60*/  STL.64 [R1+0x5a38], R28 ;  /* 0x005a381c01007387 */ /* 0x0001e80000100a00 */
[----:B0-----:R-:W2:Y:S01]  /*91a70*/  LDL.LU R28, [R1+0x610] ;  /* 0x00061000011c7983 */ /* 0x001ea20000300800 */
[----:B------:R-:W2:Y:S02]  /*91a80*/  LDL.LU R29, [R1+0x614] ;  /* 0x00061400011d7983 */ /* 0x000ea40000300800 */
[----:B------:R-:W2:Y:S02]  /*91a90*/  LDL.LU R30, [R1+0x618] ;  /* 0x00061800011e7983 */ /* 0x000ea40000300800 */
[----:B------:R-:W2:Y:S02]  /*91aa0*/  LDL.LU R31, [R1+0x61c] ;  /* 0x00061c00011f7983 */ /* 0x000ea40000300800 */
[C---:B--2---:R-:W-:Y:S11]  /*91ab0*/  HMMA.16816.F32.BF16 R28, R44.reuse, R24, R28 ;  /* 0x000000182c1c723c */ /* 0x044ff6000004181c */
[----:B------:R-:W-:Y:S11]  /*91ac0*/  @!UPT UIADD3 URZ, URZ, URZ, URZ ;  /* 0x0000003f3f3ff290 */ /* 0x000ff6000fffe03f */
[----:B------:R-:W-:Y:S01]  /*91ad0*/  @!UPT UIADD3 URZ, URZ, URZ, URZ ;  /* 0x0000003f3f3ff290 */ /* 0x000fe2000fffe03f */
[----:B------:R-:W-:Y:S01]  /*91ae0*/  STL.64 [R1+0x610], R28 ;  /* 0x0006101c01007387 */ /* 0x000fe20000100a00 */
[----:B------:R0:W-:Y:S02]  /*91af0*/  STL.64 [R1+0x618], R30 ;  /* 0x0006181e01007387 */ /* 0x0001e40000100a00 */
[C---:B0-----:R-:W-:Y:S01]  /*91b00*/  HMMA.16816.F32.BF16 R28, R44.reuse, R20, R32 ;  /* 0x000000142c1c723c */ /* 0x041fe20000041820 */
[----:B------:R-:W-:Y:S01]  /*91b10*/  STL.64 [R1+0x5a20], R22 ;  /* 0x005a201601007387 */ /* 0x000fe20000100a00 */
[----:B------:R3:W-:Y:S11]  /*91b20*/  STL.64 [R1+0x5a18], R20 ;  /* 0x005a181401007387 */ /* 0x0007f60000100a00 */
[----:B------:R-:W-:Y:S10]  /*91b30*/  @!UPT UIADD3 URZ, URZ, URZ, URZ ;  /* 0x0000003f3f3ff290 */ /* 0x000ff4000fffe03f */
[----:B------:R-:W-:Y:S01]  /*91b40*/  STL.64 [R1+0x600], R28 ;  /* 0x0006001c01007387 */ /* 0x000fe20000100a00 */
[----:B------:R-:W-:Y:S02]  /*91b50*/  STL.64 [R1+0x608], R30 ;  /* 0x0006081e01007387 */ /* 0x000fe40000100a00 */
[----:B------:R-:W2:Y:S01]  /*91b60*/  LDL R2, [R1+0x1454] ;  /* 0x0014540001027983 */ /* 0x000ea20000100800 */
[C---:B---3--:R-:W-:Y:S01]  /*91b70*/  HMMA.16816.F32.BF16 R20, R44.reuse, R16, R36 ;  /* 0x000000102c14723c */ /* 0x048fe20000041824 */
[----:B----4-:R-:W-:Y:S11]  /*91b80*/  STL.64 [R1+0x5a10], R18 ;  /* 0x005a101201007387 */ /* 0x010ff60000100a00 */
[----:B------:R-:W-:Y:S11]  /*91b90*/  @!UPT UIADD3 URZ, URZ, URZ, URZ ;  /* 0x0000003f3f3ff290 */ /* 0x000ff6000fffe03f */
[----:B------:R-:W-:Y:S01]  /*91ba0*/  STL.64 [R1+0x5f0], R20 ;  /* 0x0005f01401007387 */ /* 0x000fe20000100a00 */
[----:B------:R-:W-:Y:S02]  /*91bb0*/  STL.64 [R1+0x5f8], R22 ;  /* 0x0005f81601007387 */ /* 0x000fe40000100a00 */
[----:B------:R0:W-:Y:S02]  /*91bc0*/  STL.64 [R1+0x5a08], R16 ;  /* 0x005a081001007387 */ /* 0x0001e40000100a00 */
[----:B------:R-:W-:Y:S01]  /*91bd0*/  STL.64 [R1+0x5a30], R14 ;  /* 0x005a300e01007387 */ /* 0x000fe20000100a00 */
[----:B------:R1:W-:Y:S01]  /*91be0*/  STL.64 [R1+0x5a28], R12 ;  /* 0x005a280c01007387 */ /* 0x0003e20000100a00 */
[C---:B0-----:R-:W-:Y:S08]  /*91bf0*/  HMMA.16816.F32.BF16 R16, R44.reuse, R12, R52 ;  /* 0x0000000c2c10723c */ /* 0x041ff00000041834 */
[C---:B-1----:R-:W-:Y:S08]  /*91c00*/  HMMA.16816.F32.BF16 R12, R44.reuse, R8, R56 ;  /* 0x000000082c0c723c */ /* 0x042ff00000041838 */
[----:B------:R-:W-:Y:S07]  /*91c10*/  HMMA.16816.F32.BF16 R28, R44, R4, R48 ;  /* 0x000000042c1c723c */ /* 0x000fee0000041830 */
[----:B------:R0:W-:Y:S01]  /*91c20*/  STL.64 [R1+0x5e0], R16 ;  /* 0x0005e01001007387 */ /* 0x0001e20000100a00 */
[----:B------:R1:W-:Y:S03]  /*91c30*/  STL.64 [R1+0x5e8], R18 ;  /* 0x0005e81201007387 */ /* 0x0003e60000100a00 */
[----:B0-----:R-:W3:Y:S04]  /*91c40*/  LDL.LU R16, [R1+0x5a0] ;  /* 0x0005a00001107983 */ /* 0x001ee80000300800 */
[----:B------:R0:W-:Y:S02]  /*91c50*/  STL.64 [R1+0x5d0], R12 ;  /* 0x0005d00c01007387 */ /* 0x0001e40000100a00 */
[----:B------:R4:W-:Y:S02]  /*91c60*/  STL.64 [R1+0x5d8], R14 ;  /* 0x0005d80e01007387 */ /* 0x0009e40000100a00 */
[----:B------:R-:W3:Y:S01]  /*91c70*/  LDL.LU R17, [R1+0x5a4] ;  /* 0x0005a40001117983 */ /* 0x000ee20000300800 */
[----:B-1----:R-:W3:Y:S01]  /*91c80*/  LDL.LU R18, [R1+0x5a8] ;  /* 0x0005a80001127983 */ /* 0x002ee20000300800 */
[----:B------:R-:W3:Y:S03]  /*91c90*/  LDL.LU R19, [R1+0x5ac] ;  /* 0x0005ac0001137983 */ /* 0x000ee60000300800 */
[----:B0-----:R-:W3:Y:S01]  /*91ca0*/  LDL.LU R12, [R1+0x5c0] ;  /* 0x0005c000010c7983 */ /* 0x001ee20000300800 */
[----:B------:R-:W3:Y:S02]  /*91cb0*/  LDL.LU R13, [R1+0x5c4] ;  /* 0x0005c400010d7983 */ /* 0x000ee40000300800 */
[----:B----4-:R-:W3:Y:S02]  /*91cc0*/  LDL.LU R14, [R1+0x5c8] ;  /* 0x0005c800010e7983 */ /* 0x010ee40000300800 */
[----:B------:R-:W3:Y:S01]  /*91cd0*/  LDL.LU R15, [R1+0x5cc] ;  /* 0x0005cc00010f7983 */ /* 0x000ee20000300800 */
[----:B------:R-:W4:Y:S01]  /*91ce0*/  LDL.LU.64 R20, [R1+0x110] ;  /* 0x0001100001147983 */ /* 0x000f220000300a00 */
[----:B------:R-:W3:Y:S02]  /*91cf0*/  LDL.LU R52, [R1+0x590] ;  /* 0x0005900001347983 */ /* 0x000ee40000300800 */
[----:B------:R-:W3:Y:S02]  /*91d00*/  LDL.LU R53, [R1+0x594] ;  /* 0x0005940001357983 */ /* 0x000ee40000300800 */
[----:B------:R-:W3:Y:S01]  /*91d10*/  LDL.LU R54, [R1+0x598] ;  /* 0x0005980001367983 */ /* 0x000ee20000300800 */
[----:B------:R-:W3:Y:S01]  /*91d20*/  LDL.LU R55, [R1+0x59c] ;  /* 0x00059c0001377983 */ /* 0x000ee20000300800 */
[----:B------:R-:W3:Y:S02]  /*91d30*/  LDL.LU.64 R56, [R1+0x100] ;  /* 0x0001000001387983 */ /* 0x000ee40000300a00 */
[----:B------:R-:W-:Y:S02]  /*91d40*/  STL.64 [R1+0x5a98], R10 ;  /* 0x005a980a01007387 */ /* 0x000fe40000100a00 */
[----:B------:R0:W-:Y:S02]  /*91d50*/  STL.64 [R1+0x5a90], R8 ;  /* 0x005a900801007387 */ /* 0x0001e40000100a00 */
[----:B0-----:R-:W3:Y:S01]  /*91d60*/  LDL.LU.64 R8, [R1+0x120] ;  /* 0x0001200001087983 */ /* 0x001ee20000300a00 */
[----:B------:R-:W-:Y:S02]  /*91d70*/  STL.64 [R1+0x5aa8], R6 ;  /* 0x005aa80601007387 */ /* 0x000fe40000100a00 */
[----:B------:R0:W-:Y:S02]  /*91d80*/  STL.64 [R1+0x5aa0], R4 ;  /* 0x005aa00401007387 */ /* 0x0001e40000100a00 */
[----:B------:R1:W-:Y:S01]  /*91d90*/  STL.64 [R1+0x350], R28 ;  /* 0x0003501c01007387 */ /* 0x0003e20000100a00 */
[----:B------:R1:W-:Y:S04]  /*91da0*/  STL.64 [R1+0x358], R30 ;  /* 0x0003581e01007387 */ /* 0x0003e80000100a00 */
[----:B0-----:R-:W3:Y:S01]  /*91db0*/  LDL.LU R4, [R1+0x5b0] ;  /* 0x0005b00001047983 */ /* 0x001ee20000300800 */
[----:B------:R-:W3:Y:S02]  /*91dc0*/  LDL.LU R5, [R1+0x5b4] ;  /* 0x0005b40001057983 */ /* 0x000ee40000300800 */
[----:B------:R-:W3:Y:S02]  /*91dd0*/  LDL.LU R6, [R1+0x5b8] ;  /* 0x0005b80001067983 */ /* 0x000ee40000300800 */
[----:B------:R-:W3:Y:S01]  /*91de0*/  LDL.LU R7, [R1+0x5bc] ;  /* 0x0005bc0001077983 */ /* 0x000ee20000300800 */
[----:B-1----:R-:W4:Y:S01]  /*91df0*/  LDL.LU R28, [R1+0x580] ;  /* 0x00058000011c7983 */ /* 0x002f220000300800 */
[----:B------:R-:W4:Y:S02]  /*91e00*/  LDL.LU R29, [R1+0x584] ;  /* 0x00058400011d7983 */ /* 0x000f240000300800 */
[----:B------:R-:W4:Y:S02]  /*91e10*/  LDL.LU R30, [R1+0x588] ;  /* 0x00058800011e7983 */ /* 0x000f240000300800 */
[----:B------:R-:W4:Y:S01]  /*91e20*/  LDL.LU R31, [R1+0x58c] ;  /* 0x00058c00011f7983 */ /* 0x000f220000300800 */
[----:B------:R-:W4:Y:S01]  /*91e30*/  LDL.LU.64 R32, [R1+0xf0] ;  /* 0x0000f00001207983 */ /* 0x000f220000300a00 */
[----:B------:R-:W4:Y:S02]  /*91e40*/  LDL.LU R36, [R1+0x570] ;  /* 0x0005700001247983 */ /* 0x000f240000300800 */
[----:B------:R-:W4:Y:S02]  /*91e50*/  LDL.LU R37, [R1+0x574] ;  /* 0x0005740001257983 */ /* 0x000f240000300800 */
[----:B------:R-:W4:Y:S01]  /*91e60*/  LDL.LU R38, [R1+0x578] ;  /* 0x0005780001267983 */ /* 0x000f220000300800 */
[----:B------:R-:W4:Y:S01]  /*91e70*/  LDL.LU R39, [R1+0x57c] ;  /* 0x00057c0001277983 */ /* 0x000f220000300800 */
[----:B------:R-:W4:Y:S03]  /*91e80*/  LDL.LU.64 R48, [R1+0xe0] ;  /* 0x0000e00001307983 */ /* 0x000f260000300a00 */
[----:B--2---:R-:W0:Y:S04]  /*91e90*/  LDSM.16.MT88.4 R44, [R2+0x12000] ;  /* 0x01200000022c783b */ /* 0x004e280000004200 */
[----:B0-----:R-:W-:Y:S01]  /*91ea0*/  STL.64 [R1+0x5ab8], R46 ;  /* 0x005ab82e01007387 */ /* 0x001fe20000100a00 */
[----:B------:R0:W-:Y:S03]  /*91eb0*/  STL.64 [R1+0x5ab0], R44 ;  /* 0x005ab02c01007387 */ /* 0x0001e60000100a00 */
[----:B0-----:R-:W2:Y:S01]  /*91ec0*/  LDL.LU.64 R44, [R1+0x130] ;  /* 0x00013000012c7983 */ /* 0x001ea20000300a00 */
[----:B---3--:R-:W-:Y:S01]  /*91ed0*/  HMMA.16816.F32.BF16 R4, R40, R8, R4 ;  /* 0x000000082804723c */ /* 0x008fe20000041804 */
[----:B------:R-:W-:-:S02]  /*91ee0*/  IMAD.MOV.U32 R26, RZ, RZ, R9 ;  /* 0x000000ffff1a7224 */ /* 0x000fc400078e0009 */
[----:B------:R-:W-:Y:S02]  /*91ef0*/  IMAD.MOV.U32 R27, RZ, RZ, R8 ;  /* 0x000000ffff1b7224 */ /* 0x000fe400078e0008 */
[----:B----4-:R-:W-:Y:S02]  /*91f00*/  IMAD.MOV.U32 R2, RZ, RZ, R21 ;  /* 0x000000ffff027224 */ /* 0x010fe400078e0015 */
[----:B------:R-:W-:Y:S02]  /*91f10*/  IMAD.MOV.U32 R0, RZ, RZ, R20 ;  /* 0x000000ffff007224 */ /* 0x000fe400078e0014 */
[----:B------:R-:W-:Y:S02]  /*91f20*/  IMAD.MOV.U32 R60, RZ, RZ, R57 ;  /* 0x000000ffff3c7224 */ /* 0x000fe400078e0039 */
[----:B------:R-:W-:Y:S01]  /*91f30*/  IMAD.MOV.U32 R3, RZ, RZ, R56 ;  /* 0x000000ffff037224 */ /* 0x000fe200078e0038 */
[----:B--2---:R-:W-:Y:S11]  /*91f40*/  HMMA.16816.F32.BF16 R12, R40, R44, R12 ;  /* 0x0000002c280c723c */ /* 0x004ff6000004180c */
[----:B------:R-:W-:Y:S11]  /*91f50*/  @!UPT UIADD3 URZ, URZ, URZ, URZ ;  /* 0x0000003f3f3ff290 */ /* 0x000ff6000fffe03f */
[----:B------:R-:W-:Y:S01]  /*91f60*/  @!UPT UIADD3 URZ, URZ, URZ, URZ ;  /* 0x0000003f3f3ff290 */ /* 0x000fe2000fffe03f */
[----:B------:R0:W-:Y:S01]  /*91f70*/  STL.64 [R1+0x5c0], R12 ;  /* 0x0005c00c01007387 */ /* 0x0001e20000100a00 */
[----:B------:R-:W-:Y:S02]  /*91f80*/  STL.64 [R1+0x5c8], R14 ;  /* 0x0005c80e01007387 */ /* 0x000fe40000100a00 */
[----:B0-----:R-:W-:Y:S02]  /*91f90*/  IMAD.MOV.U32 R13, RZ, RZ, R44 ;  /* 0x000000ffff0d7224 */ /* 0x001fe400078e002c */
[----:B------:R-:W-:-:S05]  /*91fa0*/  IMAD.MOV.U32 R12, RZ, RZ, R45 ;  /* 0x000000ffff0c7224 */ /* 0x000fca00078e002d */
[----:B------:R-:W-:Y:S01]  /*91fb0*/  STL.64 [R1+0x5ac0], R12 ;  /* 0x005ac00c01007387 */ /* 0x000fe20000100a00 */
[----:B------:R-:W-:Y:S02]  /*91fc0*/  STL.64 [R1+0x5b0], R4 ;  /* 0x0005b00401007387 */ /* 0x000fe40000100a00 */
[----:B------:R0:W-:Y:S02]  /*91fd0*/  STL.64 [R1+0x5b8], R6 ;  /* 0x0005b80601007387 */ /* 0x0001e40000100a00 */
[C---:B0-----:R-:W-:Y:S01]  /*91fe0*/  HMMA.16816.F32.BF16 R4, R40.reuse, R20, R16 ;  /* 0x000000142804723c */ /* 0x041fe20000041810 */
[----:B------:R-:W-:Y:S01]  /*91ff0*/  STL [R1+0x598c], R26 ;  /* 0x00598c1a01007387 */ /* 0x000fe20000100800 */
[----:B------:R-:W-:Y:S11]  /*92000*/  STL [R1+0x5988], R27 ;  /* 0x0059881b01007387 */ /* 0x000ff60000100800 */
[----:B------:R-:W-:Y:S10]  /*92010*/  @!UPT UIADD3 URZ, URZ, URZ, URZ ;  /* 0x0000003f3f3ff290 */ /* 0x000ff4000fffe03f */
[----:B------:R-:W-:Y:S01]  /*92020*/  STL.64 [R1+0x5a0], R4 ;  /* 0x0005a00401007387 */ /* 0x000fe20000100a00 */
[----:B------:R0:W-:Y:S02]  /*92030*/  STL.64 [R1+0x5a8], R6 ;  /* 0x0005a80601007387 */ /* 0x0001e40000100a00 */
[C---:B0-----:R-:W-:Y:S01]  /*92040*/  HMMA.16816.F32.BF16 R4, R40.reuse, R56, R52 ;  /* 0x000000382804723c */ /* 0x041fe20000041834 */
[----:B------:R-:W-:Y:S01]  /*92050*/  STL [R1+0x5994], R2 ;  /* 0x0059940201007387 */ /* 0x000fe20000100800 */
[----:B------:R-:W-:Y:S11]  /*92060*/  STL [R1+0x5990], R0 ;  /* 0x0059900001007387 */ /* 0x000ff60000100800 */
[----:B------:R-:W-:Y:S10]  /*92070*/  @!UPT UIADD3 URZ, URZ, URZ, URZ ;  /* 0x0000003f3f3ff290 */ /* 0x000ff4000fffe03f */
[----:B------:R-:W-:Y:S01]  /*92080*/  STL.64 [R1+0x590], R4 ;  /* 0x0005900401007387 */ /* 0x000fe20000100a00 */
[----:B------:R0:W-:Y:S02]  /*92090*/  STL.64 [R1+0x598], R6 ;  /* 0x0005980601007387 */ /* 0x0001e40000100a00 */
[----:B------:R-:W2:Y:S02]  /*920a0*/  LDL.LU R52, [R1+0x560] ;  /* 0x0005600001347983 */ /* 0x000ea40000300800 */
[----:B------:R-:W2:Y:S01]  /*920b0*/  LDL.LU R53, [R1+0x564] ;  /* 0x0005640001357983 */ /* 0x000ea20000300800 */
[----:B------:R-:W2:Y:S01]  /*920c0*/  LDL.LU R54, [R1+0x568] ;  /* 0x0005680001367983 */ /* 0x000ea20000300800 */
[----:B------:R-:W2:Y:S02]  /*920d0*/  LDL.LU R55, [R1+0x56c] ;  /* 0x00056c0001377983 */ /* 0x000ea40000300800 */
[----:B------:R-:W2:Y:S01]  /*920e0*/  LDL.LU.64 R56, [R1+0xd0] ;  /* 0x0000d00001387983 */ /* 0x000ea20000300a00 */
[----:B0-----:R-:W-:Y:S01]  /*920f0*/  HMMA.16816.F32.BF16 R4, R40, R32, R28 ;  /* 0x000000202804723c */ /* 0x001fe2000004181c */
[----:B------:R-:W-:Y:S01]  /*92100*/  STL [R1+0x599c], R60 ;  /* 0x00599c3c01007387 */ /* 0x000fe20000100800 */
[----:B------:R-:W-:Y:S02]  /*92110*/  STL [R1+0x5998], R3 ;  /* 0x0059980301007387 */ /* 0x000fe40000100800 */
[----:B------:R-:W-:-:S02]  /*92120*/  IMAD.MOV.U32 R27, RZ, RZ, R33 ;  /* 0x000000ffff1b7224 */ /* 0x000fc400078e0021 */
[----:B------:R-:W-:Y:S11]  /*92130*/  IMAD.MOV.U32 R26, RZ, RZ, R32 ;  /* 0x000000ffff1a7224 */ /* 0x000ff600078e0020 */
[----:B------:R-:W-:Y:S06]  /*92140*/  @!UPT UIADD3 URZ, URZ, URZ, URZ ;  /* 0x0000003f3f3ff290 */ /* 0x000fec000fffe03f */
[----:B------:R-:W-:Y:S01]  /*92150*/  STL.64 [R1+0x580], R4 ;  /* 0x0005800401007387 */ /* 0x000fe20000100a00 */
[----:B------:R0:W-:Y:S02]  /*92160*/  STL.64 [R1+0x588], R6 ;  /* 0x0005880601007387 */ /* 0x0001e40000100a00 */
[----:B0-----:R-:W-:Y:S01]  /*92170*/  HMMA.16816.F32.BF16 R4, R40, R48, R36 ;  /* 0x000000302804723c */ /* 0x001fe20000041824 */
[----:B------:R-:W-:Y:S01]  /*92180*/  STL [R1+0x59a4], R27 ;  /* 0x0059a41b01007387 */ /* 0x000fe20000100800 */
[----:B------:R-:W-:Y:S11]  /*92190*/  STL [R1+0x59a0], R26 ;  /* 0x0059a01a01007387 */ /* 0x000ff60000100800 */
[----:B------:R-:W-:Y:S10]  /*921a0*/  @!UPT UIADD3 URZ, URZ, URZ, URZ ;  /* 0x0000003f3f3ff290 */ /* 0x000ff4000fffe03f */
[----:B------:R0:W-:Y:S01]  /*921b0*/  STL.64 [R1+0x570], R4 ;  /* 0x0005700401007387 */ /* 0x0001e20000100a00 */
[----:B------:R1:W-:Y:S02]  /*921c0*/  STL.64 [R1+0x578], R6 ;  /* 0x0005780601007387 */ /* 0x0003e40000100a00 */
[----:B------:R-:W3:Y:S02]  /*921d0*/  LDL.LU R12, [R1+0x550] ;  /* 0x00055000010c7983 */ /* 0x000ee40000300800 */
[----:B------:R-:W3:Y:S01]  /*921e0*/  LDL.LU R13, [R1+0x554] ;  /* 0x00055400010d7983 */ /* 0x000ee20000300800 */
[----:B------:R-:W3:Y:S01]  /*921f0*/  LDL.LU R14, [R1+0x558] ;  /* 0x00055800010e7983 */ /* 0x000ee20000300800 */
[----:B------:R-:W3:Y:S02]  /*92200*/  LDL.LU R15, [R1+0x55c] ;  /* 0x00055c00010f7983 */ /* 0x000ee40000300800 */
[----:B------:R-:W3:Y:S01]  /*92210*/  LDL.LU.64 R44, [R1+0xc0] ;  /* 0x0000c000012c7983 */ /* 0x000ee20000300a00 */
[----:B0-----:R-:W4:Y:S01]  /*92220*/  LDL.LU R4, [R1+0x540] ;  /* 0x0005400001047983 */ /* 0x001f220000300800 */
[----:B------:R-:W4:Y:S02]  /*92230*/  LDL.LU R5, [R1+0x544] ;  /* 0x0005440001057983 */ /* 0x000f240000300800 */
[----:B-1----:R-:W4:Y:S02]  /*92240*/  LDL.LU R6, [R1+0x548] ;  /* 0x0005480001067983 */ /* 0x002f240000300800 */
[----:B------:R-:W4:Y:S01]  /*92250*/  LDL.LU R7, [R1+0x54c] ;  /* 0x00054c0001077983 */ /* 0x000f220000300800 */
[----:B------:R-:W4:Y:S01]  /*92260*/  LDL.LU.64 R8, [R1+0xb0] ;  /* 0x0000b00001087983 */ /* 0x000f220000300a00 */
[----:B------:R-:W4:Y:S02]  /*92270*/  LDL.LU R16, [R1+0x530] ;  /* 0x0005300001107983 */ /* 0x000f240000300800 */
[----:B------:R-:W4:Y:S02]  /*92280*/  LDL.LU R17, [R1+0x534] ;  /* 0x0005340001117983 */ /* 0x000f240000300800 */
[----:B------:R-:W4:Y:S01]  /*92290*/  LDL.LU R18, [R1+0x538] ;  /* 0x0005380001127983 */ /* 0x000f220000300800 */
[----:B------:R-:W4:Y:S01]  /*922a0*/  LDL.LU R19, [R1+0x53c] ;  /* 0x00053c0001137983 */ /* 0x000f220000300800 */
[----:B------:R-:W4:Y:S02]  /*922b0*/  LDL.LU.64 R20, [R1+0xa0] ;  /* 0x0000a00001147983 */ /* 0x000f240000300a00 */
[----:B------:R-:W-:-:S02]  /*922c0*/  IMAD.MOV.U32 R0, RZ, RZ, R49 ;  /* 0x000000ffff007224 */ /* 0x000fc400078e0031 */
[----:B------:R-:W4:Y:S02]  /*922d0*/  LDL.LU R28, [R1+0x520] ;  /* 0x00052000011c7983 */ /* 0x000f240000300800 */
[----:B------:R-:W-:Y:S01]  /*922e0*/  IMAD.MOV.U32 R2, RZ, RZ, R48 ;  /* 0x000000ffff027224 */ /* 0x000fe200078e0030 */
[----:B------:R-:W4:Y:S01]  /*922f0*/  LDL.LU R29, [R1+0x524] ;  /* 0x00052400011d7983 */ /* 0x000f220000300800 */
[----:B------:R-:W4:Y:S02]  /*92300*/  LDL.LU R30, [R1+0x528] ;  /* 0x00052800011e7983 */ /* 0x000f240000300800 */
[----:B------:R-:W4:Y:S02]  /*92310*/  LDL.LU R31, [R1+0x52c] ;  /* 0x00052c00011f7983 */ /* 0x000f240000300800 */
[----:B------:R-:W4:Y:S01]  /*92320*/  LDL.LU.64 R32, [R1+0x90] ;  /* 0x0000900001207983 */ /* 0x000f220000300a00 */
[----:B------:R-:W-:Y:S01]  /*92330*/  STL [R1+0x59ac], R0 ;  /* 0x0059ac0001007387 */ /* 0x000fe20000100800 */
[----:B------:R-:W-:Y:S01]  /*92340*/  STL [R1+0x59a8], R2 ;  /* 0x0059a80201007387 */ /* 0x000fe20000100800 */
[----:B--2---:R-:W-:Y:S01]  /*92350*/  HMMA.16816.F32.BF16 R36, R40, R56, R52 ;  /* 0x000000382824723c */ /* 0x004fe20000041834 */
[----:B------:R-:W-:-:S02]  /*92360*/  IMAD.MOV.U32 R3, RZ, RZ, R57 ;  /* 0x000000ffff037224 */ /* 0x000fc400078e0039 */
[----:B------:R-:W-:Y:S11]  /*92370*/  IMAD.MOV.U32 R60, RZ, RZ, R56 ;  /* 0x000000ffff3c7224 */ /* 0x000ff600078e0038 */
[----:B------:R-:W-:Y:S09]  /*92380*/  @!UPT UIADD3 URZ, URZ, URZ, URZ ;  /* 0x0000003f3f3ff290 */ /* 0x000ff2000fffe03f */
[----:B------:R0:W-:Y:S01]  /*92390*/  STL.64 [R1+0x560], R36 ;  /* 0x0005602401007387 */ /* 0x0001e20000100a00 */
[----:B------:R1:W-:Y:S03]  /*923a0*/  STL.64 [R1+0x568], R38 ;  /* 0x0005682601007387 */ /* 0x0003e60000100a00 */
[----:B0-----:R-:W2:Y:S01]  /*923b0*/  LDL.LU R36, [R1+0x510] ;  /* 0x0005100001247983 */ /* 0x001ea20000300800 */
[----:B------:R-:W2:Y:S02]  /*923c0*/  LDL.LU R37, [R1+0x514] ;  /* 0x0005140001257983 */ /* 0x000ea40000300800 */
[----:B-1----:R-:W2:Y:S02]  /*923d0*/  LDL.LU R38, [R1+0x518] ;  /* 0x0005180001267983 */ /* 0x002ea40000300800 */
[----:B------:R-:W2:Y:S01]  /*923e0*/  LDL.LU R39, [R1+0x51c] ;  /* 0x00051c0001277983 */ /* 0x000ea20000300800 */
[----:B------:R-:W2:Y:S01]  /*923f0*/  LDL.LU.64 R48, [R1+0x80] ;  /* 0x0000800001307983 */ /* 0x000ea20000300a00 */
[----:B------:R-:W2:Y:S02]  /*92400*/  LDL.LU R52, [R1+0x500] ;  /* 0x0005000001347983 */ /* 0x000ea40000300800 */
[----:B------:R-:W2:Y:S02]  /*92410*/  LDL.LU R53, [R1+0x504] ;  /* 0x0005040001357983 */ /* 0x000ea40000300800 */
[----:B------:R-:W2:Y:S01]  /*92420*/  LDL.LU R54, [R1+0x508] ;  /* 0x0005080001367983 */ /* 0x000ea20000300800 */
[----:B------:R-:W2:Y:S01]  /*92430*/  LDL.LU R55, [R1+0x50c] ;  /* 0x00050c0001377983 */ /* 0x000ea20000300800 */
[----:B------:R-:W2:Y:S02]  /*92440*/  LDL.LU.64 R56, [R1+0x70] ;  /* 0x0000700001387983 */ /* 0x000ea40000300a00 */
[----:B------:R-:W-:Y:S02]  /*92450*/  STL [R1+0x59b4], R3 ;  /* 0x0059b40301007387 */ /* 0x000fe40000100800 */
[----:B------:R-:W-:Y:S01]  /*92460*/  STL [R1+0x59b0], R60 ;  /* 0x0059b03c01007387 */ /* 0x000fe20000100800 */
[C---:B---3--:R-:W-:Y:S08]  /*92470*/  HMMA.16816.F32.BF16 R12, R40.reuse, R44, R12 ;  /* 0x0000002c280c723c */ /* 0x048ff0000004180c */
[----:B----4-:R-:W-:Y:S01]  /*92480*/  HMMA.16816.F32.BF16 R4, R40, R8, R4 ;  /* 0x000000082804723c */ /* 0x010fe20000041804 */
[----:B------:R-:W-:-:S02]  /*92490*/  IMAD.MOV.U32 R26, RZ, RZ, R45 ;  /* 0x000000ffff1a7224 */ /* 0x000fc400078e002d */
[----:B------:R-:W-:Y:S11]  /*924a0*/  IMAD.MOV.U32 R27, RZ, RZ, R44 ;  /* 0x000000ffff1b7224 */ /* 0x000ff600078e002c */
[----:B------:R-:W-:Y:S01]  /*924b0*/  @!UPT UIADD3 URZ, URZ, URZ, URZ ;  /* 0x0000003f3f3ff290 */ /* 0x000fe2000fffe03f */
[----:B------:R-:W-:Y:S01]  /*924c0*/  STL.64 [R1+0x550], R12 ;  /* 0x0005500c01007387 */ /* 0x000fe20000100a00 */
[----:B------:R-:W-:Y:S02]  /*924d0*/  STL.64 [R1+0x558], R14 ;  /* 0x0005580e01007387 */ /* 0x000fe40000100a00 */
[----:B------:R-:W-:Y:S02]  /*924e0*/  STL [R1+0x59bc], R26 ;  /* 0x0059bc1a01007387 */ /* 0x000fe40000100800 */
[----:B------:R-:W-:Y:S03]  /*924f0*/  STL [R1+0x59b8], R27 ;  /* 0x0059b81b01007387 */ /* 0x000fe60000100800 */
[----:B------:R-:W-:Y:S01]  /*92500*/  STL.64 [R1+0x540], R4 ;  /* 0x0005400401007387 */ /* 0x000fe20000100a00 */
[----:B------:R0:W-:Y:S02]  /*92510*/  STL.64 [R1+0x548], R6 ;  /* 0x0005480601007387 */ /* 0x0001e40000100a00 */
[----:B0-----:R-:W-:Y:S01]  /*92520*/  HMMA.16816.F32.BF16 R4, R40, R20, R16 ;  /* 0x000000142804723c */ /* 0x001fe20000041810 */
[----:B------:R-:W-:-:S02]  /*92530*/  IMAD.MOV.U32 R2, RZ, RZ, R9 ;  /* 0x000000ffff027224 */ /* 0x000fc400078e0009 */
[----:B------:R-:W-:Y:S02]  /*92540*/  IMAD.MOV.U32 R0, RZ, RZ, R8 ;  /* 0x000000ffff007224 */ /* 0x000fe400078e0008 */
[----:B------:R-:W-:Y:S02]  /*92550*/  IMAD.MOV.U32 R60, RZ, RZ, R21 ;  /* 0x000000ffff3c7224 */ /* 0x000fe400078e0015 */
[----:B------:R-:W-:Y:S01]  /*92560*/  IMAD.MOV.U32 R3, RZ, RZ, R20 ;  /* 0x000000ffff037224 */ /* 0x000fe200078e0014 */
[----:B------:R-:W-:Y:S01]  /*92570*/  STL [R1+0x59c4], R2 ;  /* 0x0059c40201007387 */ /* 0x000fe20000100800 */
[----:B------:R-:W-:Y:S11]  /*92580*/  STL [R1+0x59c0], R0 ;  /* 0x0059c00001007387 */ /* 0x000ff60000100800 */
[----:B------:R-:W-:Y:S03]  /*92590*/  @!UPT UIADD3 URZ, URZ, URZ, URZ ;  /* 0x0000003f3f3ff290 */ /* 0x000fe6000fffe03f */
[----:B------:R-:W-:Y:S01]  /*925a0*/  STL.64 [R1+0x530], R4 ;  /* 0x0005300401007387 */ /* 0x000fe20000100a00 */
[----:B------:R0:W-:Y:S02]  /*925b0*/  STL.64 [R1+0x538], R6 ;  /* 0x0005380601007387 */ /* 0x0001e40000100a00 */
[----:B------:R-:W-:Y:S02]  /*925c0*/  STL [R1+0x59cc], R60 ;  /* 0x0059cc3c01007387 */ /* 0x000fe40000100800 */
[----:B------:R-:W-:Y:S01]  /*925d0*/  STL [R1+0x59c8], R3 ;  /* 0x0059c80301007387 */ /* 0x000fe20000100800 */
[----:B------:R-:W3:Y:S01]  /*925e0*/  LDL R61, [R1+0x13e4] ;  /* 0x0013e400013d7983 */ /* 0x000ee20000100800 */
[----:B0-----:R-:W-:Y:S01]  /*925f0*/  HMMA.16816.F32.BF16 R4, R40, R32, R28 ;  /* 0x000000202804723c */ /* 0x001fe2000004181c */
[----:B------:R-:W-:Y:S02]  /*92600*/  IMAD.MOV.U32 R27, RZ, RZ, R33 ;  /* 0x000000ffff1b7224 */ /* 0x000fe400078e0021 */
[----:B------:R-:W-:-:S02]  /*92610*/  IMAD.MOV.U32 R26, RZ, RZ, R32 ;  /* 0x000000ffff1a7224 */ /* 0x000fc400078e0020 */
[----:B--2---:R-:W-:Y:S02]  /*92620*/  IMAD.MOV.U32 R0, RZ, RZ, R49 ;  /* 0x000000ffff007224 */ /* 0x004fe400078e0031 */
[----:B------:R-:W-:Y:S01]  /*92630*/  IMAD.MOV.U32 R2, RZ, RZ, R48 ;  /* 0x000000ffff027224 */ /* 0x000fe200078e0030 */
[----:B---3--:R-:W-:Y:S11]  /*92640*/  STL [R1+0x59d0], R61 ;  /* 0x0059d03d01007387 */ /* 0x008ff60000100800 */
[----:B------:R-:W-:Y:S04]  /*92650*/  @!UPT UIADD3 URZ, URZ, URZ, URZ ;  /* 0x0000003f3f3ff290 */ /* 0x000fe8000fffe03f */
[----:B------:R-:W-:Y:S02]  /*92660*/  STL.64 [R1+0x520], R4 ;  /* 0x0005200401007387 */ /* 0x000fe40000100a00 */
[----:B------:R0:W-:Y:S02]  /*92670*/  STL.64 [R1+0x528], R6 ;  /* 0x0005280601007387 */ /* 0x0001e40000100a00 */
[C---:B0-----:R-:W-:Y:S01]  /*92680*/  HMMA.16816.F32.BF16 R4, R40.reuse, R48, R36 ;  /* 0x000000302804723c */ /* 0x041fe20000041824 */
[----:B------:R-:W-:Y:S01]  /*92690*/  STL [R1+0x59d8], R27 ;  /* 0x0059d81b01007387 */ /* 0x000fe20000100800 */
[----:B------:R-:W-:Y:S02]  /*926a0*/  STL [R1+0x59d4], R26 ;  /* 0x0059d41a01007387 */ /* 0x000fe40000100800 */
[----:B------:R-:W-:Y:S11]  /*926b0*/  STL.64 [R1+0x5ae8], R24 ;  /* 0x005ae81801007387 */ /* 0x000ff60000100a00 */
[----:B------:R-:W-:Y:S08]  /*926c0*/  @!UPT UIADD3 URZ, URZ, URZ, URZ ;  /* 0x0000003f3f3ff290 */ /* 0x000ff0000fffe03f */
[----:B------:R-:W-:Y:S01]  /*926d0*/  STL.64 [R1+0x510], R4 ;  /* 0x0005100401007387 */ /* 0x000fe20000100a00 */
[----:B------:R0:W-:Y:S02]  /*926e0*/  STL.64 [R1+0x518], R6 ;  /* 0x0005180601007387 */ /* 0x0001e40000100a00 */
[C---:B0-----:R-:W-:Y:S01]  /*926f0*/  HMMA.16816.F32.BF16 R4, R40.reuse, R56, R52 ;  /* 0x000000382804723c */ /* 0x041fe20000041834 */
[----:B------:R-:W-:Y:S01]  /*92700*/  STL [R1+0x59e0], R0 ;  /* 0x0059e00001007387 */ /* 0x000fe20000100800 */
[----:B------:R-:W-:Y:S11]  /*92710*/  STL [R1+0x59dc], R2 ;  /* 0x0059dc0201007387 */ /* 0x000ff60000100800 */
[----:B------:R-:W-:Y:S10]  /*92720*/  @!UPT UIADD3 URZ, URZ, URZ, URZ ;  /* 0x0000003f3f3ff290 */ /* 0x000ff4000fffe03f */
[----:B------:R-:W-:Y:S01]  /*92730*/  STL.64 [R1+0x500], R4 ;  /* 0x0005000401007387 */ /* 0x000fe20000100a00 */
[----:B------:R-:W-:Y:S02]  /*92740*/  STL.64 [R1+0x508], R6 ;  /* 0x0005080601007387 */ /* 0x000fe40000100a00 */
[----:B------:R-:W2:Y:S02]  /*92750*/  LDL.LU R36, [R1+0x480] ;  /* 0x0004800001247983 */ /* 0x000ea40000300800 */
[----:B------:R-:W2:Y:S01]  /*92760*/  LDL.LU R37, [R1+0x484] ;  /* 0x0004840001257983 */ /* 0x000ea20000300800 */
[----:B------:R-:W3:Y:S01]  /*92770*/  LDL.LU R38, [R1+0x488] ;  /* 0x0004880001267983 */ /* 0x000ee20000300800 */
[----:B------:R-:W3:Y:S02]  /*92780*/  LDL.LU R39, [R1+0x48c] ;  /* 0x00048c0001277983 */ /* 0x000ee40000300800 */
[----:B------:R-:W-:Y:S02]  /*92790*/  IMAD.MOV.U32 R60, RZ, RZ, R56 ;  /* 0x000000ffff3c7224 */ /* 0x000fe400078e0038 */
[----:B------:R-:W-:Y:S01]  /*927a0*/  IMAD.MOV.U32 R3, RZ, RZ, R57 ;  /* 0x000000ffff037224 */ /* 0x000fe200078e0039 */
[----:B---3--:R-:W-:Y:S01]  /*927b0*/  STL.64 [R1+0x5ad0], R38 ;  /* 0x005ad02601007387 */ /* 0x008fe20000100a00 */
[----:B--2---:R-:W-:Y:S02]  /*927c0*/  STL.64 [R1+0x5ac8], R36 ;  /* 0x005ac82401007387 */ /* 0x004fe40000100a00 */
[----:B------:R-:W2:Y:S02]  /*927d0*/  LDL.LU R56, [R1+0x4a0] ;  /* 0x0004a00001387983 */ /* 0x000ea40000300800 */
[----:B------:R-:W2:Y:S01]  /*927e0*/  LDL.LU R57, [R1+0x4a4] ;  /* 0x0004a40001397983 */ /* 0x000ea20000300800 */
[----:B------:R-:W3:Y:S01]  /*927f0*/  LDL.LU R58, [R1+0x4a8] ;  /* 0x0004a800013a7983 */ /* 0x000ee20000300800 */
[----:B------:R-:W3:Y:S02]  /*92800*/  LDL.LU R59, [R1+0x4ac] ;  /* 0x0004ac00013b7983 */ /* 0x000ee40000300800 */
[----:B------:R-:W4:Y:S02]  /*92810*/  LDL.LU R24, [R1+0x4f0] ;  /* 0x0004f00001187983 */ /* 0x000f240000300800 */
[----:B------:R-:W4:Y:S01]  /*92820*/  LDL.LU R25, [R1+0x4f4] ;  /* 0x0004f40001197983 */ /* 0x000f220000300800 */
[----:B------:R-:W4:Y:S01]  /*92830*/  LDL.LU R26, [R1+0x4f8] ;  /* 0x0004f800011a7983 */ /* 0x000f220000300800 */
[----:B------:R-:W4:Y:S02]  /*92840*/  LDL.LU R27, [R1+0x4fc] ;  /* 0x0004fc00011b7983 */ /* 0x000f240000300800 */
[----:B------:R-:W4:Y:S01]  /*92850*/  LDL.LU.64 R32, [R1+0x60] ;  /* 0x0000600001207983 */ /* 0x000f220000300a00 */
[----:B---3--:R-:W-:Y:S01]  /*92860*/  STL.64 [R1+0x5ae0], R58 ;  /* 0x005ae03a01007387 */ /* 0x008fe20000100a00 */
[----:B--2---:R0:W-:Y:S03]  /*92870*/  STL.64 [R1+0x5ad8], R56 ;  /* 0x005ad83801007387 */ /* 0x0041e60000100a00 */
[----:B0-----:R-:W2:Y:S01]  /*92880*/  LDL.LU R56, [R1+0x4e0] ;  /* 0x0004e00001387983 */ /* 0x001ea20000300800 */
[----:B------:R-:W2:Y:S02]  /*92890*/  LDL.LU R57, [R1+0x4e4] ;  /* 0x0004e40001397983 */ /* 0x000ea40000300800 */
[----:B------:R-:W2:Y:S02]  /*928a0*/  LDL.LU R58, [R1+0x4e8] ;  /* 0x0004e800013a7983 */ /* 0x000ea40000300800 */
[----:B------:R-:W2:Y:S01]  /*928b0*/  LDL.LU R59, [R1+0x4ec] ;  /* 0x0004ec00013b7983 */ /* 0x000ea20000300800 */
[----:B------:R-:W2:Y:S01]  /*928c0*/  LDL.LU.64 R36, [R1+0x50] ;  /* 0x0000500001247983 */ /* 0x000ea20000300a00 */
[----:B------:R-:W3:Y:S01]  /*928d0*/  LDL.LU R12, [R1+0x4d0] ;  /* 0x0004d000010c7983 */ /* 0x000ee20000300800 */
[----:B----4-:R-:W-:Y:S01]  /*928e0*/  HMMA.16816.F32.BF16 R24, R40, R32, R24 ;  /* 0x000000202818723c */ /* 0x010fe20000041818 */
[----:B------:R-:W3:Y:S01]  /*928f0*/  LDL.LU R13, [R1+0x4d4] ;  /* 0x0004d400010d7983 */ /* 0x000ee20000300800 */
[----:B------:R-:W3:Y:S01]  /*92900*/  LDL.LU R14, [R1+0x4d8] ;  /* 0x0004d800010e7983 */ /* 0x000ee20000300800 */
[----:B------:R-:W3:Y:S02]  /*92910*/  LDL.LU R15, [R1+0x4dc] ;  /* 0x0004dc00010f7983 */ /* 0x000ee40000300800 */
[----:B------:R-:W3:Y:S02]  /*92920*/  LDL.LU.64 R44, [R1+0x40] ;  /* 0x00004000012c7983 */ /* 0x000ee40000300a00 */
[----:B------:R-:W4:Y:S01]  /*92930*/  LDL.LU R4, [R1+0x4c0] ;  /* 0x0004c00001047983 */ /* 0x000f220000300800 */
[----:B------:R-:W4:Y:S01]  /*92940*/  LDL.LU R5, [R1+0x4c4] ;  /* 0x0004c40001057983 */ /* 0x000f220000300800 */
[----:B------:R-:W4:Y:S02]  /*92950*/  LDL.LU R6, [R1+0x4c8] ;  /* 0x0004c80001067983 */ /* 0x000f240000300800 */
[----:B------:R-:W4:Y:S02]  /*92960*/  LDL.LU R7, [R1+0x4cc] ;  /* 0x0004cc0001077983 */ /* 0x000f240000300800 */
[----:B------:R-:W4:Y:S01]  /*92970*/  LDL.LU.64 R8, [R1+0x30] ;  /* 0x0000300001087983 */ /* 0x000f220000300a00 */
[----:B------:R-:W3:Y:S01]  /*92980*/  LDL.LU R48, [R1+0x4b0] ;  /* 0x0004b00001307983 */ /* 0x000ee20000300800 */
[----:B------:R-:W3:Y:S02]  /*92990*/  LDL.LU R49, [R1+0x4b4] ;  /* 0x0004b40001317983 */ /* 0x000ee40000300800 */
[----:B------:R-:W3:Y:S02]  /*929a0*/  LDL.LU R50, [R1+0x4b8] ;  /* 0x0004b80001327983 */ /* 0x000ee40000300800 */
[----:B------:R-:W3:Y:S01]  /*929b0*/  LDL.LU R51, [R1+0x4bc] ;  /* 0x0004bc0001337983 */ /* 0x000ee20000300800 */
[----:B------:R-:W3:Y:S01]  /*929c0*/  LDL.LU.64 R52, [R1+0x20] ;  /* 0x0000200001347983 */ /* 0x000ee20000300a00 */
[----:B------:R-:W3:Y:S02]  /*929d0*/  LDL.LU.64 R16, [R1+0x10] ;  /* 0x0000100001107983 */ /* 0x000ee40000300a00 */
[----:B------:R-:W3:Y:S02]  /*929e0*/  LDL.LU R20, [R1+0x490] ;  /* 0x0004900001147983 */ /* 0x000ee40000300800 */
[----:B------:R-:W3:Y:S01]  /*929f0*/  LDL.LU R21, [R1+0x494] ;  /* 0x0004940001157983 */ /* 0x000ee20000300800 */
[----:B------:R-:W3:Y:S01]  /*92a00*/  LDL.LU R22, [R1+0x498] ;  /* 0x0004980001167983 */ /* 0x000ee20000300800 */
[----:B------:R-:W3:Y:S02]  /*92a10*/  LDL.LU R23, [R1+0x49c] ;  /* 0x00049c0001177983 */ /* 0x000ee40000300800 */
[----:B------:R-:W3:Y:S02]  /*92a20*/  LDL.LU.64 R28, [R1] ;  /* 0x00000000011c7983 */ /* 0x000ee40000300a00 */
[----:B------:R-:W-:Y:S01]  /*92a30*/  STL [R1+0x59e8], R3 ;  /* 0x0059e80301007387 */ /* 0x000fe20000100800 */
[----:B------:R-:W-:Y:S01]  /*92a40*/  STL [R1+0x59e4], R60 ;  /* 0x0059e43c01007387 */ /* 0x000fe20000100800 */
[----:B------:R0:W-:Y:S02]  /*92a50*/  STL.64 [R1+0x4f0], R24 ;  /* 0x0004f01801007387 */ /* 0x0001e40000100a00 */
[----:B------:R1:W-:Y:S02]  /*92a60*/  STL.64 [R1+0x4f8], R26 ;  /* 0x0004f81a01007387 */ /* 0x0003e40000100a00 */
[----:B------:R-:W-:Y:S01]  /*92a70*/  IMAD.MOV.U32 R61, RZ, RZ, R33 ;  /* 0x000000ffff3d7224 */ /* 0x000fe200078e0021 */
[----:B0-----:R-:W3:Y:S01]  /*92a80*/  LDL.LU.64 R24, [R1+0x5ae8] ;  /* 0x005ae80001187983 */ /* 0x001ee20000300a00 */
[----:B-1----:R-:W-:-:S02]  /*92a90*/  IMAD.MOV.U32 R26, RZ, RZ, R32 ;  /* 0x000000ffff1a7224 */ /* 0x002fc400078e0020 */
[----:B------:R-:W4:Y:S02]  /*92aa0*/  LDL.LU R32, [R1+0x470] ;  /* 0x0004700001207983 */ /* 0x000f240000300800 */
[----:B------:R-:W4:Y:S01]  /*92ab0*/  LDL.LU R33, [R1+0x474] ;  /* 0x0004740001217983 */ /* 0x000f220000300800 */
[----:B------:R-:W4:Y:S01]  /*92ac0*/  LDL.LU R34, [R1+0x478] ;  /* 0x0004780001227983 */ /* 0x000f220000300800 */
[----:B------:R-:W4:Y:S02]  /*92ad0*/  LDL.LU R35, [R1+0x47c] ;  /* 0x00047c0001237983 */ /* 0x000f240000300800 */
[----:B------:R-:W-:Y:S02]  /*92ae0*/  STL [R1+0x59f0], R61 ;  /* 0x0059f03d01007387 */ /* 0x000fe40000100800 */
[----:B------:R-:W-:Y:S01]  /*92af0*/  STL [R1+0x59ec], R26 ;  /* 0x0059ec1a01007387 */ /* 0x000fe20000100800 */
[C---:B--2---:R-:W-:Y:S11]  /*92b00*/  HMMA.16816.F32.BF16 R56, R40.reuse, R36, R56 ;  /* 0x000000242838723c */ /* 0x044ff60000041838 */
[----:B------:R-:W-:Y:S11]  /*92b10*/  @!UPT UIADD3 URZ, URZ, URZ, URZ ;  /* 0x0000003f3f3ff290 */ /* 0x000ff6000fffe03f */
[----:B------:R-:W-:Y:S01]  /*92b20*/  @!UPT UIADD3 URZ, URZ, URZ, URZ ;  /* 0x0000003f3f3ff290 */ /* 0x000fe2000fffe03f */
[----:B------:R-:W-:Y:S01]  /*92b30*/  STL.64 [R1+0x4e0], R56 ;  /* 0x0004e03801007387 */ /* 0x000fe20000100a00 */
[----:B------:R0:W-:Y:S03]  /*92b40*/  STL.64 [R1+0x4e8], R58 ;  /* 0x0004e83a01007387 */ /* 0x0001e60000100a00 */
[----:B0-----:R-:W2:Y:S01]  /*92b50*/  LDL.LU.64 R58, [R1+0x5ae0] ;  /* 0x005ae000013a7983 */ /* 0x001ea20000300a00 */
[----:B------:R-:W2:Y:S01]  /*92b60*/  LDL.LU.64 R56, [R1+0x5ad8] ;  /* 0x005ad80001387983 */ /* 0x000ea20000300a00 */
[C---:B---3--:R-:W-:Y:S08]  /*92b70*/  HMMA.16816.F32.BF16 R12, R40.reuse, R44, R12 ;  /* 0x0000002c280c723c */ /* 0x048ff0000004180c */
[C---:B----4-:R-:W-:Y:S08]  /*92b80*/  HMMA.16816.F32.BF16 R4, R40.reuse, R8, R4 ;  /* 0x000000082804723c */ /* 0x050ff00000041804 */
[----:B------:R-:W-:Y:S01]  /*92b90*/  HMMA.16816.F32.BF16 R48, R40, R52, R48 ;  /* 0x000000342830723c */ /* 0x000fe20000041830 */
[----:B------:R-:W-:-:S02]  /*92ba0*/  IMAD.MOV.U32 R27, RZ, RZ, R37 ;  /* 0x000000ffff1b7224 */ /* 0x000fc400078e0025 */
[----:B------:R-:W-:Y:S01]  /*92bb0*/  IMAD.MOV.U32 R2, RZ, RZ, R36 ;  /* 0x000000ffff027224 */ /* 0x000fe200078e0024 */
[----:B------:R-:W3:Y:S01]  /*92bc0*/  LDL.LU.64 R38, [R1+0x5ad0] ;  /* 0x005ad00001267983 */ /* 0x000ee20000300a00 */
[----:B------:R-:W3:Y:S02]  /*92bd0*/  LDL.LU.64 R36, [R1+0x5ac8] ;  /* 0x005ac80001247983 */ /* 0x000ee40000300a00 */
[----:B------:R-:W-:Y:S02]  /*92be0*/  STL [R1+0x59f8], R27 ;  /* 0x0059f81b01007387 */ /* 0x000fe40000100800 */
[----:B------:R-:W-:Y:S01]  /*92bf0*/  IMAD.MOV.U32 R0, RZ, RZ, R45 ;  /* 0x000000ffff007224 */ /* 0x000fe200078e002d */
[----:B------:R-:W-:Y:S01]  /*92c00*/  STL [R1+0x59f4], R2 ;  /* 0x0059f40201007387 */ /* 0x000fe20000100800 */
[----:B------:R-:W-:Y:S02]  /*92c10*/  IMAD.MOV.U32 R60, RZ, RZ, R44 ;  /* 0x000000ffff3c7224 */ /* 0x000fe400078e002c */
[----:B------:R-:W-:-:S02]  /*92c20*/  IMAD.MOV.U32 R26, RZ, RZ, R8 ;  /* 0x000000ffff1a7224 */ /* 0x000fc400078e0008 */
[----:B------:R-:W-:Y:S01]  /*92c30*/  IMAD.MOV.U32 R3, RZ, RZ, R9 ;  /* 0x000000ffff037224 */ /* 0x000fe200078e0009 */
[----:B------:R0:W-:Y:S01]  /*92c40*/  STL.64 [R1+0x4d0], R12 ;  /* 0x0004d00c01007387 */ /* 0x0001e20000100a00 */
[----:B------:R-:W-:Y:S03]  /*92c50*/  STL.64 [R1+0x4d8], R14 ;  /* 0x0004d80e01007387 */ /* 0x000fe60000100a00 */
[----:B0-----:R-:W4:Y:S01]  /*92c60*/  LDL.LU.64 R12, [R1+0x5ac0] ;  /* 0x005ac000010c7983 */ /* 0x001f220000300a00 */
[----:B------:R-:W3:Y:S02]  /*92c70*/  LDL.LU.64 R46, [R1+0x5ab8] ;  /* 0x005ab800012e7983 */ /* 0x000ee40000300a00 */
[----:B------:R-:W3:Y:S02]  /*92c80*/  LDL.LU.64 R44, [R1+0x5ab0] ;  /* 0x005ab000012c7983 */ /* 0x000ee40000300a00 */
[----:B------:R-:W-:Y:S01]  /*92c90*/  STL [R1+0x5a00], R0 ;  /* 0x005a000001007387 */ /* 0x000fe20000100800 */
[----:B------:R-:W-:Y:S01]  /*92ca0*/  STL [R1+0x59fc], R60 ;  /* 0x0059fc3c01007387 */ /* 0x000fe20000100800 */
[----:B------:R-:W-:Y:S02]  /*92cb0*/  STL.64 [R1+0x4c0], R4 ;  /* 0x0004c00401007387 */ /* 0x000fe40000100a00 */
[----:B------:R0:W-:Y:S02]  /*92cc0*/  STL.64 [R1+0x4c8], R6 ;  /* 0x0004c80601007387 */ /* 0x0001e40000100a00 */
[----:B------:R-:W-:-:S02]  /*92cd0*/  IMAD.MOV.U32 R2, RZ, RZ, R52 ;  /* 0x000000ffff027224 */ /* 0x000fc400078e0034 */
[----:B------:R-:W-:Y:S01]  /*92ce0*/  IMAD.MOV.U32 R61, RZ, RZ, R53 ;  /* 0x000000ffff3d7224 */ /* 0x000fe200078e0035 */
[----:B0-----:R-:W3:Y:S01]  /*92cf0*/  LDL.LU.64 R6, [R1+0x5aa8] ;  /* 0x005aa80001067983 */ /* 0x001ee20000300a00 */
[----:B------:R-:W3:Y:S02]  /*92d00*/  LDL.LU.64 R4, [R1+0x5aa0] ;  /* 0x005aa00001047983 */ /* 0x000ee40000300a00 */
[----:B------:R-:W3:Y:S02]  /*92d10*/  LDL.LU.64 R10, [R1+0x5a98] ;  /* 0x005a9800010a7983 */ /* 0x000ee40000300a00 */
[----:B------:R-:W3:Y:S01]  /*92d20*/  LDL.LU.64 R8, [R1+0x5a90] ;  /* 0x005a900001087983 */ /* 0x000ee20000300a00 */
[----:B------:R-:W-:Y:S01]  /*92d30*/  STL [R1+0x5a04], R26 ;  /* 0x005a041a01007387 */ /* 0x000fe20000100800 */
[----:B------:R-:W-:Y:S02]  /*92d40*/  STL.64 [R1+0x4b0], R48 ;  /* 0x0004b03001007387 */ /* 0x000fe40000100a00 */
[----:B------:R0:W-:Y:S02]  /*92d50*/  STL.64 [R1+0x4b8], R50 ;  /* 0x0004b83201007387 */ /* 0x0001e40000100a00 */
[----:B0-----:R-:W3:Y:S01]  /*92d60*/  LDL.LU.64 R50, [R1+0x5a88] ;  /* 0x005a880001327983 */ /* 0x001ee20000300a00 */
[----:B------:R-:W3:Y:S02]  /*92d70*/  LDL.LU.64 R48, [R1+0x5a80] ;  /* 0x005a800001307983 */ /* 0x000ee40000300a00 */
[----:B------:R-:W3:Y:S02]  /*92d80*/  LDL.LU.64 R54, [R1+0x5a78] ;  /* 0x005a780001367983 */ /* 0x000ee40000300a00 */
[----:B------:R-:W3:Y:S01]  /*92d90*/  LDL.LU.64 R52, [R1+0x5a70] ;  /* 0x005a700001347983 */ /* 0x000ee20000300a00 */
        /* <DEDUP_REMOVED lines=8> */
[----:B------:R-:W-:Y:S02]  /*92e20*/  IMAD.MOV.U32 R27, RZ, RZ, R17 ;  /* 0x000000ffff1b7224 */ /* 0x000fe400078e0011 */
[C---:B------:R-:W-:Y:S11]  /*92e30*/  HMMA.16816.F32.BF16 R16, R40.reuse, R28, R20 ;  /* 0x0000001c2810723c */ /* 0x040ff60000041814 */
[----:B------:R-:W-:Y:S11]  /*92e40*/  @!UPT UIADD3 URZ, URZ, URZ, URZ ;  /* 0x0000003f3f3ff290 */ /* 0x000ff6000fffe03f */
[----:B------:R-:W-:Y:S01]  /*92e50*/  @!UPT UIADD3 URZ, URZ, URZ, URZ ;  /* 0x0000003f3f3ff290 */ /* 0x000fe2000fffe03f */
[----:B------:R-:W-:Y:S01]  /*92e60*/  STL.64 [R1+0x490], R16 ;  /* 0x0004901001007387 */ /* 0x000fe20000100a00 */
[----:B------:R3:W-:Y:S02]  /*92e70*/  STL.64 [R1+0x498], R18 ;  /* 0x0004981201007387 */ /* 0x0007e40000100a00 */
[C---:B---3--:R-:W-:Y:S01]  /*92e80*/  HMMA.16816.F32.BF16 R16, R40.reuse, R56, R36 ;  /* 0x000000382810723c */ /* 0x048fe20000041824 */
[----:B------:R-:W3:Y:S11]  /*92e90*/  LDL.LU R36, [R1+0x460] ;  /* 0x0004600001247983 */ /* 0x000ef60000300800 */
[----:B------:R-:W-:Y:S11]  /*92ea0*/  @!UPT UIADD3 URZ, URZ, URZ, URZ ;  /* 0x0000003f3f3ff290 */ /* 0x000ff6000fffe03f */
[----:B------:R-:W-:Y:S01]  /*92eb0*/  STL.64 [R1+0x480], R16 ;  /* 0x0004801001007387 */ /* 0x000fe20000100a00 */
[----:B------:R0:W-:Y:S02]  /*92ec0*/  STL.64 [R1+0x488], R18 ;  /* 0x0004881201007387 */ /* 0x0001e40000100a00 */
[----:B------:R-:W3:Y:S02]  /*92ed0*/  LDL.LU R37, [R1+0x464] ;  /* 0x0004640001257983 */ /* 0x000ee40000300800 */
[----:B------:R-:W3:Y:S01]  /*92ee0*/  LDL.LU R38, [R1+0x468] ;  /* 0x0004680001267983 */ /* 0x000ee20000300800 */
[----:B------:R-:W3:Y:S01]  /*92ef0*/  LDL.LU R39, [R1+0x46c] ;  /* 0x00046c0001277983 */ /* 0x000ee20000300800 */
[----:B0-----:R-:W-:Y:S03]  /*92f00*/  HMMA.16816.F32.BF16 R16, R40, R52, R32 ;  /* 0x000000342810723c */ /* 0x001fe60000041820 */
[----:B--2---:R-:W-:Y:S01]  /*92f10*/  STL.64 [R1+0x57c0], R58 ;  /* 0x0057c03a01007387 */ /* 0x004fe20000100a00 */
[----:B------:R4:W-:Y:S02]  /*92f20*/  STL.64 [R1+0x57b8], R56 ;  /* 0x0057b83801007387 */ /* 0x0009e40000100a00 */
[----:B------:R-:W2:Y:S02]  /*92f30*/  LDL.LU R32, [R1+0x450] ;  /* 0x0004500001207983 */ /* 0x000ea40000300800 */
[----:B------:R-:W-:-:S02]  /*92f40*/  IMAD.MOV.U32 R26, RZ, RZ, R28 ;  /* 0x000000ffff1a7224 */ /* 0x000fc400078e001c */
[----:B------:R-:W-:Y:S11]  /*92f50*/  IMAD.MOV.U32 R0, RZ, RZ, R29 ;  /* 0x000000ffff007224 */ /* 0x000ff600078e001d */
[----:B------:R-:W-:Y:S02]  /*92f60*/  @!UPT UIADD3 URZ, URZ, URZ, URZ ;  /* 0x0000003f3f3ff290 */ /* 0x000fe4000fffe03f */
[----:B------:R0:W-:Y:S01]  /*92f70*/  STL.64 [R1+0x470], R16 ;  /* 0x0004701001007387 */ /* 0x0001e20000100a00 */
[----:B------:R1:W-:Y:S02]  /*92f80*/  STL.64 [R1+0x478], R18 ;  /* 0x0004781201007387 */ /* 0x0003e40000100a00 */
[----:B------:R-:W2:Y:S02]  /*92f90*/  LDL.LU R33, [R1+0x454] ;  /* 0x0004540001217983 */ /* 0x000ea40000300800 */
[----:B------:R-:W2:Y:S01]  /*92fa0*/  LDL.LU R34, [R1+0x458] ;  /* 0x0004580001227983 */ /* 0x000ea20000300800 */
[----:B------:R-:W2:Y:S01]  /*92fb0*/  LDL.LU R35, [R1+0x45c] ;  /* 0x00045c0001237983 */ /* 0x000ea20000300800 */
[----:B------:R-:W2:Y:S02]  /*92fc0*/  LDL.LU R28, [R1+0x440] ;  /* 0x00044000011c7983 */ /* 0x000ea40000300800 */
[----:B------:R-:W2:Y:S02]  /*92fd0*/  LDL.LU R29, [R1+0x444] ;  /* 0x00044400011d7983 */ /* 0x000ea40000300800 */
[----:B------:R-:W2:Y:S01]  /*92fe0*/  LDL.LU R30, [R1+0x448] ;  /* 0x00044800011e7983 */ /* 0x000ea20000300800 */
[----:B------:R-:W2:Y:S01]  /*92ff0*/  LDL.LU R31, [R1+0x44c] ;  /* 0x00044c00011f7983 */ /* 0x000ea20000300800 */
[----:B----4-:R-:W-:-:S03]  /*93000*/  IMAD.MOV.U32 R57, RZ, RZ, R12 ;  /* 0x000000ffff397224 */ /* 0x010fc600078e000c */
[----:B0-----:R-:W4:Y:S01]  /*93010*/  LDL.LU R16, [R1+0x410] ;  /* 0x0004100001107983 */ /* 0x001f220000300800 */
[----:B------:R-:W4:Y:S02]  /*93020*/  LDL.LU R17, [R1+0x414] ;  /* 0x0004140001117983 */ /* 0x000f240000300800 */
[----:B-1----:R-:W4:Y:S02]  /*93030*/  LDL.LU R18, [R1+0x418] ;  /* 0x0004180001127983 */ /* 0x002f240000300800 */
[----:B------:R-:W4:Y:S02]  /*93040*/  LDL.LU R19, [R1+0x41c] ;  /* 0x00041c0001137983 */ /* 0x000f240000300800 */
[----:B------:R-:W-:Y:S01]  /*93050*/  IMAD.MOV.U32 R56, RZ, RZ, R13 ;  /* 0x000000ffff387224 */ /* 0x000fe200078e000d */
        /* <DEDUP_REMOVED lines=34> */
[----:B---3--:R-:W-:Y:S02]  /*93280*/  STL.64 [R1+0x5790], R38 ;  /* 0x0057902601007387 */ /* 0x008fe40000100a00 */
        /* <DEDUP_REMOVED lines=8> */
[----:B------:R0:W-:Y:S01]  /*93310*/  STL.64 [R1+0x440], R28 ;  /* 0x0004401c01007387 */ /* 0x0001e20000100a00 */
[----:B------:R-:W-:Y:S03]  /*93320*/  STL.64 [R1+0x448], R30 ;  /* 0x0004481e01007387 */ /* 0x000fe60000100a00 */
[----:B0-----:R-:W2:Y:S01]  /*93330*/  LDL.LU.64 R28, [R1+0x5a38] ;  /* 0x005a3800011c7983 */ /* 0x001ea20000300a00 */
[C---:B------:R-:W-:Y:S01]  /*93340*/  HMMA.16816.F32.BF16 R20, R40.reuse, R24, R20 ;  /* 0x000000182814723c */ /* 0x040fe20000041814 */
        /* <DEDUP_REMOVED lines=13> */
[----:B------:R0:W-:Y:S02]  /*93420*/  STL.64 [R1+0x5770], R28 ;  /* 0x0057701c01007387 */ /* 0x0001e40000100a00 */
[----:B0-----:R-:W2:Y:S01]  /*93430*/  LDL.LU R28, [R1+0x400] ;  /* 0x00040000011c7983 */ /* 0x001ea20000300800 */
[----:B------:R-:W2:Y:S02]  /*93440*/  LDL.LU R29, [R1+0x404] ;  /* 0x00040400011d7983 */ /* 0x000ea40000300800 */
[----:B------:R-:W2:Y:S02]  /*93450*/  LDL.LU R30, [R1+0x408] ;  /* 0x00040800011e7983 */ /* 0x000ea40000300800 */
[----:B------:R-:W2:Y:S01]  /*93460*/  LDL.LU R31, [R1+0x40c] ;  /* 0x00040c00011f7983 */ /* 0x000ea20000300800 */
[----:B------:R-:W-:Y:S01]  /*93470*/  STL.64 [R1+0x420], R20 ;  /* 0x0004201401007387 */ /* 0x000fe20000100a00 */
[----:B------:R0:W-:Y:S03]  /*93480*/  STL.64 [R1+0x428], R22 ;  /* 0x0004281601007387 */ /* 0x0001e60000100a00 */
[----:B0-----:R-:W2:Y:S01]  /*93490*/  LDL.LU.64 R22, [R1+0x5a20] ;  /* 0x005a200001167983 */ /* 0x001ea20000300a00 */
[----:B------:R-:W4:Y:S02]  /*934a0*/  LDL.LU.64 R20, [R1+0x5a18] ;  /* 0x005a180001147983 */ /* 0x000f240000300a00 */
[----:B------:R-:W-:Y:S01]  /*934b0*/  STL.64 [R1+0x5768], R24 ;  /* 0x0057681801007387 */ /* 0x000fe20000100a00 */
[C---:B----4-:R-:W-:Y:S11]  /*934c0*/  HMMA.16816.F32.BF16 R16, R40.reuse, R20, R16 ;  /* 0x000000142810723c */ /* 0x050ff60000041810 */
[----:B------:R-:W-:Y:S11]  /*934d0*/  @!UPT UIADD3 URZ, URZ, URZ, URZ ;  /* 0x0000003f3f3ff290 */ /* 0x000ff6000fffe03f */
[----:B------:R-:W-:Y:S01]  /*934e0*/  @!UPT UIADD3 URZ, URZ, URZ, URZ ;  /* 0x0000003f3f3ff290 */ /* 0x000fe2000fffe03f */
[----:B------:R-:W-:Y:S01]  /*934f0*/  STL.64 [R1+0x410], R16 ;  /* 0x0004101001007387 */ /* 0x000fe20000100a00 */
[----:B------:R0:W-:Y:S03]  /*93500*/  STL.64 [R1+0x418], R18 ;  /* 0x0004181201007387 */ /* 0x0001e60000100a00 */
[----:B0-----:R-:W4:Y:S01]  /*93510*/  LDL.LU.64 R18, [R1+0x5a10] ;  /* 0x005a100001127983 */ /* 0x001f220000300a00 */
[----:B------:R-:W3:Y:S02]  /*93520*/  LDL.LU.64 R16, [R1+0x5a08] ;  /* 0x005a080001107983 */ /* 0x000ee40000300a00 */
[----:B--2---:R-:W-:Y:S02]  /*93530*/  STL.64 [R1+0x5760], R22 ;  /* 0x0057601601007387 */ /* 0x004fe40000100a00 */
[----:B------:R3:W-:Y:S02]  /*93540*/  STL.64 [R1+0x5758], R20 ;  /* 0x0057581401007387 */ /* 0x0007e40000100a00 */
[C---:B---3--:R-:W-:Y:S01]  /*93550*/  HMMA.16816.F32.BF16 R20, R40.reuse, R16, R28 ;  /* 0x000000102814723c */ /* 0x048fe2000004181c */
[----:B----4-:R-:W-:Y:S01]  /*93560*/  STL.64 [R1+0x57d0], R18 ;  /* 0x0057d01201007387 */ /* 0x010fe20000100a00 */
[----:B------:R0:W-:Y:S06]  /*93570*/  STL.64 [R1+0x57c8], R16 ;  /* 0x0057c81001007387 */ /* 0x0001ec0000100a00 */
[C---:B0-----:R-:W-:Y:S11]  /*93580*/  HMMA.16816.F32.BF16 R16, R40.reuse, R12, R32 ;  /* 0x0000000c2810723c */ /* 0x041ff60000041820 */
[----:B------:R-:W-:Y:S04]  /*93590*/  @!UPT UIADD3 URZ, URZ, URZ, URZ ;  /* 0x0000003f3f3ff290 */ /* 0x000fe8000fffe03f */
[----:B------:R-:W-:Y:S01]  /*935a0*/  STL.64 [R1+0x400], R20 ;  /* 0x0004001401007387 */ /* 0x000fe20000100a00 */
[----:B------:R-:W-:Y:S02]  /*935b0*/  STL.64 [R1+0x408], R22 ;  /* 0x0004081601007387 */ /* 0x000fe40000100a00 */
[----:B------:R-:W-:Y:S02]  /*935c0*/  STL.64 [R1+0x57e0], R14 ;  /* 0x0057e00e01007387 */ /* 0x000fe40000100a00 */
[----:B------:R0:W-:Y:S02]  /*935d0*/  STL.64 [R1+0x57d8], R12 ;  /* 0x0057d80c01007387 */ /* 0x0001e40000100a00 */
[C---:B0-----:R-:W-:Y:S01]  /*935e0*/  HMMA.16816.F32.BF16 R12, R40.reuse, R8, R36 ;  /* 0x00000008280c723c */ /* 0x041fe20000041824 */
[----:B------:R-:W-:Y:S01]  /*935f0*/  STL.64 [R1+0x3f0], R16 ;  /* 0x0003f01001007387 */ /* 0x000fe20000100a00 */
[----:B------:R-:W-:Y:S02]  /*93600*/  STL.64 [R1+0x3f8], R18 ;  /* 0x0003f81201007387 */ /* 0x000fe40000100a00 */
[----:B------:R-:W-:Y:S02]  /*93610*/  STL.64 [R1+0x57f0], R10 ;  /* 0x0057f00a01007387 */ /* 0x000fe40000100a00 */
[----:B------:R0:W-:Y:S02]  /*93620*/  STL.64 [R1+0x57e8], R8 ;  /* 0x0057e80801007387 */ /* 0x0001e40000100a00 */
[----:B0-----:R-:W-:Y:S11]  /*93630*/  HMMA.16816.F32.BF16 R8, R40, R4, R48 ;  /* 0x000000042808723c */ /* 0x001ff60000041830 */
[----:B------:R-:W-:Y:S04]  /*93640*/  @!UPT UIADD3 URZ, URZ, URZ, URZ ;  /* 0x0000003f3f3ff290 */ /* 0x000fe8000fffe03f */
[----:B------:R-:W-:Y:S01]  /*93650*/  STL.64 [R1+0x3e0], R12 ;  /* 0x0003e00c01007387 */ /* 0x000fe20000100a00 */
[----:B------:R-:W-:Y:S02]  /*93660*/  STL.64 [R1+0x3e8], R14 ;  /* 0x0003e80e01007387 */ /* 0x000fe40000100a00 */
[----:B------:R-:W-:Y:S02]  /*93670*/  STL.64 [R1+0x5800], R6 ;  /* 0x0058000601007387 */ /* 0x000fe40000100a00 */
[----:B------:R0:W-:Y:S02]  /*93680*/  STL.64 [R1+0x57f8], R4 ;  /* 0x0057f80401007387 */ /* 0x0001e40000100a00 */
[----:B0-----:R-:W-:Y:S01]  /*93690*/  HMMA.16816.F32.BF16 R4, R44, R56, R52 ;  /* 0x000000382c04723c */ /* 0x001fe20000041834 */
[----:B------:R0:W-:Y:S01]  /*936a0*/  STL.64 [R1+0x340], R8 ;  /* 0x0003400801007387 */ /* 0x0001e20000100a00 */
[----:B------:R1:W-:Y:S02]  /*936b0*/  STL.64 [R1+0x348], R10 ;  /* 0x0003480a01007387 */ /* 0x0003e40000100a00 */
[----:B------:R-:W2:Y:S11]  /*936c0*/  LDL.LU R28, [R1+0x1b0] ;  /* 0x0001b000011c7983 */ /* 0x000eb60000300800 */
[----:B------:R-:W-:Y:S08]  /*936d0*/  @!UPT UIADD3 URZ, URZ, URZ, URZ ;  /* 0x0000003f3f3ff290 */ /* 0x000ff0000fffe03f */
[----:B------:R3:W-:Y:S01]  /*936e0*/  STL.64 [R1+0x330], R4 ;  /* 0x0003300401007387 */ /* 0x0007e20000100a00 */
[----:B------:R-:W-:Y:S02]  /*936f0*/  STL.64 [R1+0x338], R6 ;  /* 0x0003380601007387 */ /* 0x000fe40000100a00 */
[----:B------:R-:W2:Y:S02]  /*93700*/  LDL.LU R29, [R1+0x1b4] ;  /* 0x0001b400011d7983 */ /* 0x000ea40000300800 */
[----:B------:R-:W4:Y:S01]  /*93710*/  LDL.LU R30, [R1+0x1b8] ;  /* 0x0001b800011e7983 */ /* 0x000f220000300800 */
[----:B------:R-:W4:Y:S04]  /*93720*/  LDL.LU R31, [R1+0x1bc] ;  /* 0x0001bc00011f7983 */ /* 0x000f280000300800 */
[----:B----4-:R-:W-:Y:S01]  /*93730*/  STL.64 [R1+0x5810], R30 ;  /* 0x0058101e01007387 */ /* 0x010fe20000100a00 */
[----:B--2---:R-:W-:Y:S02]  /*93740*/  STL.64 [R1+0x5808], R28 ;  /* 0x0058081c01007387 */ /* 0x004fe40000100a00 */
[----:B------:R-:W2:Y:S02]  /*93750*/  LDL.LU R32, [R1+0x1c0] ;  /* 0x0001c00001207983 */ /* 0x000ea40000300800 */
[----:B------:R-:W2:Y:S01]  /*93760*/  LDL.LU R33, [R1+0x1c4] ;  /* 0x0001c40001217983 */ /* 0x000ea20000300800 */
[----:B------:R-:W4:Y:S01]  /*93770*/  LDL.LU R34, [R1+0x1c8] ;  /* 0x0001c80001227983 */ /* 0x000f220000300800 */
[----:B------:R-:W4:Y:S03]  /*93780*/  LDL.LU R35, [R1+0x1cc] ;  /* 0x0001cc0001237983 */ /* 0x000f260000300800 */
[----:B----4-:R-:W-:Y:S01]  /*93790*/  STL.64 [R1+0x5820], R34 ;  /* 0x0058202201007387 */ /* 0x010fe20000100a00 */
[----:B--2---:R2:W-:Y:S02]  /*937a0*/  STL.64 [R1+0x5818], R32 ;  /* 0x0058182001007387 */ /* 0x0045e40000100a00 */
[----:B------:R-:W4:Y:S02]  /*937b0*/  LDL.LU R36, [R1+0x1d0] ;  /* 0x0001d00001247983 */ /* 0x000f240000300800 */
[----:B------:R-:W4:Y:S01]  /*937c0*/  LDL.LU R37, [R1+0x1d4] ;  /* 0x0001d40001257983 */ /* 0x000f220000300800 */
[----:B------:R-:W2:Y:S01]  /*937d0*/  LDL.LU R38, [R1+0x1d8] ;  /* 0x0001d80001267983 */ /* 0x000ea20000300800 */
[----:B------:R-:W2:Y:S03]  /*937e0*/  LDL.LU R39, [R1+0x1dc] ;  /* 0x0001dc0001277983 */ /* 0x000ea60000300800 */
[----:B--2---:R-:W-:Y:S01]  /*937f0*/  STL.64 [R1+0x5830], R38 ;  /* 0x0058302601007387 */ /* 0x004fe20000100a00 */
[----:B----4-:R2:W-:Y:S02]  /*93800*/  STL.64 [R1+0x5828], R36 ;  /* 0x0058282401007387 */ /* 0x0105e40000100a00 */
[----:B------:R-:W4:Y:S02]  /*93810*/  LDL.LU R52, [R1+0x1f0] ;  /* 0x0001f00001347983 */ /* 0x000f240000300800 */
[----:B------:R-:W4:Y:S01]  /*93820*/  LDL.LU R53, [R1+0x1f4] ;  /* 0x0001f40001357983 */ /* 0x000f220000300800 */
[----:B------:R-:W2:Y:S01]  /*93830*/  LDL.LU R54, [R1+0x1f8] ;  /* 0x0001f80001367983 */ /* 0x000ea20000300800 */
[----:B------:R-:W2:Y:S02]  /*93840*/  LDL.LU R55, [R1+0x1fc] ;  /* 0x0001fc0001377983 */ /* 0x000ea40000300800 */
[----:B------:R-:W-:-:S02]  /*93850*/  IMAD.MOV.U32 R56, RZ, RZ, R26 ;  /* 0x000000ffff387224 */ /* 0x000fc400078e001a */
[----:B------:R-:W-:Y:S01]  /*93860*/  IMAD.MOV.U32 R57, RZ, RZ, R0 ;  /* 0x000000ffff397224 */ /* 0x000fe200078e0000 */
[----:B--2---:R-:W-:Y:S01]  /*93870*/  STL.64 [R1+0x5840], R54 ;  /* 0x0058403601007387 */ /* 0x004fe20000100a00 */
[----:B----4-:R2:W-:Y:S02]  /*93880*/  STL.64 [R1+0x5838], R52 ;  /* 0x0058383401007387 */ /* 0x0105e40000100a00 */
[----:B------:R-:W4:Y:S02]  /*93890*/  LDL.LU R26, [R1+0x5a04] ;  /* 0x005a0400011a7983 */ /* 0x000f240000300800 */
[----:B------:R-:W2:Y:S01]  /*938a0*/  LDL.LU R0, [R1+0x5a00] ;  /* 0x005a000001007983 */ /* 0x000ea20000300800 */
[----:B------:R0:W-:Y:S01]  /*938b0*/  STL.64 [R1+0x5848], R56 ;  /* 0x0058483801007387 */ /* 0x0001e20000100a00 */
        /* <DEDUP_REMOVED lines=16> */
[----:B------:R-:W-:Y:S02]  /*939c0*/  IMAD.MOV.U32 R5, RZ, RZ, R61 ;  /* 0x000000ffff057224 */ /* 0x000fe400078e003d */
[----:B----4-:R-:W-:Y:S02]  /*939d0*/  IMAD.MOV.U32 R32, RZ, RZ, R26 ;  /* 0x000000ffff207224 */ /* 0x010fe400078e001a */
[----:B------:R-:W-:Y:S01]  /*939e0*/  IMAD.MOV.U32 R33, RZ, RZ, R3 ;  /* 0x000000ffff217224 */ /* 0x000fe200078e0003 */
[----:B--2---:R-:W-:Y:S01]  /*939f0*/  STL.64 [R1+0x5870], R10 ;  /* 0x0058700a01007387 */ /* 0x004fe20000100a00 */
[----:B------:R0:W-:Y:S02]  /*93a00*/  STL.64 [R1+0x5868], R8 ;  /* 0x0058680801007387 */ /* 0x0001e40000100a00 */
[----:B------:R-:W2:Y:S02]  /*93a10*/  LDL.LU R2, [R1+0x59f4] ;  /* 0x0059f40001027983 */ /* 0x000ea40000300800 */
[----:B------:R-:W3:Y:S01]  /*93a20*/  LDL.LU R61, [R1+0x59f0] ;  /* 0x0059f000013d7983 */ /* 0x000ee20000300800 */
[----:B------:R-:W-:Y:S01]  /*93a30*/  STL.64 [R1+0x5878], R4 ;  /* 0x0058780401007387 */ /* 0x000fe20000100a00 */
[----:B------:R-:W0:Y:S02]  /*93a40*/  LDL.LU R26, [R1+0x59ec] ;  /* 0x0059ec00011a7983 */ /* 0x000e240000300800 */
[----:B------:R-:W4:Y:S02]  /*93a50*/  LDL.LU R3, [R1+0x59e8] ;  /* 0x0059e80001037983 */ /* 0x000f240000300800 */
[----:B------:R1:W-:Y:S01]  /*93a60*/  STL.64 [R1+0x5880], R32 ;  /* 0x0058802001007387 */ /* 0x0003e20000100a00 */
[----:B------:R-:W2:Y:S01]  /*93a70*/  LDL.LU R36, [R1+0x230] ;  /* 0x0002300001247983 */ /* 0x000ea20000300800 */
[----:B------:R-:W2:Y:S02]  /*93a80*/  LDL.LU R37, [R1+0x234] ;  /* 0x0002340001257983 */ /* 0x000ea40000300800 */
[----:B------:R-:W2:Y:S02]  /*93a90*/  LDL.LU R38, [R1+0x238] ;  /* 0x0002380001267983 */ /* 0x000ea40000300800 */
[----:B------:R-:W2:Y:S02]  /*93aa0*/  LDL.LU R39, [R1+0x23c] ;  /* 0x00023c0001277983 */ /* 0x000ea40000300800 */
[----:B------:R-:W-:-:S02]  /*93ab0*/  IMAD.MOV.U32 R52, RZ, RZ, R60 ;  /* 0x000000ffff347224 */ /* 0x000fc400078e003c */
[----:B------:R-:W-:Y:S01]  /*93ac0*/  IMAD.MOV.U32 R53, RZ, RZ, R0 ;  /* 0x000000ffff357224 */ /* 0x000fe200078e0000 */
[----:B--2---:R-:W-:Y:S01]  /*93ad0*/  STL.64 [R1+0x5890], R38 ;  /* 0x0058902601007387 */ /* 0x004fe20000100a00 */
[----:B------:R2:W-:Y:S02]  /*93ae0*/  STL.64 [R1+0x5888], R36 ;  /* 0x0058882401007387 */ /* 0x0005e40000100a00 */
[----:B------:R-:W1:Y:S02]  /*93af0*/  LDL.LU R60, [R1+0x59e4] ;  /* 0x0059e400013c7983 */ /* 0x000e640000300800 */
        /* <DEDUP_REMOVED lines=13> */
[----:B------:R-:W2:Y:S02]  /*93bd0*/  LDL.LU R12, [R1+0x250] ;  /* 0x00025000010c7983 */ /* 0x000ea40000300800 */
[----:B------:R-:W2:Y:S02]  /*93be0*/  LDL.LU R13, [R1+0x254] ;  /* 0x00025400010d7983 */ /* 0x000ea40000300800 */
[----:B------:R-:W2:Y:S01]  /*93bf0*/  LDL.LU R14, [R1+0x258] ;  /* 0x00025800010e7983 */ /* 0x000ea20000300800 */
[----:B------:R-:W2:Y:S01]  /*93c00*/  LDL.LU R15, [R1+0x25c] ;  /* 0x00025c00010f7983 */ /* 0x000ea20000300800 */
[----:B0-----:R-:W-:-:S02]  /*93c10*/  IMAD.MOV.U32 R8, RZ, RZ, R26 ;  /* 0x000000ffff087224 */ /* 0x001fc400078e001a */
[----:B---3--:R-:W-:Y:S02]  /*93c20*/  IMAD.MOV.U32 R9, RZ, RZ, R61 ;  /* 0x000000ffff097224 */ /* 0x008fe400078e003d */
[----:B-1----:R-:W-:Y:S02]  /*93c30*/  IMAD.MOV.U32 R32, RZ, RZ, R60 ;  /* 0x000000ffff207224 */ /* 0x002fe400078e003c */
[----:B----4-:R-:W-:Y:S01]  /*93c40*/  IMAD.MOV.U32 R33, RZ, RZ, R3 ;  /* 0x000000ffff217224 */ /* 0x010fe200078e0003 */
[----:B--2---:R-:W-:Y:S01]  /*93c50*/  STL.64 [R1+0x58c0], R14 ;  /* 0x0058c00e01007387 */ /* 0x004fe20000100a00 */
[----:B------:R0:W-:Y:S02]  /*93c60*/  STL.64 [R1+0x58b8], R12 ;  /* 0x0058b80c01007387 */ /* 0x0001e40000100a00 */
[----:B------:R-:W2:Y:S02]  /*93c70*/  LDL.LU R26, [R1+0x59d4] ;  /* 0x0059d400011a7983 */ /* 0x000ea40000300800 */
[----:B------:R-:W3:Y:S01]  /*93c80*/  LDL.LU R61, [R1+0x59d0] ;  /* 0x0059d000013d7983 */ /* 0x000ee20000300800 */
[----:B------:R1:W-:Y:S01]  /*93c90*/  STL.64 [R1+0x58c8], R8 ;  /* 0x0058c80801007387 */ /* 0x0003e20000100a00 */
[----:B------:R-:W4:Y:S02]  /*93ca0*/  LDL.LU R60, [R1+0x59cc] ;  /* 0x0059cc00013c7983 */ /* 0x000f240000300800 */
[----:B------:R-:W1:Y:S02]  /*93cb0*/  LDL.LU R3, [R1+0x59c8] ;  /* 0x0059c80001037983 */ /* 0x000e640000300800 */
[----:B------:R-:W-:Y:S01]  /*93cc0*/  STL.64 [R1+0x58d0], R32 ;  /* 0x0058d02001007387 */ /* 0x000fe20000100a00 */
        /* <DEDUP_REMOVED lines=18> */
[----:B------:R-:W-:Y:S02]  /*93df0*/  STL.64 [R1+0x58f0], R56 ;  /* 0x0058f03801007387 */ /* 0x000fe40000100a00 */
[----:B------:R-:W2:Y:S02]  /*93e00*/  LDL.LU R26, [R1+0x59bc] ;  /* 0x0059bc00011a7983 */ /* 0x000ea40000300800 */
[----:B------:R-:W2:Y:S01]  /*93e10*/  LDL.LU R27, [R1+0x59b8] ;  /* 0x0059b800011b7983 */ /* 0x000ea20000300800 */
[----:B------:R2:W-:Y:S01]  /*93e20*/  STL.64 [R1+0x5900], R16 ;  /* 0x0059001001007387 */ /* 0x0005e20000100a00 */
[----:B0-----:R-:W2:Y:S02]  /*93e30*/  LDL.LU R12, [R1+0x290] ;  /* 0x00029000010c7983 */ /* 0x001ea40000300800 */
[----:B------:R-:W2:Y:S02]  /*93e40*/  LDL.LU R13, [R1+0x294] ;  /* 0x00029400010d7983 */ /* 0x000ea40000300800 */
[----:B------:R-:W2:Y:S01]  /*93e50*/  LDL.LU R14, [R1+0x298] ;  /* 0x00029800010e7983 */ /* 0x000ea20000300800 */
[----:B------:R-:W2:Y:S01]  /*93e60*/  LDL.LU R15, [R1+0x29c] ;  /* 0x00029c00010f7983 */ /* 0x000ea20000300800 */
[----:B-1----:R-:W-:-:S02]  /*93e70*/  IMAD.MOV.U32 R8, RZ, RZ, R3 ;  /* 0x000000ffff087224 */ /* 0x002fc400078e0003 */
[----:B----4-:R-:W-:Y:S02]  /*93e80*/  IMAD.MOV.U32 R9, RZ, RZ, R60 ;  /* 0x000000ffff097224 */ /* 0x010fe400078e003c */
[----:B------:R-:W-:Y:S02]  /*93e90*/  IMAD.MOV.U32 R36, RZ, RZ, R0 ;  /* 0x000000ffff247224 */ /* 0x000fe400078e0000 */
[----:B------:R-:W-:Y:S01]  /*93ea0*/  IMAD.MOV.U32 R37, RZ, RZ, R2 ;  /* 0x000000ffff257224 */ /* 0x000fe200078e0002 */
[----:B--2---:R-:W-:Y:S01]  /*93eb0*/  STL.64 [R1+0x5910], R14 ;  /* 0x0059100e01007387 */ /* 0x004fe20000100a00 */
[----:B------:R0:W-:Y:S02]  /*93ec0*/  STL.64 [R1+0x5908], R12 ;  /* 0x0059080c01007387 */ /* 0x0001e40000100a00 */
[----:B------:R-:W2:Y:S02]  /*93ed0*/  LDL.LU R3, [R1+0x59b4] ;  /* 0x0059b40001037983 */ /* 0x000ea40000300800 */
[----:B------:R-:W4:Y:S01]  /*93ee0*/  LDL.LU R60, [R1+0x59b0] ;  /* 0x0059b000013c7983 */ /* 0x000f220000300800 */
[----:B------:R1:W-:Y:S01]  /*93ef0*/  STL.64 [R1+0x5918], R8 ;  /* 0x0059180801007387 */ /* 0x0003e20000100a00 */
[----:B------:R-:W3:Y:S02]  /*93f00*/  LDL.LU R0, [R1+0x59ac] ;  /* 0x0059ac0001007983 */ /* 0x000ee40000300800 */
[----:B------:R-:W1:Y:S02]  /*93f10*/  LDL.LU R2, [R1+0x59a8] ;  /* 0x0059a80001027983 */ /* 0x000e640000300800 */
[----:B------:R0:W-:Y:S01]  /*93f20*/  STL.64 [R1+0x5920], R36 ;  /* 0x0059202401007387 */ /* 0x0001e20000100a00 */
[----:B------:R-:W3:Y:S01]  /*93f30*/  LDL.LU R52, [R1+0x2b0] ;  /* 0x0002b00001347983 */ /* 0x000ee20000300800 */
[----:B------:R-:W3:Y:S02]  /*93f40*/  LDL.LU R53, [R1+0x2b4] ;  /* 0x0002b40001357983 */ /* 0x000ee40000300800 */
[----:B------:R-:W3:Y:S02]  /*93f50*/  LDL.LU R54, [R1+0x2b8] ;  /* 0x0002b80001367983 */ /* 0x000ee40000300800 */
[----:B------:R-:W3:Y:S02]  /*93f60*/  LDL.LU R55, [R1+0x2bc] ;  /* 0x0002bc0001377983 */ /* 0x000ee40000300800 */
[----:B------:R-:W-:-:S02]  /*93f70*/  IMAD.MOV.U32 R40, RZ, RZ, R27 ;  /* 0x000000ffff287224 */ /* 0x000fc400078e001b */
[----:B------:R-:W-:Y:S02]  /*93f80*/  IMAD.MOV.U32 R41, RZ, RZ, R26 ;  /* 0x000000ffff297224 */ /* 0x000fe400078e001a */
[----:B--2---:R-:W-:Y:S02]  /*93f90*/  IMAD.MOV.U32 R17, RZ, RZ, R3 ;  /* 0x000000ffff117224 */ /* 0x004fe400078e0003 */
[----:B----4-:R-:W-:Y:S01]  /*93fa0*/  IMAD.MOV.U32 R16, RZ, RZ, R60 ;  /* 0x000000ffff107224 */ /* 0x010fe200078e003c */
[----:B---3--:R-:W-:Y:S01]  /*93fb0*/  STL.64 [R1+0x5930], R54 ;  /* 0x0059303601007387 */ /* 0x008fe20000100a00 */
[----:B------:R2:W-:Y:S02]  /*93fc0*/  STL.64 [R1+0x5928], R52 ;  /* 0x0059283401007387 */ /* 0x0005e40000100a00 */
[----:B------:R-:W3:Y:S02]  /*93fd0*/  LDL.LU R27, [R1+0x59a4] ;  /* 0x0059a400011b7983 */ /* 0x000ee40000300800 */
[----:B------:R-:W2:Y:S01]  /*93fe0*/  LDL.LU R26, [R1+0x59a0] ;  /* 0x0059a000011a7983 */ /* 0x000ea20000300800 */
[----:B------:R-:W-:Y:S01]  /*93ff0*/  STL.64 [R1+0x5938], R40 ;  /* 0x0059382801007387 */ /* 0x000fe20000100a00 */
[----:B------:R-:W4:Y:S02]  /*94000*/  LDL.LU R60, [R1+0x599c] ;  /* 0x00599c00013c7983 */ /* 0x000f240000300800 */
[----:B------:R-:W2:Y:S02]  /*94010*/  LDL.LU R3, [R1+0x5998] ;  /* 0x0059980001037983 */ /* 0x000ea40000300800 */
[----:B------:R2:W-:Y:S01]  /*94020*/  STL.64 [R1+0x5940], R16 ;  /* 0x0059401001007387 */ /* 0x0005e20000100a00 */
[----:B0-----:R-:W2:Y:S01]  /*94030*/  LDL.LU R12, [R1+0x2d0] ;  /* 0x0002d000010c7983 */ /* 0x001ea20000300800 */
[----:B------:R-:W2:Y:S02]  /*94040*/  LDL.LU R13, [R1+0x2d4] ;  /* 0x0002d400010d7983 */ /* 0x000ea40000300800 */
[----:B------:R-:W2:Y:S02]  /*94050*/  LDL.LU R14, [R1+0x2d8] ;  /* 0x0002d800010e7983 */ /* 0x000ea40000300800 */
[----:B------:R-:W2:Y:S02]  /*94060*/  LDL.LU R15, [R1+0x2dc] ;  /* 0x0002dc00010f7983 */ /* 0x000ea40000300800 */
[----:B-1----:R-:W-:-:S02]  /*94070*/  IMAD.MOV.U32 R8, RZ, RZ, R2 ;  /* 0x000000ffff087224 */ /* 0x002fc400078e0002 */
[----:B------:R-:W-:Y:S01]  /*94080*/  IMAD.MOV.U32 R9, RZ, RZ, R0 ;  /* 0x000000ffff097224 */ /* 0x000fe200078e0000 */
[----:B--2---:R-:W-:Y:S01]  /*94090*/  STL.64 [R1+0x5950], R14 ;  /* 0x0059500e01007387 */ /* 0x004fe20000100a00 */
[----:B------:R-:W-:Y:S02]  /*940a0*/  STL.64 [R1+0x5948], R12 ;  /* 0x0059480c01007387 */ /* 0x000fe40000100a00 */
        /* <DEDUP_REMOVED lines=8> */
[----:B---3--:R-:W-:Y:S02]  /*94130*/  IMAD.MOV.U32 R53, RZ, RZ, R27 ;  /* 0x000000ffff357224 */ /* 0x008fe400078e001b */
[----:B------:R-:W-:Y:S02]  /*94140*/  IMAD.MOV.U32 R16, RZ, RZ, R3 ;  /* 0x000000ffff107224 */ /* 0x000fe400078e0003 */
[----:B----4-:R-:W-:Y:S01]  /*94150*/  IMAD.MOV.U32 R17, RZ, RZ, R60 ;  /* 0x000000ffff117224 */ /* 0x010fe200078e003c */
[----:B--2---:R-:W-:Y:S01]  /*94160*/  STL.64 [R1+0x5968], R38 ;  /* 0x0059682601007387 */ /* 0x004fe20000100a00 */
[----:B------:R-:W-:Y:S02]  /*94170*/  STL.64 [R1+0x5960], R36 ;  /* 0x0059602401007387 */ /* 0x000fe40000100a00 */
[----:B------:R-:W2:Y:S02]  /*94180*/  LDL.LU R26, [R1+0x598c] ;  /* 0x00598c00011a7983 */ /* 0x000ea40000300800 */
[----:B------:R-:W3:Y:S01]  /*94190*/  LDL.LU R27, [R1+0x5988] ;  /* 0x00598800011b7983 */ /* 0x000ee20000300800 */
[----:B------:R0:W-:Y:S01]  /*941a0*/  STL.64 [R1+0x5970], R52 ;  /* 0x0059703401007387 */ /* 0x0001e20000100a00 */
[----:B------:R-:W4:Y:S02]  /*941b0*/  LDL.LU R40, [R1+0x2f0] ;  /* 0x0002f00001287983 */ /* 0x000f240000300800 */
[----:B------:R-:W4:Y:S02]  /*941c0*/  LDL.LU R41, [R1+0x2f4] ;  /* 0x0002f40001297983 */ /* 0x000f240000300800 */
[----:B------:R-:W4:Y:S01]  /*941d0*/  LDL.LU R42, [R1+0x2f8] ;  /* 0x0002f800012a7983 */ /* 0x000f220000300800 */
[----:B------:R-:W4:Y:S01]  /*941e0*/  LDL.LU R43, [R1+0x2fc] ;  /* 0x0002fc00012b7983 */ /* 0x000f220000300800 */
[----:B------:R-:W4:Y:S02]  /*941f0*/  LDL.LU R3, [R1+0x5984] ;  /* 0x0059840001037983 */ /* 0x000f240000300800 */
[----:B------:R-:W4:Y:S02]  /*94200*/  LDL.LU R60, [R1+0x5980] ;  /* 0x00598000013c7983 */ /* 0x000f240000300800 */
[----:B------:R-:W-:-:S02]  /*94210*/  IMAD.MOV.U32 R8, RZ, RZ, R0 ;  /* 0x000000ffff087224 */ /* 0x000fc400078e0000 */
[----:B------:R-:W-:Y:S01]  /*94220*/  IMAD.MOV.U32 R9, RZ, RZ, R2 ;  /* 0x000000ffff097224 */ /* 0x000fe200078e0002 */
[----:B------:R-:W4:Y:S01]  /*94230*/  LDL.LU R0, [R1+0x597c] ;  /* 0x00597c0001007983 */ /* 0x000f220000300800 */
[----:B------:R-:W4:Y:S02]  /*94240*/  LDL.LU R2, [R1+0x5978] ;  /* 0x0059780001027983 */ /* 0x000f240000300800 */
[----:B0-----:R-:W4:Y:S01]  /*94250*/  LDL.LU R52, [R1+0x320] ;  /* 0x0003200001347983 */ /* 0x001f220000300800 */
[----:B------:R-:W4:Y:S04]  /*94260*/  LDL.LU R53, [R1+0x324] ;  /* 0x0003240001357983 */ /* 0x000f280000300800 */
        /* <DEDUP_REMOVED lines=31> */
[----:B------:R-:W4:Y:S02]  /*94460*/  LDL.LU R25, [R1+0x1a4] ;  /* 0x0001a40001197983 */ /* 0x000f240000300800 */
[----:B--2---:R-:W-:-:S02]  /*94470*/  IMAD.MOV.U32 R21, RZ, RZ, R26 ;  /* 0x000000ffff157224 */ /* 0x004fc400078e001a */
[----:B---3--:R-:W-:Y:S01]  /*94480*/  IMAD.MOV.U32 R20, RZ, RZ, R27 ;  /* 0x000000ffff147224 */ /* 0x008fe200078e001b */
[----:B------:R-:W2:Y:S01]  /*94490*/  LDL.LU R26, [R1+0x1a8] ;  /* 0x0001a800011a7983 */ /* 0x000ea20000300800 */
[----:B------:R-:W2:Y:S05]  /*944a0*/  LDL.LU R27, [R1+0x1ac] ;  /* 0x0001ac00011b7983 */ /* 0x000eaa0000300800 */
[C---:B----4-:R-:W-:Y:S01]  /*944b0*/  HMMA.16816.F32.BF16 R20, R44.reuse, R20, R52 ;  /* 0x000000142c14723c */ /* 0x050fe20000041834 */
[----:B------:R-:W3:Y:S07]  /*944c0*/  LDL.LU.64 R52, [R1+0x5970] ;  /* 0x0059700001347983 */ /* 0x000eee0000300a00 */
[C---:B------:R-:W-:Y:S11]  /*944d0*/  HMMA.16816.F32.BF16 R8, R44.reuse, R8, R36 ;  /* 0x000000082c08723c */ /* 0x040ff60000041824 */
        /* <DEDUP_REMOVED lines=8> */
[----:B------:R-:W2:Y:S02]  /*94560*/  LDL.LU.64 R36, [R1+0x5960] ;  /* 0x0059600001247983 */ /* 0x000ea40000300a00 */
[----:B------:R0:W-:Y:S02]  /*94570*/  STL.64 [R1+0x310], R8 ;  /* 0x0003100801007387 */ /* 0x0001e40000100a00 */
[----:B------:R-:W-:Y:S01]  /*94580*/  STL.64 [R1+0x318], R10 ;  /* 0x0003180a01007387 */ /* 0x000fe20000100a00 */
[----:B0-----:R-:W2:Y:S01]  /*94590*/  LDL.LU.64 R8, [R1+0x5958] ;  /* 0x0059580001087983 */ /* 0x001ea20000300a00 */
[C---:B------:R-:W-:Y:S01]  /*945a0*/  HMMA.16816.F32.BF16 R16, R44.reuse, R16, R12 ;  /* 0x000000102c10723c */ /* 0x040fe2000004180c */
[----:B------:R-:W4:Y:S02]  /*945b0*/  LDL.LU.64 R14, [R1+0x5950] ;  /* 0x00595000010e7983 */ /* 0x000f240000300a00 */
[----:B------:R-:W4:Y:S11]  /*945c0*/  LDL.LU.64 R12, [R1+0x5948] ;  /* 0x00594800010c7983 */ /* 0x000f360000300a00 */
[----:B------:R-:W-:Y:S09]  /*945d0*/  @!UPT UIADD3 URZ, URZ, URZ, URZ ;  /* 0x0000003f3f3ff290 */ /* 0x000ff2000fffe03f */
[----:B------:R0:W-:Y:S01]  /*945e0*/  STL.64 [R1+0x300], R16 ;  /* 0x0003001001007387 */ /* 0x0001e20000100a00 */
[----:B------:R-:W-:Y:S03]  /*945f0*/  STL.64 [R1+0x308], R18 ;  /* 0x0003081201007387 */ /* 0x000fe60000100a00 */
[----:B0-----:R-:W4:Y:S01]  /*94600*/  LDL.LU.64 R16, [R1+0x5940] ;  /* 0x0059400001107983 */ /* 0x001f220000300a00 */
[C---:B---3--:R-:W-:Y:S03]  /*94610*/  HMMA.16816.F32.BF16 R52, R44.reuse, R52, R40 ;  /* 0x000000342c34723c */ /* 0x048fe60000041828 */
[----:B------:R-:W3:Y:S11]  /*94620*/  LDL.LU.64 R40, [R1+0x5938] ;  /* 0x0059380001287983 */ /* 0x000ef60000300a00 */
[----:B------:R-:W-:Y:S09]  /*94630*/  @!UPT UIADD3 URZ, URZ, URZ, URZ ;  /* 0x0000003f3f3ff290 */ /* 0x000ff2000fffe03f */
[----:B------:R-:W-:Y:S01]  /*94640*/  STL.64 [R1+0x2f0], R52 ;  /* 0x0002f03401007387 */ /* 0x000fe20000100a00 */
[----:B------:R0:W-:Y:S03]  /*94650*/  STL.64 [R1+0x2f8], R54 ;  /* 0x0002f83601007387 */ /* 0x0001e60000100a00 */
[----:B0-----:R-:W3:Y:S01]  /*94660*/  LDL.LU.64 R54, [R1+0x5930] ;  /* 0x0059300001367983 */ /* 0x001ee20000300a00 */
[----:B------:R-:W3:Y:S01]  /*94670*/  LDL.LU.64 R52, [R1+0x5928] ;  /* 0x0059280001347983 */ /* 0x000ee20000300a00 */
[C---:B--2---:R-:W-:Y:S02]  /*94680*/  HMMA.16816.F32.BF16 R8, R44.reuse, R8, R36 ;  /* 0x000000082c08723c */ /* 0x044fe40000041824 */
[----:B------:R-:W2:Y:S06]  /*94690*/  LDL.LU.64 R36, [R1+0x5920] ;  /* 0x0059200001247983 */ /* 0x000eac0000300a00 */
[C---:B----4-:R-:W-:Y:S11]  /*946a0*/  HMMA.16816.F32.BF16 R16, R44.reuse, R16, R12 ;  /* 0x000000102c10723c */ /* 0x050ff6000004180c */
[----:B------:R-:W-:Y:S04]  /*946b0*/  @!UPT UIADD3 URZ, URZ, URZ, URZ ;  /* 0x0000003f3f3ff290 */ /* 0x000fe8000fffe03f */
[----:B------:R0:W-:Y:S01]  /*946c0*/  STL.64 [R1+0x2e0], R8 ;  /* 0x0002e00801007387 */ /* 0x0001e20000100a00 */
[----:B------:R-:W-:Y:S03]  /*946d0*/  STL.64 [R1+0x2e8], R10 ;  /* 0x0002e80a01007387 */ /* 0x000fe60000100a00 */
[----:B0-----:R-:W4:Y:S01]  /*946e0*/  LDL.LU.64 R8, [R1+0x5918] ;  /* 0x0059180001087983 */ /* 0x001f220000300a00 */
[----:B------:R-:W4:Y:S02]  /*946f0*/  LDL.LU.64 R14, [R1+0x5910] ;  /* 0x00591000010e7983 */ /* 0x000f240000300a00 */
[----:B------:R-:W4:Y:S01]  /*94700*/  LDL.LU.64 R12, [R1+0x5908] ;  /* 0x00590800010c7983 */ /* 0x000f220000300a00 */
[----:B------:R0:W-:Y:S01]  /*94710*/  STL.64 [R1+0x2d0], R16 ;  /* 0x0002d01001007387 */ /* 0x0001e20000100a00 */
[----:B------:R-:W-:Y:S03]  /*94720*/  STL.64 [R1+0x2d8], R18 ;  /* 0x0002d81201007387 */ /* 0x000fe60000100a00 */
[----:B0-----:R-:W4:Y:S01]  /*94730*/  LDL.LU.64 R16, [R1+0x5900] ;  /* 0x0059000001107983 */ /* 0x001f220000300a00 */
[C---:B---3--:R-:W-:Y:S03]  /*94740*/  HMMA.16816.F32.BF16 R40, R44.reuse, R40, R56 ;  /* 0x000000282c28723c */ /* 0x048fe60000041838 */
[----:B------:R-:W3:Y:S01]  /*94750*/  LDL.LU.64 R58, [R1+0x58f8] ;  /* 0x0058f800013a7983 */ /* 0x000ee20000300a00 */
[----:B------:R-:W3:Y:S11]  /*94760*/  LDL.LU.64 R56, [R1+0x58f0] ;  /* 0x0058f00001387983 */ /* 0x000ef60000300a00 */
[----:B------:R-:W-:Y:S08]  /*94770*/  @!UPT UIADD3 URZ, URZ, URZ, URZ ;  /* 0x0000003f3f3ff290 */ /* 0x000ff0000fffe03f */
[----:B------:R-:W-:Y:S01]  /*94780*/  STL.64 [R1+0x2c0], R40 ;  /* 0x0002c02801007387 */ /* 0x000fe20000100a00 */
[----:B------:R-:W-:Y:S02]  /*94790*/  STL.64 [R1+0x2c8], R42 ;  /* 0x0002c82a01007387 */ /* 0x000fe40000100a00 */
[----:B------:R-:W-:Y:S02]  /*947a0*/  STL [R1+0x50f4], R61 ;  /* 0x0050f43d01007387 */ /* 0x000fe40000100800 */
[----:B------:R-:W-:Y:S01]  /*947b0*/  LDSM.16.MT88.4 R40, [R61+0x12800] ;  /* 0x012800003d28783b */ /* 0x000fe20000004200 */
[C---:B--2---:R-:W-:Y:S01]  /*947c0*/  HMMA.16816.F32.BF16 R36, R44.reuse, R36, R52 ;  /* 0x000000242c24723c */ /* 0x044fe20000041834 */
[----:B------:R-:W3:Y:S11]  /*947d0*/  LDL.LU.64 R52, [R1+0x58e8] ;  /* 0x0058e80001347983 */ /* 0x000ef60000300a00 */
[----:B------:R-:W-:Y:S11]  /*947e0*/  @!UPT UIADD3 URZ, URZ, URZ, URZ ;  /* 0x0000003f3f3ff290 */ /* 0x000ff6000fffe03f */
[----:B------:R-:W-:Y:S01]  /*947f0*/  STL.64 [R1+0x2b0], R36 ;  /* 0x0002b02401007387 */ /* 0x000fe20000100a00 */
[----:B------:R0:W-:Y:S03]  /*94800*/  STL.64 [R1+0x2b8], R38 ;  /* 0x0002b82601007387 */ /* 0x0001e60000100a00 */
[----:B0-----:R-:W2:Y:S01]  /*94810*/  LDL.LU.64 R38, [R1+0x58e0] ;  /* 0x0058e00001267983 */ /* 0x001ea20000300a00 */
[----:B------:R-:W2:Y:S01]  /*94820*/  LDL.LU.64 R36, [R1+0x58d8] ;  /* 0x0058d80001247983 */ /* 0x000ea20000300a00 */
[C---:B----4-:R-:W-:Y:S02]  /*94830*/  HMMA.16816.F32.BF16 R8, R44.reuse, R8, R32 ;  /* 0x000000082c08723c */ /* 0x050fe40000041820 */
[----:B------:R-:W2:Y:S06]  /*94840*/  LDL.LU.64 R32, [R1+0x58d0] ;  /* 0x0058d00001207983 */ /* 0x000eac0000300a00 */
[C---:B------:R-:W-:Y:S11]  /*94850*/  HMMA.16816.F32.BF16 R16, R44.reuse, R16, R12 ;  /* 0x000000102c10723c */ /* 0x040ff6000004180c */
        /* <DEDUP_REMOVED lines=13> */
[----:B------:R0:W-:Y:S01]  /*94930*/  STL.64 [R1+0x280], R52 ;  /* 0x0002803401007387 */ /* 0x0001e20000100a00 */
[----:B------:R-:W-:Y:S03]  /*94940*/  STL.64 [R1+0x288], R54 ;  /* 0x0002883601007387 */ /* 0x000fe60000100a00 */
[----:B0-----:R-:W3:Y:S01]  /*94950*/  LDL.LU.64 R52, [R1+0x5898] ;  /* 0x0058980001347983 */ /* 0x001ee20000300a00 */
[C---:B--2---:R-:W-:Y:S03]  /*94960*/  HMMA.16816.F32.BF16 R32, R44.reuse, R32, R36 ;  /* 0x000000202c20723c */ /* 0x044fe60000041824 */
[----:B------:R-:W2:Y:S01]  /*94970*/  LDL.LU.64 R38, [R1+0x5890] ;  /* 0x0058900001267983 */ /* 0x000ea20000300a00 */
[----:B------:R-:W2:Y:S04]  /*94980*/  LDL.LU.64 R36, [R1+0x5888] ;  /* 0x0058880001247983 */ /* 0x000ea80000300a00 */
[C---:B----4-:R-:W-:Y:S11]  /*94990*/  HMMA.16816.F32.BF16 R8, R44.reuse, R8, R4 ;  /* 0x000000082c08723c */ /* 0x050ff60000041804 */
[----:B------:R-:W-:Y:S04]  /*949a0*/  @!UPT UIADD3 URZ, URZ, URZ, URZ ;  /* 0x0000003f3f3ff290 */ /* 0x000fe8000fffe03f */
[----:B------:R0:W-:Y:S01]  /*949b0*/  STL.64 [R1+0x270], R32 ;  /* 0x0002702001007387 */ /* 0x0001e20000100a00 */
[----:B------:R-:W-:Y:S03]  /*949c0*/  STL.64 [R1+0x278], R34 ;  /* 0x0002782201007387 */ /* 0x000fe60000100a00 */
[----:B0-----:R-:W2:Y:S01]  /*949d0*/  LDL.LU.64 R32, [R1+0x5880] ;  /* 0x0058800001207983 */ /* 0x001ea20000300a00 */
[----:B------:R-:W4:Y:S01]  /*949e0*/  LDL.LU.64 R4, [R1+0x5878] ;  /* 0x0058780001047983 */ /* 0x000f220000300a00 */
[C---:B------:R-:W-:Y:S02]  /*949f0*/  HMMA.16816.F32.BF16 R16, R44.reuse, R16, R12 ;  /* 0x000000102c10723c */ /* 0x040fe4000004180c */
[----:B------:R-:W-:Y:S01]  /*94a00*/  STL.64 [R1+0x260], R8 ;  /* 0x0002600801007387 */ /* 0x000fe20000100a00 */
[----:B------:R0:W-:Y:S03]  /*94a10*/  STL.64 [R1+0x268], R10 ;  /* 0x0002680a01007387 */ /* 0x0001e60000100a00 */
[----:B0-----:R-:W4:Y:S01]  /*94a20*/  LDL.LU.64 R10, [R1+0x5870] ;  /* 0x00587000010a7983 */ /* 0x001f220000300a00 */
[----:B------:R-:W4:Y:S02]  /*94a30*/  LDL.LU.64 R8, [R1+0x5868] ;  /* 0x0058680001087983 */ /* 0x000f240000300a00 */
[----:B------:R-:W4:Y:S11]  /*94a40*/  LDL.LU.64 R12, [R1+0x5860] ;  /* 0x00586000010c7983 */ /* 0x000f360000300a00 */
[----:B------:R-:W-:Y:S03]  /*94a50*/  @!UPT UIADD3 URZ, URZ, URZ, URZ ;  /* 0x0000003f3f3ff290 */ /* 0x000fe6000fffe03f */
[----:B------:R-:W-:Y:S01]  /*94a60*/  STL.64 [R1+0x250], R16 ;  /* 0x0002501001007387 */ /* 0x000fe20000100a00 */
[----:B------:R0:W-:Y:S03]  /*94a70*/  STL.64 [R1+0x258], R18 ;  /* 0x0002581201007387 */ /* 0x0001e60000100a00 */
[----:B0-----:R-:W4:Y:S01]  /*94a80*/  LDL.LU.64 R18, [R1+0x5858] ;  /* 0x0058580001127983 */ /* 0x001f220000300a00 */
[----:B------:R-:W4:Y:S01]  /*94a90*/  LDL.LU.64 R16, [R1+0x5850] ;  /* 0x0058500001107983 */ /* 0x000f220000300a00 */
[C---:B---3--:R-:W-:Y:S02]  /*94aa0*/  HMMA.16816.F32.BF16 R52, R44.reuse, R52, R56 ;  /* 0x000000342c34723c */ /* 0x048fe40000041838 */
[----:B------:R-:W3:Y:S11]  /*94ab0*/  LDL.LU.64 R56, [R1+0x5848] ;  /* 0x0058480001387983 */ /* 0x000ef60000300a00 */
[----:B------:R-:W-:Y:S10]  /*94ac0*/  @!UPT UIADD3 URZ, URZ, URZ, URZ ;  /* 0x0000003f3f3ff290 */ /* 0x000ff4000fffe03f */
[----:B------:R-:W-:Y:S01]  /*94ad0*/  STL.64 [R1+0x240], R52 ;  /* 0x0002403401007387 */ /* 0x000fe20000100a00 */
[----:B------:R0:W-:Y:S03]  /*94ae0*/  STL.64 [R1+0x248], R54 ;  /* 0x0002483601007387 */ /* 0x0001e60000100a00 */
[----:B0-----:R-:W3:Y:S01]  /*94af0*/  LDL.LU.64 R54, [R1+0x5840] ;  /* 0x0058400001367983 */ /* 0x001ee20000300a00 */
[----:B------:R-:W3:Y:S01]  /*94b00*/  LDL.LU.64 R52, [R1+0x5838] ;  /* 0x0058380001347983 */ /* 0x000ee20000300a00 */
[C---:B--2---:R-:W-:Y:S08]  /*94b10*/  HMMA.16816.F32.BF16 R32, R44.reuse, R32, R36 ;  /* 0x000000202c20723c */ /* 0x044ff00000041824 */
[C---:B----4-:R-:W-:Y:S01]  /*94b20*/  HMMA.16816.F32.BF16 R4, R44.reuse, R4, R28 ;  /* 0x000000042c04723c */ /* 0x050fe2000004181c */
[----:B------:R-:W2:Y:S01]  /*94b30*/  LDL.LU.64 R38, [R1+0x5830] ;  /* 0x0058300001267983 */ /* 0x000ea20000300a00 */
[----:B------:R-:W2:Y:S06]  /*94b40*/  LDL.LU.64 R36, [R1+0x5828] ;  /* 0x0058280001247983 */ /* 0x000eac0000300a00 */
[C---:B------:R-:W-:Y:S07]  /*94b50*/  HMMA.16816.F32.BF16 R12, R44.reuse, R12, R8 ;  /* 0x0000000c2c0c723c */ /* 0x040fee0000041808 */
[----:B------:R-:W-:Y:S01]  /*94b60*/  STL.64 [R1+0x230], R32 ;  /* 0x0002302001007387 */ /* 0x000fe20000100a00 */
[----:B------:R0:W-:Y:S03]  /*94b70*/  STL.64 [R1+0x238], R34 ;  /* 0x0002382201007387 */ /* 0x0001e60000100a00 */
[----:B0-----:R-:W4:Y:S01]  /*94b80*/  LDL.LU.64 R34, [R1+0x5820] ;  /* 0x0058200001227983 */ /* 0x001f220000300a00 */
[----:B------:R-:W4:Y:S02]  /*94b90*/  LDL.LU.64 R32, [R1+0x5818] ;  /* 0x0058180001207983 */ /* 0x000f240000300a00 */
[----:B------:R-:W2:Y:S02]  /*94ba0*/  LDL.LU.64 R30, [R1+0x5810] ;  /* 0x00581000011e7983 */ /* 0x000ea40000300a00 */
[----:B------:R-:W2:Y:S01]  /*94bb0*/  LDL.LU.64 R28, [R1+0x5808] ;  /* 0x00580800011c7983 */ /* 0x000ea20000300a00 */
[----:B------:R-:W-:Y:S01]  /*94bc0*/  STL.64 [R1+0x220], R4 ;  /* 0x0002200401007387 */ /* 0x000fe20000100a00 */
[----:B------:R0:W-:Y:S03]  /*94bd0*/  STL.64 [R1+0x228], R6 ;  /* 0x0002280601007387 */ /* 0x0001e60000100a00 */
[----:B0-----:R-:W2:Y:S01]  /*94be0*/  LDL.LU.64 R6, [R1+0x5800] ;  /* 0x0058000001067983 */ /* 0x001ea20000300a00 */
[----:B------:R-:W2:Y:S02]  /*94bf0*/  LDL.LU.64 R4, [R1+0x57f8] ;  /* 0x0057f80001047983 */ /* 0x000ea40000300a00 */
[----:B------:R-:W2:Y:S02]  /*94c00*/  LDL.LU.64 R10, [R1+0x57f0] ;  /* 0x0057f000010a7983 */ /* 0x000ea40000300a00 */
[----:B------:R-:W2:Y:S01]  /*94c10*/  LDL.LU.64 R8, [R1+0x57e8] ;  /* 0x0057e80001087983 */ /* 0x000ea20000300a00 */
[----:B------:R-:W-:Y:S01]  /*94c20*/  STL.64 [R1+0x210], R12 ;  /* 0x0002100c01007387 */ /* 0x000fe20000100a00 */
[----:B------:R0:W-:Y:S03]  /*94c30*/  STL.64 [R1+0x218], R14 ;  /* 0x0002180e01007387 */ /* 0x0001e60000100a00 */
[----:B0-----:R-:W2:Y:S01]  /*94c40*/  LDL.LU.64 R14, [R1+0x57e0] ;  /* 0x0057e000010e7983 */ /* 0x001ea20000300a00 */
[----:B------:R-:W2:Y:S01]  /*94c50*/  LDL.LU.64 R12, [R1+0x57d8] ;  /* 0x0057d800010c7983 */ /* 0x000ea20000300a00 */
[C---:B---3--:R-:W-:Y:S02]  /*94c60*/  HMMA.16816.F32.BF16 R56, R44.reuse, R56, R16 ;  /* 0x000000382c38723c */ /* 0x048fe40000041810 */
[----:B------:R-:W3:Y:S01]  /*94c70*/  LDL.LU.64 R18, [R1+0x57d0] ;  /* 0x0057d00001127983 */ /* 0x000ee20000300a00 */
        /* <DEDUP_REMOVED lines=26> */
[----:B------:R-:W4:Y:S02]  /*94e20*/  LDL.LU.64 R36, [R1+0x5788] ;  /* 0x0057880001247983 */ /* 0x000f240000300a00 */
[C---:B----4-:R-:W-:Y:S11]  /*94e30*/  HMMA.16816.F32.BF16 R32, R44.reuse, R36, R32 ;  /* 0x000000242c20723c */ /* 0x050ff60000041820 */
[----:B------:R-:W-:Y:S11]  /*94e40*/  @!UPT UIADD3 URZ, URZ, URZ, URZ ;  /* 0x0000003f3f3ff290 */ /* 0x000ff6000fffe03f */
[----:B------:R-:W-:Y:S01]  /*94e50*/  @!UPT UIADD3 URZ, URZ, URZ, URZ ;  /* 0x0000003f3f3ff290 */ /* 0x000fe2000fffe03f */
[----:B------:R-:W-:Y:S01]  /*94e60*/  STL.64 [R1+0x1c0], R32 ;  /* 0x0001c02001007387 */ /* 0x000fe20000100a00 */
[----:B------:R0:W-:Y:S03]  /*94e70*/  STL.64 [R1+0x1c8], R34 ;  /* 0x0001c82201007387 */ /* 0x0001e60000100a00 */
[----:B0-----:R-:W4:Y:S01]  /*94e80*/  LDL.LU.64 R34, [R1+0x5780] ;  /* 0x0057800001227983 */ /* 0x001f220000300a00 */
[----:B------:R-:W2:Y:S02]  /*94e90*/  LDL.LU.64 R32, [R1+0x5778] ;  /* 0x0057780001207983 */ /* 0x000ea40000300a00 */
[C---:B--2---:R-:W-:Y:S11]  /*94ea0*/  HMMA.16816.F32.BF16 R28, R44.reuse, R32, R28 ;  /* 0x000000202c1c723c */ /* 0x044ff6000004181c */
[----:B------:R-:W-:Y:S11]  /*94eb0*/  @!UPT UIADD3 URZ, URZ, URZ, URZ ;  /* 0x0000003f3f3ff290 */ /* 0x000ff6000fffe03f */
[----:B------:R-:W-:Y:S01]  /*94ec0*/  @!UPT UIADD3 URZ, URZ, URZ, URZ ;  /* 0x0000003f3f3ff290 */ /* 0x000fe2000fffe03f */
[----:B------:R0:W-:Y:S01]  /*94ed0*/  STL.64 [R1+0x1b0], R28 ;  /* 0x0001b01c01007387 */ /* 0x0001e20000100a00 */
[----:B------:R1:W-:Y:S03]  /*94ee0*/  STL.64 [R1+0x1b8], R30 ;  /* 0x0001b81e01007387 */ /* 0x0003e60000100a00 */
[----:B0-----:R-:W1:Y:S02]  /*94ef0*/  LDL.LU.64 R28, [R1+0x5770] ;  /* 0x00577000011c7983 */ /* 0x001e640000300a00 */
[C---:B-1----:R-:W-:Y:S02]  /*94f00*/  HMMA.16816.F32.BF16 R28, R44.reuse, R28, R24 ;  /* 0x0000001c2c1c723c */ /* 0x042fe40000041818 */
[----:B------:R-:W2:Y:S11]  /*94f10*/  LDL.LU.64 R24, [R1+0x5768] ;  /* 0x0057680001187983 */ /* 0x000eb60000300a00 */
[----:B------:R-:W-:Y:S10]  /*94f20*/  @!UPT UIADD3 URZ, URZ, URZ, URZ ;  /* 0x0000003f3f3ff290 */ /* 0x000ff4000fffe03f */
[----:B------:R0:W-:Y:S01]  /*94f30*/  STL.64 [R1+0x1a0], R28 ;  /* 0x0001a01c01007387 */ /* 0x0001e20000100a00 */
[----:B------:R1:W-:Y:S03]  /*94f40*/  STL.64 [R1+0x1a8], R30 ;  /* 0x0001a81e01007387 */ /* 0x0003e60000100a00 */
[----:B0-----:R-:W3:Y:S01]  /*94f50*/  LDL.LU R28, [R1+0x180] ;  /* 0x00018000011c7983 */ /* 0x001ee20000300800 */
[----:B------:R-:W3:Y:S02]  /*94f60*/  LDL.LU R29, [R1+0x184] ;  /* 0x00018400011d7983 */ /* 0x000ee40000300800 */
[----:B-1----:R-:W3:Y:S02]  /*94f70*/  LDL.LU R30, [R1+0x188] ;  /* 0x00018800011e7983 */ /* 0x002ee40000300800 */
[----:B------:R-:W3:Y:S01]  /*94f80*/  LDL.LU R31, [R1+0x18c] ;  /* 0x00018c00011f7983 */ /* 0x000ee20000300800 */
[C---:B--2---:R-:W-:Y:S01]  /*94f90*/  HMMA.16816.F32.BF16 R24, R44.reuse, R24, R20 ;  /* 0x000000182c18723c */ /* 0x044fe20000041814 */
[----:B------:R-:W2:Y:S01]  /*94fa0*/  LDL.LU.64 R22, [R1+0x5760] ;  /* 0x0057600001167983 */ /* 0x000ea20000300a00 */
[----:B------:R-:W3:Y:S11]  /*94fb0*/  LDL.LU.64 R20, [R1+0x5758] ;  /* 0x0057580001147983 */ /* 0x000ef60000300a00 */
[----:B------:R-:W-:Y:S10]  /*94fc0*/  @!UPT UIADD3 URZ, URZ, URZ, URZ ;  /* 0x0000003f3f3ff290 */ /* 0x000ff4000fffe03f */
[----:B------:R0:W-:Y:S01]  /*94fd0*/  STL.64 [R1+0x190], R24 ;  /* 0x0001901801007387 */ /* 0x0001e20000100a00 */
[----:B------:R1:W-:Y:S03]  /*94fe0*/  STL.64 [R1+0x198], R26 ;  /* 0x0001981a01007387 */ /* 0x0003e60000100a00 */
[----:B0-----:R-:W2:Y:S01]  /*94ff0*/  LDL.LU R24, [R1+0x170] ;  /* 0x0001700001187983 */ /* 0x001ea20000300800 */
[----:B------:R-:W2:Y:S02]  /*95000*/  LDL.LU R25, [R1+0x174] ;  /* 0x0001740001197983 */ /* 0x000ea40000300800 */
[----:B-1----:R-:W2:Y:S02]  /*95010*/  LDL.LU R26, [R1+0x178] ;  /* 0x00017800011a7983 */ /* 0x002ea40000300800 */
[----:B------:R-:W-:Y:S01]  /*95020*/  IMAD.MOV.U32 R27, RZ, RZ, R2 ;  /* 0x000000ffff1b7224 */ /* 0x000fe200078e0002 */
[C---:B---3--:R-:W-:Y:S08]  /*95030*/  HMMA.16816.F32.BF16 R28, R44.reuse, R20, R28 ;  /* 0x000000142c1c723c */ /* 0x048ff0000004181c */
[----:B--2---:R-:W-:Y:S11]  /*95040*/  HMMA.16816.F32.BF16 R24, R44, R16, R24 ;  /* 0x000000102c18723c */ /* 0x004ff60000041818 */
[----:B------:R-:W-:Y:S05]  /*95050*/  @!UPT UIADD3 URZ, URZ, URZ, URZ ;  /* 0x0000003f3f3ff290 */ /* 0x000fea000fffe03f */
[----:B------:R-:W-:Y:S02]  /*95060*/  IMAD.MOV.U32 R36, RZ, RZ, R28 ;  /* 0x000000ffff247224 */ /* 0x000fe400078e001c */
[----:B------:R-:W-:Y:S01]  /*95070*/  IMAD.MOV.U32 R37, RZ, RZ, R29 ;  /* 0x000000ffff257224 */ /* 0x000fe200078e001d */
[----:B------:R-:W2:Y:S01]  /*95080*/  LDL.LU R28, [R1+0x140] ;  /* 0x00014000011c7983 */ /* 0x000ea20000300800 */
[----:B------:R-:W-:Y:S02]  /*95090*/  IMAD.MOV.U32 R33, RZ, RZ, R30 ;  /* 0x000000ffff217224 */ /* 0x000fe400078e001e */
[----:B------:R-:W2:Y:S02]  /*950a0*/  LDL.LU R29, [R1+0x144] ;  /* 0x00014400011d7983 */ /* 0x000ea40000300800 */
[----:B------:R-:W-:Y:S01]  /*950b0*/  IMAD.MOV.U32 R2, RZ, RZ, R31 ;  /* 0x000000ffff027224 */ /* 0x000fe200078e001f */
[----:B------:R-:W2:Y:S01]  /*950c0*/  LDL.LU R30, [R1+0x148] ;  /* 0x00014800011e7983 */ /* 0x000ea20000300800 */
[----:B------:R-:W2:Y:S02]  /*950d0*/  LDL.LU R31, [R1+0x14c] ;  /* 0x00014c00011f7983 */ /* 0x000ea40000300800 */
[----:B------:R-:W-:Y:S02]  /*950e0*/  STL.64 [R1+0x5698], R38 ;  /* 0x0056982601007387 */ /* 0x000fe40000100a00 */
[----:B------:R0:W-:Y:S02]  /*950f0*/  STL.64 [R1+0x5690], R36 ;  /* 0x0056902401007387 */ /* 0x0001e40000100a00 */
[----:B0-----:R-:W3:Y:S01]  /*95100*/  LDL.LU R36, [R1+0x150] ;  /* 0x0001500001247983 */ /* 0x001ee20000300800 */
[----:B------:R-:W3:Y:S02]  /*95110*/  LDL.LU R37, [R1+0x154] ;  /* 0x0001540001257983 */ /* 0x000ee40000300800 */
[----:B------:R-:W3:Y:S02]  /*95120*/  LDL.LU R38, [R1+0x158] ;  /* 0x0001580001267983 */ /* 0x000ee40000300800 */
[----:B------:R-:W-:Y:S01]  /*95130*/  STL [R1+0x5658], R33 ;  /* 0x0056582101007387 */ /* 0x000fe20000100800 */
[----:B------:R-:W-:Y:S01]  /*95140*/  STL [R1+0x5108], R2 ;  /* 0x0051080201007387 */ /* 0x000fe20000100800 */
[----:B------:R-:W-:-:S02]  /*95150*/  IMAD.MOV.U32 R48, RZ, RZ, R24 ;  /* 0x000000ffff307224 */ /* 0x000fc400078e0018 */
[----:B------:R-:W-:Y:S02]  /*95160*/  IMAD.MOV.U32 R49, RZ, RZ, R25 ;  /* 0x000000ffff317224 */ /* 0x000fe400078e0019 */
[----:B------:R-:W2:Y:S02]  /*95170*/  LDL.LU R24, [R1+0x930] ;  /* 0x0009300001187983 */ /* 0x000ea40000300800 */
[----:B------:R-:W-:Y:S02]  /*95180*/  IMAD.MOV.U32 R39, RZ, RZ, R0 ;  /* 0x000000ffff277224 */ /* 0x000fe400078e0000 */
[----:B------:R-:W-:Y:S01]  /*95190*/  IMAD.MOV.U32 R61, RZ, RZ, R26 ;  /* 0x000000ffff3d7224 */ /* 0x000fe200078e001a */
[----:B------:R-:W2:Y:S01]  /*951a0*/  LDL.LU R25, [R1+0x934] ;  /* 0x0009340001197983 */ /* 0x000ea20000300800 */
[----:B------:R-:W-:Y:S02]  /*951b0*/  IMAD.MOV.U32 R0, RZ, RZ, R27 ;  /* 0x000000ffff007224 */ /* 0x000fe400078e001b */
        /* <DEDUP_REMOVED lines=8> */
[----:B------:R-:W-:Y:S01]  /*95240*/  STL [R1+0x5124], R0 ;  /* 0x0051240001007387 */ /* 0x000fe20000100800 */
[----:B------:R-:W-:Y:S01]  /*95250*/  STL [R1+0x5120], R61 ;  /* 0x0051203d01007387 */ /* 0x000fe20000100800 */
[----:B--2---:R-:W-:Y:S11]  /*95260*/  HMMA.16816.F32.BF16 R48, R44, R12, R48 ;  /* 0x0000000c2c30723c */ /* 0x004ff60000041830 */
[----:B------:R-:W-:Y:S11]  /*95270*/  @!UPT UIADD3 URZ, URZ, URZ, URZ ;  /* 0x0000003f3f3ff290 */ /* 0x000ff6000fffe03f */
[----:B------:R-:W-:Y:S01]  /*95280*/  @!UPT UIADD3 URZ, URZ, URZ, URZ ;  /* 0x0000003f3f3ff290 */ /* 0x000fe2000fffe03f */
[----:B------:R0:W-:Y:S01]  /*95290*/  STL [R1+0x168], R50 ;  /* 0x0001683201007387 */ /* 0x0001e20000100800 */
[----:B------:R-:W-:Y:S02]  /*952a0*/  IMAD.MOV.U32 R52, RZ, RZ, R48 ;  /* 0x000000ffff347224 */ /* 0x000fe400078e0030 */
[----:B------:R-:W-:Y:S02]  /*952b0*/  IMAD.MOV.U32 R53, RZ, RZ, R49 ;  /* 0x000000ffff357224 */ /* 0x000fe400078e0031 */
[----:B------:R-:W2:Y:S01]  /*952c0*/  LDL.LU R48, [R1+0x920] ;  /* 0x0009200001307983 */ /* 0x000ea20000300800 */
[----:B------:R-:W2:Y:S01]  /*952d0*/  LDL.LU R49, [R1+0x924] ;  /* 0x0009240001317983 */ /* 0x000ea20000300800 */
[----:B0-----:R-:W-:-:S03]  /*952e0*/  IMAD.MOV.U32 R50, RZ, RZ, R60 ;  /* 0x000000ffff327224 */ /* 0x001fc600078e003c */
[----:B------:R-:W2:Y:S01]  /*952f0*/  LDL.LU R60, [R1+0x5750] ;  /* 0x00575000013c7983 */ /* 0x000ea20000300800 */
[C---:B---3--:R-:W-:Y:S08]  /*95300*/  HMMA.16816.F32.BF16 R36, R44.reuse, R8, R36 ;  /* 0x000000082c24723c */ /* 0x048ff00000041824 */
[----:B------:R-:W-:Y:S01]  /*95310*/  HMMA.16816.F32.BF16 R28, R44, R4, R28 ;  /* 0x000000042c1c723c */ /* 0x000fe2000004181c */
[----:B------:R-:W-:-:S02]  /*95320*/  IMAD.MOV.U32 R2, RZ, RZ, R51 ;  /* 0x000000ffff027224 */ /* 0x000fc400078e0033 */
[----:B------:R-:W-:Y:S02]  /*95330*/  IMAD.MOV.U32 R51, RZ, RZ, R10 ;  /* 0x000000ffff337224 */ /* 0x000fe400078e000a */
[----:B------:R-:W3:Y:S01]  /*95340*/  LDL.LU R10, [R1+0x574c] ;  /* 0x00574c00010a7983 */ /* 0x000ee20000300800 */
[----:B------:R0:W-:Y:S02]  /*95350*/  STL.64 [R1+0x56b8], R54 ;  /* 0x0056b83601007387 */ /* 0x0001e40000100a00 */
[----:B------:R-:W-:Y:S01]  /*95360*/  STL.64 [R1+0x56b0], R52 ;  /* 0x0056b03401007387 */ /* 0x000fe20000100a00 */
[----:B0-----:R-:W3:Y:S01]  /*95370*/  LDL.64 R54, [R1+0x128] ;  /* 0x0001280001367983 */ /* 0x001ee20000100a00 */
[----:B------:R-:W-:Y:S02]  /*95380*/  STL [R1+0x5210], R2 ;  /* 0x0052100201007387 */ /* 0x000fe40000100800 */
[----:B------:R-:W-:Y:S04]  /*95390*/  STL.64 [R1+0x56c8], R58 ;  /* 0x0056c83a01007387 */ /* 0x000fe80000100a00 */
[----:B------:R-:W-:-:S02]  /*953a0*/  IMAD.MOV.U32 R56, RZ, RZ, R36 ;  /* 0x000000ffff387224 */ /* 0x000fc400078e0024 */
[----:B------:R-:W-:Y:S02]  /*953b0*/  IMAD.MOV.U32 R57, RZ, RZ, R37 ;  /* 0x000000ffff397224 */ /* 0x000fe400078e0025 */
[----:B------:R-:W-:Y:S02]  /*953c0*/  IMAD.MOV.U32 R61, RZ, RZ, R39 ;  /* 0x000000ffff3d7224 */ /* 0x000fe400078e0027 */
[----:B------:R-:W-:Y:S02]  /*953d0*/  IMAD.MOV.U32 R0, RZ, RZ, R38 ;  /* 0x000000ffff007224 */ /* 0x000fe400078e0026 */
[----:B------:R-:W-:Y:S01]  /*953e0*/  IMAD.MOV.U32 R36, RZ, RZ, R11 ;  /* 0x000000ffff247224 */ /* 0x000fe200078e000b */
[----:B------:R-:W-:Y:S01]  /*953f0*/  STL.64 [R1+0x56c0], R56 ;  /* 0x0056c03801007387 */ /* 0x000fe20000100a00 */
[----:B------:R-:W-:Y:S02]  /*95400*/  STL [R1+0x5218], R61 ;  /* 0x0052183d01007387 */ /* 0x000fe40000100800 */
[----:B------:R-:W-:Y:S02]  /*95410*/  STL [R1+0x5214], R0 ;  /* 0x0052140001007387 */ /* 0x000fe40000100800 */
[----:B------:R-:W3:Y:S01]  /*95420*/  LDL.LU R11, [R1+0x5748] ;  /* 0x00574800010b7983 */ /* 0x000ee20000300800 */
[----:B------:R-:W-:Y:S01]  /*95430*/  STL.64 [R1+0x140], R28 ;  /* 0x0001401c01007387 */ /* 0x000fe20000100a00 */
[----:B------:R0:W-:Y:S02]  /*95440*/  STL.64 [R1+0x148], R30 ;  /* 0x0001481e01007387 */ /* 0x0001e40000100a00 */
[----:B------:R-:W-:-:S02]  /*95450*/  IMAD.MOV.U32 R37, RZ, RZ, R14 ;  /* 0x000000ffff257224 */ /* 0x000fc400078e000e */
[----:B------:R-:W-:Y:S01]  /*95460*/  IMAD.MOV.U32 R38, RZ, RZ, R15 ;  /* 0x000000ffff267224 */ /* 0x000fe200078e000f */
[----:B------:R-:W3:Y:S01]  /*95470*/  LDL.LU R14, [R1+0x5744] ;  /* 0x00574400010e7983 */ /* 0x000ee20000300800 */
[----:B------:R-:W3:Y:S03]  /*95480*/  LDL.LU R15, [R1+0x5740] ;  /* 0x00574000010f7983 */ /* 0x000ee60000300800 */
[----:B0-----:R-:W3:Y:S04]  /*95490*/  LDL.64 R30, [R1+0x118] ;  /* 0x00011800011e7983 */ /* 0x001ee80000100a00 */
[----:B--2---:R-:W0:Y:S04]  /*954a0*/  LDSM.16.MT88.4 R44, [R60+0x12800] ;  /* 0x012800003c2c783b */ /* 0x004e280000004200 */
[----:B0-----:R0:W-:Y:S01]  /*954b0*/  STL.64 [R1+0x55d0], R46 ;  /* 0x0055d02e01007387 */ /* 0x0011e20000100a00 */
[----:B------:R1:W-:Y:S03]  /*954c0*/  STL.64 [R1+0x55c8], R44 ;  /* 0x0055c82c01007387 */ /* 0x0003e60000100a00 */
[----:B0-----:R-:W2:Y:S01]  /*954d0*/  LDL.64 R46, [R1+0x138] ;  /* 0x00013800012e7983 */ /* 0x001ea20000100a00 */
[----:B---3--:R-:W-:Y:S01]  /*954e0*/  HMMA.16816.F32.BF16 R48, R40, R54, R48 ;  /* 0x000000362830723c */ /* 0x008fe20000041830 */
[----:B------:R-:W-:Y:S02]  /*954f0*/  STL [R1+0x521c], R60 ;  /* 0x00521c3c01007387 */ /* 0x000fe40000100800 */
[----:B------:R-:W-:-:S02]  /*95500*/  IMAD.MOV.U32 R39, RZ, RZ, R3 ;  /* 0x000000ffff277224 */ /* 0x000fc400078e0003 */
[----:B-1----:R-:W-:Y:S02]  /*95510*/  IMAD.MOV.U32 R44, RZ, RZ, R55 ;  /* 0x000000ffff2c7224 */ /* 0x002fe400078e0037 */
[----:B------:R-:W-:Y:S11]  /*95520*/  IMAD.MOV.U32 R45, RZ, RZ, R54 ;  /* 0x000000ffff2d7224 */ /* 0x000ff600078e0036 */
[----:B------:R-:W-:Y:S06]  /*95530*/  @!UPT UIADD3 URZ, URZ, URZ, URZ ;  /* 0x0000003f3f3ff290 */ /* 0x000fec000fffe03f */
[----:B------:R-:W-:Y:S02]  /*95540*/  IMAD.MOV.U32 R9, RZ, RZ, R51 ;  /* 0x000000ffff097224 */ /* 0x000fe400078e0033 */
[----:B------:R-:W-:Y:S02]  /*95550*/  IMAD.MOV.U32 R12, RZ, RZ, R50 ;  /* 0x000000ffff0c7224 */ /* 0x000fe400078e0032 */
[----:B------:R-:W-:Y:S02]  /*95560*/  IMAD.MOV.U32 R16, RZ, RZ, R48 ;  /* 0x000000ffff107224 */ /* 0x000fe400078e0030 */
[----:B------:R-:W-:Y:S01]  /*95570*/  IMAD.MOV.U32 R13, RZ, RZ, R49 ;  /* 0x000000ffff0d7224 */ /* 0x000fe200078e0031 */
[----:B--2---:R-:W-:Y:S07]  /*95580*/  HMMA.16816.F32.BF16 R56, R40, R46, R24 ;  /* 0x0000002e2838723c */ /* 0x004fee0000041818 */
[----:B------:R-:W-:-:S02]  /*95590*/  IMAD.MOV.U32 R26, RZ, RZ, R47 ;  /* 0x000000ffff1a7224 */ /* 0x000fc400078e002f */
[----:B------:R-:W-:-:S03]  /*955a0*/  IMAD.MOV.U32 R27, RZ, RZ, R46 ;  /* 0x000000ffff1b7224 */ /* 0x000fc600078e002e */
[----:B------:R-:W-:Y:S02]  /*955b0*/  STL [R1+0x563c], R26 ;  /* 0x00563c1a01007387 */ /* 0x000fe40000100800 */
[----:B------:R-:W-:Y:S10]  /*955c0*/  STL [R1+0x5638], R27 ;  /* 0x0056381b01007387 */ /* 0x000ff40000100800 */
[----:B------:R-:W-:-:S02]  /*955d0*/  IMAD.MOV.U32 R8, RZ, RZ, R56 ;  /* 0x000000ffff087224 */ /* 0x000fc400078e0038 */
[----:B------:R-:W-:Y:S02]  /*955e0*/  IMAD.MOV.U32 R4, RZ, RZ, R58 ;  /* 0x000000ffff047224 */ /* 0x000fe400078e003a */
[----:B------:R-:W-:Y:S02]  /*955f0*/  IMAD.MOV.U32 R5, RZ, RZ, R57 ;  /* 0x000000ffff057224 */ /* 0x000fe400078e0039 */
[----:B------:R-:W-:Y:S01]  /*95600*/  IMAD.MOV.U32 R3, RZ, RZ, R59 ;  /* 0x000000ffff037224 */ /* 0x000fe200078e003b */
[----:B------:R-:W-:Y:S01]  /*95610*/  STL [R1+0x52f8], R8 ;  /* 0x0052f80801007387 */ /* 0x000fe20000100800 */
[----:B------:R-:W-:Y:S02]  /*95620*/  STL [R1+0x52e4], R4 ;  /* 0x0052e40401007387 */ /* 0x000fe40000100800 */
[----:B------:R-:W-:Y:S02]  /*95630*/  STL [R1+0x52e0], R5 ;  /* 0x0052e00501007387 */ /* 0x000fe40000100800 */
[----:B------:R0:W-:Y:S01]  /*95640*/  STL.64 [R1+0x56e0], R6 ;  /* 0x0056e00601007387 */ /* 0x0001e20000100a00 */
[----:B------:R-:W-:Y:S01]  /*95650*/  STL [R1+0x5220], R3 ;  /* 0x0052200301007387 */ /* 0x000fe20000100800 */
[----:B------:R-:W-:Y:S02]  /*95660*/  STL [R1+0x5644], R44 ;  /* 0x0056442c01007387 */ /* 0x000fe40000100800 */
[----:B------:R-:W-:Y:S02]  /*95670*/  STL [R1+0x5640], R45 ;  /* 0x0056402d01007387 */ /* 0x000fe40000100800 */
[----:B------:R-:W-:Y:S01]  /*95680*/  STL [R1+0x5308], R9 ;  /* 0x0053080901007387 */ /* 0x000fe20000100800 */
[----:B------:R-:W-:Y:S01]  /*95690*/  STL.64 [R1+0x5718], R10 ;  /* 0x0057180a01007387 */ /* 0x000fe20000100a00 */
[----:B------:R-:W-:Y:S02]  /*956a0*/  STL [R1+0x5304], R12 ;  /* 0x0053040c01007387 */ /* 0x000fe40000100800 */
[----:B------:R-:W-:Y:S02]  /*956b0*/  STL [R1+0x5300], R16 ;  /* 0x0053001001007387 */ /* 0x000fe40000100800 */
[----:B------:R-:W-:Y:S01]  /*956c0*/  STL [R1+0x52fc], R13 ;  /* 0x0052fc0d01007387 */ /* 0x000fe20000100800 */
[----:B------:R-:W-:Y:S01]  /*956d0*/  STL.64 [R1+0x5700], R14 ;  /* 0x0057000e01007387 */ /* 0x000fe20000100a00 */
[----:B------:R-:W2:Y:S02]  /*956e0*/  LDL.LU R56, [R1+0x8b0] ;  /* 0x0008b00001387983 */ /* 0x000ea40000300800 */
[----:B------:R-:W2:Y:S02]  /*956f0*/  LDL.LU R57, [R1+0x8b4] ;  /* 0x0008b40001397983 */ /* 0x000ea40000300800 */
[----:B------:R-:W3:Y:S01]  /*95700*/  LDL.LU R58, [R1+0x8b8] ;  /* 0x0008b800013a7983 */ /* 0x000ee20000300800 */
[----:B0-----:R-:W-:Y:S01]  /*95710*/  HMMA.16816.F32.BF16 R4, R40, R30, R36 ;  /* 0x0000001e2804723c */ /* 0x001fe20000041824 */
[----:B------:R-:W3:Y:S01]  /*95720*/  LDL.LU R59, [R1+0x8bc] ;  /* 0x0008bc00013b7983 */ /* 0x000ee20000300800 */
[----:B------:R-:W2:Y:S02]  /*95730*/  LDL R38, [R1+0xe8] ;  /* 0x0000e80001267983 */ /* 0x000ea40000100800 */
[----:B------:R-:W2:Y:S02]  /*95740*/  LDL R39, [R1+0xec] ;  /* 0x0000ec0001277983 */ /* 0x000ea40000100800 */
[----:B------:R-:W-:-:S02]  /*95750*/  IMAD.MOV.U32 R47, RZ, RZ, R30 ;  /* 0x000000ffff2f7224 */ /* 0x000fc400078e001e */
[----:B------:R-:W-:Y:S02]  /*95760*/  IMAD.MOV.U32 R46, RZ, RZ, R31 ;  /* 0x000000ffff2e7224 */ /* 0x000fe400078e001f */
[----:B------:R-:W3:Y:S04]  /*95770*/  LDL.64 R30, [R1+0x108] ;  /* 0x00010800011e7983 */ /* 0x000ee80000100a00 */
[----:B--2---:R0:W-:Y:S01]  /*95780*/  STL.64 [R1+0x5738], R38 ;  /* 0x0057382601007387 */ /* 0x0041e20000100a00 */
[----:B------:R-:W2:Y:S02]  /*95790*/  LDL.LU R36, [R1+0x900] ;  /* 0x0009000001247983 */ /* 0x000ea40000300800 */
[----:B------:R-:W2:Y:S01]  /*957a0*/  LDL.LU R37, [R1+0x904] ;  /* 0x0009040001257983 */ /* 0x000ea20000300800 */
[----:B0-----:R-:W2:Y:S01]  /*957b0*/  LDL.LU R38, [R1+0x908] ;  /* 0x0009080001267983 */ /* 0x001ea20000300800 */
[----:B------:R-:W2:Y:S02]  /*957c0*/  LDL.LU R39, [R1+0x90c] ;  /* 0x00090c0001277983 */ /* 0x000ea40000300800 */
[----:B------:R-:W4:Y:S02]  /*957d0*/  LDL.LU R48, [R1+0x8e0] ;  /* 0x0008e00001307983 */ /* 0x000f240000300800 */
[----:B------:R-:W4:Y:S01]  /*957e0*/  LDL.LU R49, [R1+0x8e4] ;  /* 0x0008e40001317983 */ /* 0x000f220000300800 */
[----:B------:R-:W4:Y:S01]  /*957f0*/  LDL.LU R50, [R1+0x8e8] ;  /* 0x0008e80001327983 */ /* 0x000f220000300800 */
[----:B------:R-:W4:Y:S02]  /*95800*/  LDL.LU R51, [R1+0x8ec] ;  /* 0x0008ec0001337983 */ /* 0x000f240000300800 */
[----:B---3--:R-:W-:Y:S02]  /*95810*/  STL.64 [R1+0x5730], R58 ;  /* 0x0057303a01007387 */ /* 0x008fe40000100a00 */
[----:B------:R0:W-:Y:S02]  /*95820*/  STL.64 [R1+0x5728], R56 ;  /* 0x0057283801007387 */ /* 0x0001e40000100a00 */
[----:B------:R-:W-:-:S02]  /*95830*/  IMAD.MOV.U32 R24, RZ, RZ, R4 ;  /* 0x000000ffff187224 */ /* 0x000fc400078e0004 */
[----:B------:R-:W-:Y:S02]  /*95840*/  IMAD.MOV.U32 R20, RZ, RZ, R6 ;  /* 0x000000ffff147224 */ /* 0x000fe400078e0006 */
[----:B------:R-:W-:Y:S01]  /*95850*/  IMAD.MOV.U32 R17, RZ, RZ, R7 ;  /* 0x000000ffff117224 */ /* 0x000fe200078e0007 */
[----:B0-----:R-:W3:Y:S01]  /*95860*/  LDL.LU R56, [R1+0x8d0] ;  /* 0x0008d00001387983 */ /* 0x001ee20000300800 */
[----:B------:R-:W3:Y:S02]  /*95870*/  LDL.LU R57, [R1+0x8d4] ;  /* 0x0008d40001397983 */ /* 0x000ee40000300800 */
[----:B------:R-:W3:Y:S02]  /*95880*/  LDL.LU R58, [R1+0x8d8] ;  /* 0x0008d800013a7983 */ /* 0x000ee40000300800 */
[----:B------:R-:W3:Y:S01]  /*95890*/  LDL.LU R59, [R1+0x8dc] ;  /* 0x0008dc00013b7983 */ /* 0x000ee20000300800 */
[----:B------:R-:W3:Y:S01]  /*958a0*/  LDL.64 R14, [R1+0xd8] ;  /* 0x0000d800010e7983 */ /* 0x000ee20000100a00 */
[----:B------:R-:W3:Y:S02]  /*958b0*/  LDL.LU R8, [R1+0x8c0] ;  /* 0x0008c00001087983 */ /* 0x000ee40000300800 */
[----:B------:R-:W3:Y:S02]  /*958c0*/  LDL.LU R9, [R1+0x8c4] ;  /* 0x0008c40001097983 */ /* 0x000ee40000300800 */
[----:B------:R-:W3:Y:S01]  /*958d0*/  LDL.LU R10, [R1+0x8c8] ;  /* 0x0008c800010a7983 */ /* 0x000ee20000300800 */
[----:B------:R-:W3:Y:S01]  /*958e0*/  LDL.LU R11, [R1+0x8cc] ;  /* 0x0008cc00010b7983 */ /* 0x000ee20000300800 */
[----:B------:R-:W3:Y:S02]  /*958f0*/  LDL.64 R6, [R1+0xc8] ;  /* 0x0000c80001067983 */ /* 0x000ee40000100a00 */
[----:B------:R-:W3:Y:S02]  /*95900*/  LDL.64 R54, [R1+0xb8] ;  /* 0x0000b80001367983 */ /* 0x000ee40000100a00 */
[----:B------:R-:W-:Y:S01]  /*95910*/  STL [R1+0x565c], R24 ;  /* 0x00565c1801007387 */ /* 0x000fe20000100800 */
[----:B------:R0:W-:Y:S01]  /*95920*/  STL [R1+0x564c], R46 ;  /* 0x00564c2e01007387 */ /* 0x0001e20000100800 */
[----:B------:R1:W-:Y:S02]  /*95930*/  STL [R1+0x5648], R47 ;  /* 0x0056482f01007387 */ /* 0x0003e40000100800 */
[----:B------:R-:W-:-:S02]  /*95940*/  IMAD.MOV.U32 R21, RZ, RZ, R5 ;  /* 0x000000ffff157224 */ /* 0x000fc400078e0005 */
[----:B------:R-:W3:Y:S01]  /*95950*/  LDL.LU R44, [R1+0x8f0] ;  /* 0x0008f000012c7983 */ /* 0x000ee20000300800 */
[----:B------:R-:W3:Y:S04]  /*95960*/  LDL.LU R45, [R1+0x8f4] ;  /* 0x0008f400012d7983 */ /* 0x000ee80000300800 */
[----:B0-----:R-:W3:Y:S01]  /*95970*/  LDL.LU R46, [R1+0x8f8] ;  /* 0x0008f800012e7983 */ /* 0x001ee20000300800 */
[----:B-1----:R-:W3:Y:S02]  /*95980*/  LDL.LU R47, [R1+0x8fc] ;  /* 0x0008fc00012f7983 */ /* 0x002ee40000300800 */
[----:B------:R-:W-:Y:S02]  /*95990*/  STL [R1+0x5324], R20 ;  /* 0x0053241401007387 */ /* 0x000fe40000100800 */
[----:B------:R-:W-:Y:S01]  /*959a0*/  STL [R1+0x5320], R21 ;  /* 0x0053201501007387 */ /* 0x000fe20000100800 */
[----:B------:R0:W-:Y:S04]  /*959b0*/  STL.64 [R1+0x5720], R22 ;  /* 0x0057201601007387 */ /* 0x0001e80000100a00 */
[----:B0-----:R-:W3:Y:S01]  /*959c0*/  LDL.64 R22, [R1+0xf8] ;  /* 0x0000f80001167983 */ /* 0x001ee20000100a00 */
[----:B------:R-:W-:Y:S01]  /*959d0*/  STL [R1+0x530c], R17 ;  /* 0x00530c1101007387 */ /* 0x000fe20000100800 */
[C---:B--2---:R-:W-:Y:S11]  /*959e0*/  HMMA.16816.F32.BF16 R36, R40.reuse, R30, R36 ;  /* 0x0000001e2824723c */ /* 0x044ff60000041824 */
[----:B------:R-:W-:Y:S11]  /*959f0*/  @!UPT UIADD3 URZ, URZ, URZ, URZ ;  /* 0x0000003f3f3ff290 */ /* 0x000ff6000fffe03f */
[----:B------:R-:W-:Y:S02]  /*95a00*/  @!UPT UIADD3 URZ, URZ, URZ, URZ ;  /* 0x0000003f3f3ff290 */ /* 0x000fe4000fffe03f */
[----:B------:R-:W-:Y:S02]  /*95a10*/  IMAD.MOV.U32 R28, RZ, RZ, R38 ;  /* 0x000000ffff1c7224 */ /* 0x000fe400078e0026 */
[----:B------:R-:W-:Y:S02]  /*95a20*/  IMAD.MOV.U32 R25, RZ, RZ, R39 ;  /* 0x000000ffff197224 */ /* 0x000fe400078e0027 */
[----:B------:R-:W4:Y:S01]  /*95a30*/  LDL.LU.64 R38, [R1+0x5738] ;  /* 0x0057380001267983 */ /* 0x000f220000300a00 */
[C---:B---3--:R-:W-:Y:S08]  /*95a40*/  HMMA.16816.F32.BF16 R44, R40.reuse, R22, R44 ;  /* 0x00000016282c723c */ /* 0x048ff0000004182c */
[C---:B------:R-:W-:Y:S11]  /*95a50*/  HMMA.16816.F32.BF16 R56, R40.reuse, R14, R56 ;  /* 0x0000000e2838723c */ /* 0x040ff60000041838 */
[----:B------:R-:W-:Y:S04]  /*95a60*/  @!UPT UIADD3 URZ, URZ, URZ, URZ ;  /* 0x0000003f3f3ff290 */ /* 0x000fe8000fffe03f */
[----:B------:R0:W-:Y:S02]  /*95a70*/  STL.64 [R1+0x8f0], R44 ;  /* 0x0008f02c01007387 */ /* 0x0001e40000100a00 */
[----:B0-----:R-:W-:Y:S02]  /*95a80*/  IMAD.MOV.U32 R44, RZ, RZ, R22 ;  /* 0x000000ffff2c7224 */ /* 0x001fe400078e0016 */
[----:B------:R-:W-:Y:S01]  /*95a90*/  IMAD.MOV.U32 R45, RZ, RZ, R23 ;  /* 0x000000ffff2d7224 */ /* 0x000fe200078e0017 */
[----:B------:R-:W-:Y:S01]  /*95aa0*/  STL.64 [R1+0x8f8], R46 ;  /* 0x0008f82e01007387 */ /* 0x000fe20000100a00 */
[C---:B----4-:R-:W-:Y:S03]  /*95ab0*/  HMMA.16816.F32.BF16 R20, R40.reuse, R38, R48 ;  /* 0x000000262814723c */ /* 0x050fe60000041830 */
[----:B------:R-:W2:Y:S11]  /*95ac0*/  LDL.LU R48, [R1+0x890] ;  /* 0x0008900001307983 */ /* 0x000eb60000300800 */
[----:B------:R-:W-:Y:S09]  /*95ad0*/  @!UPT UIADD3 URZ, URZ, URZ, URZ ;  /* 0x0000003f3f3ff290 */ /* 0x000ff2000fffe03f */
[----:B------:R0:W-:Y:S01]  /*95ae0*/  STL.64 [R1+0x8e0], R20 ;  /* 0x0008e01401007387 */ /* 0x0001e20000100a00 */
[----:B------:R1:W-:Y:S02]  /*95af0*/  STL.64 [R1+0x8e8], R22 ;  /* 0x0008e81601007387 */ /* 0x0003e40000100a00 */
[----:B------:R-:W2:Y:S02]  /*95b00*/  LDL.LU R49, [R1+0x894] ;  /* 0x0008940001317983 */ /* 0x000ea40000300800 */
[----:B------:R-:W2:Y:S01]  /*95b10*/  LDL.LU R50, [R1+0x898] ;  /* 0x0008980001327983 */ /* 0x000ea20000300800 */
[----:B------:R-:W2:Y:S04]  /*95b20*/  LDL.LU R51, [R1+0x89c] ;  /* 0x00089c0001337983 */ /* 0x000ea80000300800 */
[----:B0-----:R-:W3:Y:S01]  /*95b30*/  LDL.LU R20, [R1+0x8a0] ;  /* 0x0008a00001147983 */ /* 0x001ee20000300800 */
[----:B------:R-:W3:Y:S02]  /*95b40*/  LDL.LU R21, [R1+0x8a4] ;  /* 0x0008a40001157983 */ /* 0x000ee40000300800 */
[----:B-1----:R-:W3:Y:S02]  /*95b50*/  LDL.LU R22, [R1+0x8a8] ;  /* 0x0008a80001167983 */ /* 0x002ee40000300800 */
[----:B------:R-:W3:Y:S01]  /*95b60*/  LDL.LU R23, [R1+0x8ac] ;  /* 0x0008ac0001177983 */ /* 0x000ee20000300800 */
[----:B------:R-:W4:Y:S01]  /*95b70*/  LDL.64 R38, [R1+0x98] ;  /* 0x0000980001267983 */ /* 0x000f220000100a00 */
[----:B------:R-:W-:Y:S02]  /*95b80*/  STL.64 [R1+0x8d0], R56 ;  /* 0x0008d03801007387 */ /* 0x000fe40000100a00 */
[----:B------:R0:W-:Y:S02]  /*95b90*/  STL.64 [R1+0x8d8], R58 ;  /* 0x0008d83a01007387 */ /* 0x0001e40000100a00 */
[----:B0-----:R-:W2:Y:S01]  /*95ba0*/  LDL.LU.64 R58, [R1+0x5730] ;  /* 0x00573000013a7983 */ /* 0x001ea20000300a00 */
[----:B------:R-:W2:Y:S01]  /*95bb0*/  LDL.LU.64 R56, [R1+0x5728] ;  /* 0x0057280001387983 */ /* 0x000ea20000300a00 */
[----:B------:R-:W-:Y:S01]  /*95bc0*/  HMMA.16816.F32.BF16 R8, R40, R6, R8 ;  /* 0x000000062808723c */ /* 0x000fe20000041808 */
[----:B------:R-:W-:-:S02]  /*95bd0*/  IMAD.MOV.U32 R46, RZ, RZ, R6 ;  /* 0x000000ffff2e7224 */ /* 0x000fc400078e0006 */
[----:B------:R-:W-:Y:S02]  /*95be0*/  IMAD.MOV.U32 R47, RZ, RZ, R7 ;  /* 0x000000ffff2f7224 */ /* 0x000fe400078e0007 */
[----:B------:R-:W-:Y:S02]  /*95bf0*/  IMAD.MOV.U32 R3, RZ, RZ, R14 ;  /* 0x000000ffff037224 */ /* 0x000fe400078e000e */
[----:B------:R-:W-:Y:S02]  /*95c00*/  IMAD.MOV.U32 R0, RZ, RZ, R15 ;  /* 0x000000ffff007224 */ /* 0x000fe400078e000f */
[----:B------:R-:W-:Y:S02]  /*95c10*/  IMAD.MOV.U32 R26, RZ, RZ, R30 ;  /* 0x000000ffff1a7224 */ /* 0x000fe400078e001e */
[----:B------:R-:W-:Y:S11]  /*95c20*/  IMAD.MOV.U32 R27, RZ, RZ, R31 ;  /* 0x000000ffff1b7224 */ /* 0x000ff600078e001f */
[----:B------:R-:W-:Y:S01]  /*95c30*/  @!UPT UIADD3 URZ, URZ, URZ, URZ ;  /* 0x0000003f3f3ff290 */ /* 0x000fe2000fffe03f */
[----:B------:R-:W-:Y:S01]  /*95c40*/  STL.64 [R1+0x8c0], R8 ;  /* 0x0008c00801007387 */ /* 0x000fe20000100a00 */
[----:B------:R0:W-:Y:S03]  /*95c50*/  STL.64 [R1+0x8c8], R10 ;  /* 0x0008c80a01007387 */ /* 0x0001e60000100a00 */
[----:B0-----:R-:W3:Y:S01]  /*95c60*/  LDL.64 R10, [R1+0x88] ;  /* 0x00008800010a7983 */ /* 0x001ee20000100a00 */
[----:B------:R-:W-:Y:S02]  /*95c70*/  STL.64 [R1+0x56f0], R46 ;  /* 0x0056f02e01007387 */ /* 0x000fe40000100a00 */
[----:B------:R0:W-:Y:S02]  /*95c80*/  STL.64 [R1+0x56e8], R44 ;  /* 0x0056e82c01007387 */ /* 0x0001e40000100a00 */
[----:B0-----:R-:W3:Y:S01]  /*95c90*/  LDL.LU R44, [R1+0x880] ;  /* 0x00088000012c7983 */ /* 0x001ee20000300800 */
[----:B------:R-:W3:Y:S02]  /*95ca0*/  LDL.LU R45, [R1+0x884] ;  /* 0x00088400012d7983 */ /* 0x000ee40000300800 */
[----:B------:R-:W3:Y:S02]  /*95cb0*/  LDL.LU R46, [R1+0x888] ;  /* 0x00088800012e7983 */ /* 0x000ee40000300800 */
[----:B------:R-:W3:Y:S02]  /*95cc0*/  LDL.LU R47, [R1+0x88c] ;  /* 0x00088c00012f7983 */ /* 0x000ee40000300800 */
[----:B------:R-:W-:-:S02]  /*95cd0*/  IMAD.MOV.U32 R24, RZ, RZ, R54 ;  /* 0x000000ffff187224 */ /* 0x000fc400078e0036 */
[----:B------:R-:W-:Y:S01]  /*95ce0*/  IMAD.MOV.U32 R33, RZ, RZ, R55 ;  /* 0x000000ffff217224 */ /* 0x000fe200078e0037 */
[----:B--2---:R-:W-:Y:S11]  /*95cf0*/  HMMA.16816.F32.BF16 R4, R40, R54, R56 ;  /* 0x000000362804723c */ /* 0x004ff60000041838 */
[----:B------:R-:W-:Y:S11]  /*95d00*/  @!UPT UIADD3 URZ, URZ, URZ, URZ ;  /* 0x0000003f3f3ff290 */ /* 0x000ff6000fffe03f */
[----:B------:R-:W-:Y:S01]  /*95d10*/  @!UPT UIADD3 URZ, URZ, URZ, URZ ;  /* 0x0000003f3f3ff290 */ /* 0x000fe2000fffe03f */
[----:B------:R-:W-:Y:S01]  /*95d20*/  STL.64 [R1+0x8b0], R4 ;  /* 0x0008b00401007387 */ /* 0x000fe20000100a00 */
[----:B------:R0:W-:Y:S02]  /*95d30*/  STL.64 [R1+0x8b8], R6 ;  /* 0x0008b80601007387 */ /* 0x0001e40000100a00 */
        /* <DEDUP_REMOVED lines=9> */
[----:B------:R-:W2:Y:S02]  /*95dd0*/  LDL.64 R54, [R1+0x68] ;  /* 0x0000680001367983 */ /* 0x000ea40000100a00 */
[----:B------:R0:W-:Y:S02]  /*95de0*/  STL.64 [R1+0x5710], R26 ;  /* 0x0057101a01007387 */ /* 0x0001e40000100a00 */
[----:B------:R1:W-:Y:S01]  /*95df0*/  STL.64 [R1+0x5708], R24 ;  /* 0x0057081801007387 */ /* 0x0003e20000100a00 */
[----:B0-----:R-:W2:Y:S01]  /*95e00*/  LDL.64 R26, [R1+0xa8] ;  /* 0x0000a800011a7983 */ /* 0x001ea20000100a00 */
[----:B----4-:R-:W-:-:S02]  /*95e10*/  IMAD.MOV.U32 R17, RZ, RZ, R39 ;  /* 0x000000ffff117224 */ /* 0x010fc400078e0027 */
[----:B---3--:R-:W-:Y:S01]  /*95e20*/  IMAD.MOV.U32 R60, RZ, RZ, R10 ;  /* 0x000000ffff3c7224 */ /* 0x008fe200078e000a */
[----:B--2---:R-:W-:Y:S01]  /*95e30*/  HMMA.16816.F32.BF16 R20, R40, R26, R20 ;  /* 0x0000001a2814723c */ /* 0x004fe20000041814 */
[----:B------:R-:W-:Y:S02]  /*95e40*/  IMAD.MOV.U32 R31, RZ, RZ, R26 ;  /* 0x000000ffff1f7224 */ /* 0x000fe400078e001a */
[----:B------:R-:W-:-:S05]  /*95e50*/  IMAD.MOV.U32 R30, RZ, RZ, R27 ;  /* 0x000000ffff1e7224 */ /* 0x000fca00078e001b */
[----:B-1----:R-:W-:Y:S11]  /*95e60*/  HMMA.16816.F32.BF16 R24, R40, R38, R48 ;  /* 0x000000262818723c */ /* 0x002ff60000041830 */
[----:B------:R-:W-:Y:S04]  /*95e70*/  @!UPT UIADD3 URZ, URZ, URZ, URZ ;  /* 0x0000003f3f3ff290 */ /* 0x000fe8000fffe03f */
[----:B------:R-:W-:Y:S01]  /*95e80*/  STL.64 [R1+0x8a0], R20 ;  /* 0x0008a01401007387 */ /* 0x000fe20000100a00 */
[----:B------:R0:W-:Y:S03]  /*95e90*/  STL.64 [R1+0x8a8], R22 ;  /* 0x0008a81601007387 */ /* 0x0001e60000100a00 */
[----:B0-----:R-:W2:Y:S04]  /*95ea0*/  LDL.LU.64 R22, [R1+0x5720] ;  /* 0x0057200001167983 */ /* 0x001ea80000300a00 */
[----:B------:R-:W-:Y:S02]  /*95eb0*/  STL.64 [R1+0x890], R24 ;  /* 0x0008901801007387 */ /* 0x000fe40000100a00 */
[----:B------:R0:W-:Y:S02]  /*95ec0*/  STL.64 [R1+0x898], R26 ;  /* 0x0008981a01007387 */ /* 0x0001e40000100a00 */
[----:B------:R-:W3:Y:S01]  /*95ed0*/  LDL.LU R48, [R1+0x850] ;  /* 0x0008500001307983 */ /* 0x000ee20000300800 */
[----:B------:R-:W3:Y:S01]  /*95ee0*/  LDL.LU R49, [R1+0x854] ;  /* 0x0008540001317983 */ /* 0x000ee20000300800 */
[----:B------:R-:W3:Y:S02]  /*95ef0*/  LDL.LU R50, [R1+0x858] ;  /* 0x0008580001327983 */ /* 0x000ee40000300800 */
[----:B------:R-:W-:-:S02]  /*95f00*/  IMAD.MOV.U32 R20, RZ, RZ, R38 ;  /* 0x000000ffff147224 */ /* 0x000fc400078e0026 */
[----:B------:R-:W3:Y:S01]  /*95f10*/  LDL.LU R51, [R1+0x85c] ;  /* 0x00085c0001337983 */ /* 0x000ee20000300800 */
[----:B------:R-:W3:Y:S01]  /*95f20*/  LDL.64 R38, [R1+0x58] ;  /* 0x0000580001267983 */ /* 0x000ee20000100a00 */
[C---:B0-----:R-:W-:Y:S03]  /*95f30*/  HMMA.16816.F32.BF16 R24, R40.reuse, R10, R44 ;  /* 0x0000000a2818723c */ /* 0x041fe6000004182c */
[----:B------:R-:W-:Y:S01]  /*95f40*/  STL [R1+0x551c], R17 ;  /* 0x00551c1101007387 */ /* 0x000fe20000100800 */
[----:B------:R-:W-:Y:S02]  /*95f50*/  STL [R1+0x5518], R20 ;  /* 0x0055181401007387 */ /* 0x000fe40000100800 */
[----:B------:R-:W-:Y:S11]  /*95f60*/  IMAD.MOV.U32 R21, RZ, RZ, R11 ;  /* 0x000000ffff157224 */ /* 0x000ff600078e000b */
[----:B------:R-:W-:Y:S06]  /*95f70*/  @!UPT UIADD3 URZ, URZ, URZ, URZ ;  /* 0x0000003f3f3ff290 */ /* 0x000fec000fffe03f */
[----:B------:R-:W-:Y:S01]  /*95f80*/  STL.64 [R1+0x880], R24 ;  /* 0x0008801801007387 */ /* 0x000fe20000100a00 */
[----:B------:R0:W-:Y:S02]  /*95f90*/  STL.64 [R1+0x888], R26 ;  /* 0x0008881a01007387 */ /* 0x0001e40000100a00 */
[----:B------:R-:W4:Y:S02]  /*95fa0*/  LDL.LU R8, [R1+0x840] ;  /* 0x0008400001087983 */ /* 0x000f240000300800 */
[----:B------:R-:W4:Y:S01]  /*95fb0*/  LDL.LU R9, [R1+0x844] ;  /* 0x0008440001097983 */ /* 0x000f220000300800 */
[----:B------:R-:W4:Y:S01]  /*95fc0*/  LDL.LU R10, [R1+0x848] ;  /* 0x00084800010a7983 */ /* 0x000f220000300800 */
[----:B------:R-:W4:Y:S03]  /*95fd0*/  LDL.LU R11, [R1+0x84c] ;  /* 0x00084c00010b7983 */ /* 0x000f260000300800 */
[----:B0-----:R-:W4:Y:S01]  /*95fe0*/  LDL.64 R26, [R1+0x48] ;  /* 0x00004800011a7983 */ /* 0x001f220000100a00 */
[----:B------:R-:W-:Y:S01]  /*95ff0*/  HMMA.16816.F32.BF16 R12, R40, R6, R12 ;  /* 0x00000006280c723c */ /* 0x000fe2000004180c */
[----:B------:R-:W-:-:S02]  /*96000*/  IMAD.MOV.U32 R20, RZ, RZ, R6 ;  /* 0x000000ffff147224 */ /* 0x000fc400078e0006 */
[----:B------:R-:W-:-:S05]  /*96010*/  IMAD.MOV.U32 R61, RZ, RZ, R7 ;  /* 0x000000ffff3d7224 */ /* 0x000fca00078e0007 */
[C---:B------:R-:W-:Y:S01]  /*96020*/  HMMA.16816.F32.BF16 R4, R40.reuse, R54, R56 ;  /* 0x000000362804723c */ /* 0x040fe20000041838 */
[----:B------:R-:W-:Y:S01]  /*96030*/  STL [R1+0x5524], R21 ;  /* 0x0055241501007387 */ /* 0x000fe20000100800 */
[----:B------:R0:W-:Y:S11]  /*96040*/  STL [R1+0x5520], R60 ;  /* 0x0055203c01007387 */ /* 0x0001f60000100800 */
[----:B------:R-:W-:Y:S02]  /*96050*/  @!UPT UIADD3 URZ, URZ, URZ, URZ ;  /* 0x0000003f3f3ff290 */ /* 0x000fe4000fffe03f */
[----:B------:R1:W-:Y:S01]  /*96060*/  STL.64 [R1+0x870], R12 ;  /* 0x0008700c01007387 */ /* 0x0003e20000100a00 */
[----:B------:R1:W-:Y:S02]  /*96070*/  STL.64 [R1+0x878], R14 ;  /* 0x0008780e01007387 */ /* 0x0003e40000100a00 */
[----:B0-----:R-:W-:Y:S01]  /*96080*/  IMAD.MOV.U32 R60, RZ, RZ, R54 ;  /* 0x000000ffff3c7224 */ /* 0x001fe200078e0036 */
[----:B-1----:R-:W2:Y:S01]  /*96090*/  LDL.LU R12, [R1+0x830] ;  /* 0x00083000010c7983 */ /* 0x002ea20000300800 */
[----:B------:R-:W2:Y:S02]  /*960a0*/  LDL.LU R13, [R1+0x834] ;  /* 0x00083400010d7983 */ /* 0x000ea40000300800 */
[----:B------:R-:W2:Y:S02]  /*960b0*/  LDL.LU R14, [R1+0x838] ;  /* 0x00083800010e7983 */ /* 0x000ea40000300800 */
[----:B------:R-:W2:Y:S01]  /*960c0*/  LDL.LU R15, [R1+0x83c] ;  /* 0x00083c00010f7983 */ /* 0x000ea20000300800 */
[----:B------:R-:W-:Y:S01]  /*960d0*/  STL [R1+0x552c], R20 ;  /* 0x00552c1401007387 */ /* 0x000fe20000100800 */
[----:B------:R-:W-:Y:S02]  /*960e0*/  STL [R1+0x5528], R61 ;  /* 0x0055283d01007387 */ /* 0x000fe40000100800 */
[----:B------:R-:W-:Y:S02]  /*960f0*/  STL.64 [R1+0x860], R4 ;  /* 0x0008600401007387 */ /* 0x000fe40000100a00 */
[----:B------:R0:W-:Y:S01]  /*96100*/  STL.64 [R1+0x868], R6 ;  /* 0x0008680601007387 */ /* 0x0001e20000100a00 */
[----:B------:R-:W2:Y:S01]  /*96110*/  LDL.LU R44, [R1+0x820] ;  /* 0x00082000012c7983 */ /* 0x000ea20000300800 */
[----:B------:R-:W2:Y:S02]  /*96120*/  LDL.LU R45, [R1+0x824] ;  /* 0x00082400012d7983 */ /* 0x000ea40000300800 */
[----:B------:R-:W2:Y:S02]  /*96130*/  LDL.LU R46, [R1+0x828] ;  /* 0x00082800012e7983 */ /* 0x000ea40000300800 */
[----:B------:R-:W2:Y:S02]  /*96140*/  LDL.LU R47, [R1+0x82c] ;  /* 0x00082c00012f7983 */ /* 0x000ea40000300800 */
[----:B------:R-:W-:Y:S01]  /*96150*/  IMAD.MOV.U32 R17, RZ, RZ, R55 ;  /* 0x000000ffff117224 */ /* 0x000fe200078e0037 */
[----:B0-----:R-:W2:Y:S01]  /*96160*/  LDL.64 R6, [R1+0x28] ;  /* 0x0000280001067983 */ /* 0x001ea20000100a00 */
[----:B------:R-:W-:Y:S01]  /*96170*/  STL [R1+0x5530], R60 ;  /* 0x0055303c01007387 */ /* 0x000fe20000100800 */
[----:B---3--:R-:W-:Y:S01]  /*96180*/  HMMA.16816.F32.BF16 R48, R40, R38, R48 ;  /* 0x000000262830723c */ /* 0x008fe20000041830 */
        /* <DEDUP_REMOVED lines=9> */
[----:B------:R-:W3:Y:S01]  /*96220*/  LDL.64 R54, [R1+0x18] ;  /* 0x0000180001367983 */ /* 0x000ee20000100a00 */
[----:B0-----:R-:W2:Y:S01]  /*96230*/  LDL.LU R48, [R1+0x800] ;  /* 0x0008000001307983 */ /* 0x001ea20000300800 */
[----:B------:R-:W2:Y:S02]  /*96240*/  LDL.LU R49, [R1+0x804] ;  /* 0x0008040001317983 */ /* 0x000ea40000300800 */
[----:B-1----:R-:W2:Y:S02]  /*96250*/  LDL.LU R50, [R1+0x808] ;  /* 0x0008080001327983 */ /* 0x002ea40000300800 */
[----:B------:R-:W2:Y:S01]  /*96260*/  LDL.LU R51, [R1+0x80c] ;  /* 0x00080c0001337983 */ /* 0x000ea20000300800 */
[----:B------:R-:W2:Y:S01]  /*96270*/  LDL.64 R38, [R1+0x8] ;  /* 0x0000080001267983 */ /* 0x000ea20000100a00 */
[C---:B----4-:R-:W-:Y:S11]  /*96280*/  HMMA.16816.F32.BF16 R8, R40.reuse, R26, R8 ;  /* 0x0000001a2808723c */ /* 0x050ff60000041808 */
[----:B------:R-:W-:Y:S11]  /*96290*/  @!UPT UIADD3 URZ, URZ, URZ, URZ ;  /* 0x0000003f3f3ff290 */ /* 0x000ff6000fffe03f */
[----:B------:R-:W-:Y:S01]  /*962a0*/  @!UPT UIADD3 URZ, URZ, URZ, URZ ;  /* 0x0000003f3f3ff290 */ /* 0x000fe2000fffe03f */
[----:B------:R-:W-:Y:S01]  /*962b0*/  STL.64 [R1+0x840], R8 ;  /* 0x0008400801007387 */ /* 0x000fe20000100a00 */
[----:B------:R0:W-:Y:S03]  /*962c0*/  STL.64 [R1+0x848], R10 ;  /* 0x0008480a01007387 */ /* 0x0001e60000100a00 */
[----:B0-----:R-:W4:Y:S01]  /*962d0*/  LDL.LU.64 R10, [R1+0x5718] ;  /* 0x00571800010a7983 */ /* 0x001f220000300a00 */
[----:B------:R-:W-:Y:S02]  /*962e0*/  IMAD.MOV.U32 R9, RZ, RZ, R26 ;  /* 0x000000ffff097224 */ /* 0x000fe400078e001a */
[----:B------:R-:W-:Y:S02]  /*962f0*/  IMAD.MOV.U32 R8, RZ, RZ, R27 ;  /* 0x000000ffff087224 */ /* 0x000fe400078e001b */
[----:B------:R-:W2:Y:S01]  /*96300*/  LDL.LU.64 R26, [R1+0x5710] ;  /* 0x00571000011a7983 */ /* 0x000ea20000300a00 */
[----:B------:R-:W2:Y:S03]  /*96310*/  LDL.LU.64 R24, [R1+0x5708] ;  /* 0x0057080001187983 */ /* 0x000ea60000300a00 */
[----:B----4-:R0:W-:Y:S01]  /*96320*/  STL.64 [R1+0x55f0], R10 ;  /* 0x0055f00a01007387 */ /* 0x0101e20000100a00 */
[----:B------:R-:W-:Y:S03]  /*96330*/  STL.64 [R1+0x55e8], R8 ;  /* 0x0055e80801007387 */ /* 0x000fe60000100a00 */
[----:B0-----:R-:W2:Y:S02]  /*96340*/  LDL.64 R10, [R1+0x38] ;  /* 0x00003800010a7983 */ /* 0x001ea40000100a00 */
[C---:B--2---:R-:W-:Y:S11]  /*96350*/  HMMA.16816.F32.BF16 R12, R40.reuse, R10, R12 ;  /* 0x0000000a280c723c */ /* 0x044ff6000004180c */
[----:B------:R-:W-:Y:S11]  /*96360*/  @!UPT UIADD3 URZ, URZ, URZ, URZ ;  /* 0x0000003f3f3ff290 */ /* 0x000ff6000fffe03f */
[----:B------:R-:W-:Y:S01]  /*96370*/  @!UPT UIADD3 URZ, URZ, URZ, URZ ;  /* 0x0000003f3f3ff290 */ /* 0x000fe2000fffe03f */
[----:B------:R-:W-:Y:S01]  /*96380*/  STL.64 [R1+0x830], R12 ;  /* 0x0008300c01007387 */ /* 0x000fe20000100a00 */
[----:B------:R0:W-:Y:S03]  /*96390*/  STL.64 [R1+0x838], R14 ;  /* 0x0008380e01007387 */ /* 0x0001e60000100a00 */
[----:B0-----:R-:W2:Y:S01]  /*963a0*/  LDL.LU.64 R14, [R1+0x5700] ;  /* 0x00570000010e7983 */ /* 0x001ea20000300a00 */
[----:B------:R-:W-:Y:S01]  /*963b0*/  HMMA.16816.F32.BF16 R44, R40, R6, R44 ;  /* 0x00000006282c723c */ /* 0x000fe2000004182c */
[----:B------:R-:W-:Y:S02]  /*963c0*/  IMAD.MOV.U32 R13, RZ, RZ, R10 ;  /* 0x000000ffff0d7224 */ /* 0x000fe400078e000a */
[----:B------:R-:W-:Y:S01]  /*963d0*/  IMAD.MOV.U32 R12, RZ, RZ, R11 ;  /* 0x000000ffff0c7224 */ /* 0x000fe200078e000b */
[----:B------:R-:W4:Y:S01]  /*963e0*/  LDL.LU R8, [R1+0x7d0] ;  /* 0x0007d00001087983 */ /* 0x000f220000300800 */
[----:B------:R-:W4:Y:S02]  /*963f0*/  LDL.LU R9, [R1+0x7d4] ;  /* 0x0007d40001097983 */ /* 0x000f240000300800 */
[----:B------:R-:W4:Y:S02]  /*96400*/  LDL.LU R10, [R1+0x7d8] ;  /* 0x0007d800010a7983 */ /* 0x000f240000300800 */
[----:B------:R-:W4:Y:S02]  /*96410*/  LDL.LU R11, [R1+0x7dc] ;  /* 0x0007dc00010b7983 */ /* 0x000f240000300800 */
[----:B------:R-:W-:-:S02]  /*96420*/  IMAD.MOV.U32 R60, RZ, RZ, R6 ;  /* 0x000000ffff3c7224 */ /* 0x000fc400078e0006 */
[----:B------:R-:W-:Y:S01]  /*96430*/  IMAD.MOV.U32 R20, RZ, RZ, R7 ;  /* 0x000000ffff147224 */ /* 0x000fe200078e0007 */
[----:B--2---:R0:W-:Y:S01]  /*96440*/  STL.64 [R1+0x5600], R14 ;  /* 0x0056000e01007387 */ /* 0x0041e20000100a00 */
[----:B------:R1:W-:Y:S02]  /*96450*/  STL.64 [R1+0x55f8], R12 ;  /* 0x0055f80c01007387 */ /* 0x0003e40000100a00 */
[----:B0-----:R-:W-:Y:S01]  /*96460*/  IMAD.MOV.U32 R14, RZ, RZ, R23 ;  /* 0x000000ffff0e7224 */ /* 0x001fe200078e0017 */
[----:B-1----:R-:W2:Y:S01]  /*96470*/  LDL.LU R12, [R1+0x7b0] ;  /* 0x0007b000010c7983 */ /* 0x002ea20000300800 */
[----:B------:R-:W-:Y:S02]  /*96480*/  IMAD.MOV.U32 R13, RZ, RZ, R22 ;  /* 0x000000ffff0d7224 */ /* 0x000fe400078e0016 */
[----:B------:R-:W2:Y:S02]  /*96490*/  LDL.LU R22, [R1+0x56fc] ;  /* 0x0056fc0001167983 */ /* 0x000ea40000300800 */
[----:B------:R-:W2:Y:S01]  /*964a0*/  LDL.LU R23, [R1+0x56f8] ;  /* 0x0056f80001177983 */ /* 0x000ea20000300800 */
[----:B------:R-:W4:Y:S01]  /*964b0*/  LDL.LU R15, [R1+0x7bc] ;  /* 0x0007bc00010f7983 */ /* 0x000f220000300800 */
[----:B------:R-:W-:Y:S02]  /*964c0*/  STL.64 [R1+0x820], R44 ;  /* 0x0008202c01007387 */ /* 0x000fe40000100a00 */
[----:B------:R0:W-:Y:S02]  /*964d0*/  STL.64 [R1+0x828], R46 ;  /* 0x0008282e01007387 */ /* 0x0001e40000100a00 */
[----:B0-----:R-:W4:Y:S01]  /*964e0*/  LDL.LU.64 R46, [R1+0x56f0] ;  /* 0x0056f000012e7983 */ /* 0x001f220000300a00 */
[----:B------:R-:W4:Y:S02]  /*964f0*/  LDL.LU.64 R44, [R1+0x56e8] ;  /* 0x0056e800012c7983 */ /* 0x000f240000300a00 */
[----:B------:R-:W4:Y:S01]  /*96500*/  LDL.LU.64 R6, [R1+0x56e0] ;  /* 0x0056e00001067983 */ /* 0x000f220000300a00 */
[C---:B---3--:R-:W-:Y:S08]  /*96510*/  HMMA.16816.F32.BF16 R56, R40.reuse, R54, R56 ;  /* 0x000000362838723c */ /* 0x048ff00000041838 */
[----:B------:R-:W-:Y:S01]  /*96520*/  HMMA.16816.F32.BF16 R48, R40, R38, R48 ;  /* 0x000000262830723c */ /* 0x000fe20000041830 */
[----:B------:R-:W-:-:S02]  /*96530*/  IMAD.MOV.U32 R4, RZ, RZ, R54 ;  /* 0x000000ffff047224 */ /* 0x000fc400078e0036 */
[----:B------:R-:W-:Y:S02]  /*96540*/  IMAD.MOV.U32 R2, RZ, RZ, R55 ;  /* 0x000000ffff027224 */ /* 0x000fe400078e0037 */
[----:B------:R-:W-:Y:S02]  /*96550*/  IMAD.MOV.U32 R16, RZ, RZ, R38 ;  /* 0x000000ffff107224 */ /* 0x000fe400078e0026 */
[----:B------:R-:W-:Y:S01]  /*96560*/  IMAD.MOV.U32 R5, RZ, RZ, R39 ;  /* 0x000000ffff057224 */ /* 0x000fe200078e0027 */
[----:B--2---:R0:W-:Y:S01]  /*96570*/  STL.64 [R1+0x5620], R22 ;  /* 0x0056201601007387 */ /* 0x0041e20000100a00 */
[----:B------:R4:W-:Y:S02]  /*96580*/  STL.64 [R1+0x5618], R20 ;  /* 0x0056181401007387 */ /* 0x0009e40000100a00 */
[----:B0-----:R-:W-:Y:S02]  /*96590*/  IMAD.MOV.U32 R22, RZ, RZ, R18 ;  /* 0x000000ffff167224 */ /* 0x001fe400078e0012 */
[----:B------:R-:W-:-:S02]  /*965a0*/  IMAD.MOV.U32 R23, RZ, RZ, R19 ;  /* 0x000000ffff177224 */ /* 0x000fc400078e0013 */
[----:B----4-:R-:W-:Y:S02]  /*965b0*/  IMAD.MOV.U32 R20, RZ, RZ, R6 ;  /* 0x000000ffff147224 */ /* 0x010fe400078e0006 */
[----:B------:R-:W-:Y:S01]  /*965c0*/  IMAD.MOV.U32 R21, RZ, RZ, R7 ;  /* 0x000000ffff157224 */ /* 0x000fe200078e0007 */
[----:B------:R-:W2:Y:S01]  /*965d0*/  LDL.LU R6, [R1+0x56dc] ;  /* 0x0056dc0001067983 */ /* 0x000ea20000300800 */
[----:B------:R-:W2:Y:S02]  /*965e0*/  LDL.LU R7, [R1+0x56d8] ;  /* 0x0056d80001077983 */ /* 0x000ea40000300800 */
[----:B------:R-:W3:Y:S02]  /*965f0*/  LDL.LU R18, [R1+0x56d4] ;  /* 0x0056d40001127983 */ /* 0x000ee40000300800 */
[----:B------:R-:W3:Y:S01]  /*96600*/  LDL.LU R19, [R1+0x56d0] ;  /* 0x0056d00001137983 */ /* 0x000ee20000300800 */
[----:B------:R-:W-:Y:S01]  /*96610*/  STL.64 [R1+0x810], R56 ;  /* 0x0008103801007387 */ /* 0x000fe20000100a00 */
[----:B------:R0:W-:Y:S03]  /*96620*/  STL.64 [R1+0x818], R58 ;  /* 0x0008183a01007387 */ /* 0x0001e60000100a00 */
[----:B0-----:R-:W4:Y:S01]  /*96630*/  LDL.LU.64 R58, [R1+0x56c8] ;  /* 0x0056c800013a7983 */ /* 0x001f220000300a00 */
[----:B------:R-:W2:Y:S02]  /*96640*/  LDL.LU.64 R56, [R1+0x56c0] ;  /* 0x0056c00001387983 */ /* 0x000ea40000300a00 */
[----:B------:R-:W2:Y:S02]  /*96650*/  LDL.LU.64 R54, [R1+0x56b8] ;  /* 0x0056b80001367983 */ /* 0x000ea40000300a00 */
[----:B------:R-:W2:Y:S01]  /*96660*/  LDL.LU.64 R52, [R1+0x56b0] ;  /* 0x0056b00001347983 */ /* 0x000ea20000300a00 */
[----:B------:R-:W-:Y:S01]  /*96670*/  STL.64 [R1+0x800], R48 ;  /* 0x0008003001007387 */ /* 0x000fe20000100a00 */
[----:B------:R0:W-:Y:S03]  /*96680*/  STL.64 [R1+0x808], R50 ;  /* 0x0008083201007387 */ /* 0x0001e60000100a00 */
[----:B0-----:R-:W2:Y:S01]  /*96690*/  LDL.LU.64 R50, [R1+0x56a8] ;  /* 0x0056a80001327983 */ /* 0x001ea20000300a00 */
[----:B------:R-:W2:Y:S02]  /*966a0*/  LDL.LU.64 R48, [R1+0x56a0] ;  /* 0x0056a00001307983 */ /* 0x000ea40000300a00 */
[----:B------:R-:W2:Y:S02]  /*966b0*/  LDL.LU.64 R38, [R1+0x5698] ;  /* 0x0056980001267983 */ /* 0x000ea40000300a00 */
[----:B------:R-:W-:-:S02]  /*966c0*/  IMAD.MOV.U32 R32, RZ, RZ, R36 ;  /* 0x000000ffff207224 */ /* 0x000fc400078e0024 */
[----:B------:R-:W-:Y:S02]  /*966d0*/  IMAD.MOV.U32 R29, RZ, RZ, R37 ;  /* 0x000000ffff1d7224 */ /* 0x000fe400078e0025 */
[----:B------:R-:W2:Y:S04]  /*966e0*/  LDL.LU.64 R36, [R1+0x5690] ;  /* 0x0056900001247983 */ /* 0x000ea80000300a00 */
[----:B---3--:R4:W-:Y:S01]  /*966f0*/  STL.64 [R1+0x5610], R18 ;  /* 0x0056101201007387 */ /* 0x0089e20000100a00 */
[----:B------:R2:W-:Y:S02]  /*96700*/  STL.64 [R1+0x5608], R16 ;  /* 0x0056081001007387 */ /* 0x0005e40000100a00 */
[----:B----4-:R-:W-:Y:S02]  /*96710*/  IMAD.MOV.U32 R18, RZ, RZ, R58 ;  /* 0x000000ffff127224 */ /* 0x010fe400078e003a */
[----:B--2---:R-:W-:-:S02]  /*96720*/  IMAD.MOV.U32 R17, RZ, RZ, R54 ;  /* 0x000000ffff117224 */ /* 0x004fc400078e0036 */
[----:B------:R-:W-:Y:S02]  /*96730*/  IMAD.MOV.U32 R19, RZ, RZ, R59 ;  /* 0x000000ffff137224 */ /* 0x000fe400078e003b */
[----:B------:R-:W-:Y:S02]  /*96740*/  IMAD.MOV.U32 R16, RZ, RZ, R38 ;  /* 0x000000ffff107224 */ /* 0x000fe400078e0026 */
[----:B------:R-:W2:Y:S01]  /*96750*/  LDL.LU R38, [R1+0x568c] ;  /* 0x00568c0001267983 */ /* 0x000ea20000300800 */
[----:B------:R-:W3:Y:S02]  /*96760*/  LDL.LU R54, [R1+0x5688] ;  /* 0x0056880001367983 */ /* 0x000ee40000300800 */
[----:B------:R-:W4:Y:S02]  /*96770*/  LDL.LU R58, [R1+0x5684] ;  /* 0x00568400013a7983 */ /* 0x000f240000300800 */
[----:B------:R-:W4:Y:S01]  /*96780*/  LDL.LU R59, [R1+0x5680] ;  /* 0x00568000013b7983 */ /* 0x000f220000300800 */
[----:B------:R-:W-:Y:S01]  /*96790*/  STL.64 [R1+0x55e0], R6 ;  /* 0x0055e00601007387 */ /* 0x000fe20000100a00 */
[----:B------:R0:W-:Y:S02]  /*967a0*/  STL.64 [R1+0x55d8], R4 ;  /* 0x0055d80401007387 */ /* 0x0001e40000100a00 */
[----:B0-----:R-:W-:-:S02]  /*967b0*/  IMAD.MOV.U32 R4, RZ, RZ, R55 ;  /* 0x000000ffff047224 */ /* 0x001fc400078e0037 */
[----:B------:R-:W3:Y:S01]  /*967c0*/  LDL.LU R55, [R1+0x567c] ;  /* 0x00567c0001377983 */ /* 0x000ee20000300800 */
[----:B------:R-:W-:Y:S02]  /*967d0*/  IMAD.MOV.U32 R5, RZ, RZ, R39 ;  /* 0x000000ffff057224 */ /* 0x000fe400078e0027 */
[----:B------:R-:W2:Y:S02]  /*967e0*/  LDL.LU R39, [R1+0x5678] ;  /* 0x0056780001277983 */ /* 0x000ea40000300800 */
[----:B------:R-:W-:Y:S02]  /*967f0*/  IMAD.MOV.U32 R6, RZ, RZ, R50 ;  /* 0x000000ffff067224 */ /* 0x000fe400078e0032 */
[----:B------:R-:W-:Y:S01]  /*96800*/  IMAD.MOV.U32 R7, RZ, RZ, R51 ;  /* 0x000000ffff077224 */ /* 0x000fe200078e0033 */
[----:B------:R-:W2:Y:S01]  /*96810*/  LDL.LU R50, [R1+0x5674] ;  /* 0x0056740001327983 */ /* 0x000ea20000300800 */
[----:B------:R-:W2:Y:S05]  /*96820*/  LDL.LU R51, [R1+0x5670] ;  /* 0x0056700001337983 */ /* 0x000eaa0000300800 */
[C---:B----4-:R-:W-:Y:S01]  /*96830*/  HMMA.16816.F32.BF16 R4, R40.reuse, R58, R4 ;  /* 0x0000003a2804723c */ /* 0x050fe20000041804 */
[----:B------:R-:W-:Y:S01]  /*96840*/  STL.64 [R1+0x5480], R58 ;  /* 0x0054803a01007387 */ /* 0x000fe20000100a00 */
[----:B------:R-:W-:Y:S11]  /*96850*/  STL.64 [R1+0x5478], R56 ;  /* 0x0054783801007387 */ /* 0x000ff60000100a00 */
[----:B------:R-:W-:Y:S10]  /*96860*/  @!UPT UIADD3 URZ, URZ, URZ, URZ ;  /* 0x0000003f3f3ff290 */ /* 0x000ff4000fffe03f */
[----:B------:R-:W-:Y:S01]  /*96870*/  STL.64 [R1+0x7f0], R4 ;  /* 0x0007f00401007387 */ /* 0x000fe20000100a00 */
[----:B------:R3:W-:Y:S02]  /*96880*/  STL.64 [R1+0x7f8], R6 ;  /* 0x0007f80601007387 */ /* 0x0007e40000100a00 */
[C---:B---3--:R-:W-:Y:S01]  /*96890*/  HMMA.16816.F32.BF16 R4, R40.reuse, R54, R16 ;  /* 0x000000362804723c */ /* 0x048fe20000041810 */
[----:B------:R-:W-:Y:S01]  /*968a0*/  STL.64 [R1+0x5470], R54 ;  /* 0x0054703601007387 */ /* 0x000fe20000100a00 */
[----:B------:R-:W-:Y:S11]  /*968b0*/  STL.64 [R1+0x5468], R52 ;  /* 0x0054683401007387 */ /* 0x000ff60000100a00 */
[----:B------:R-:W-:Y:S10]  /*968c0*/  @!UPT UIADD3 URZ, URZ, URZ, URZ ;  /* 0x0000003f3f3ff290 */ /* 0x000ff4000fffe03f */
[----:B------:R-:W-:Y:S01]  /*968d0*/  STL.64 [R1+0x7e0], R4 ;  /* 0x0007e00401007387 */ /* 0x000fe20000100a00 */
[----:B------:R2:W-:Y:S02]  /*968e0*/  STL.64 [R1+0x7e8], R6 ;  /* 0x0007e80601007387 */ /* 0x0005e40000100a00 */
[----:B--2---:R-:W-:Y:S07]  /*968f0*/  HMMA.16816.F32.BF16 R4, R40, R50, R8 ;  /* 0x000000322804723c */ /* 0x004fee0000041808 */
[----:B------:R-:W-:-:S02]  /*96900*/  IMAD.MOV.U32 R8, RZ, RZ, R34 ;  /* 0x000000ffff087224 */ /* 0x000fc400078e0022 */
[----:B------:R-:W2:Y:S01]  /*96910*/  LDL.LU R34, [R1+0x566c] ;  /* 0x00566c0001227983 */ /* 0x000ea20000300800 */
[----:B------:R-:W-:Y:S11]  /*96920*/  IMAD.MOV.U32 R9, RZ, RZ, R35 ;  /* 0x000000ffff097224 */ /* 0x000ff600078e0023 */
[----:B------:R-:W-:Y:S02]  /*96930*/  @!UPT UIADD3 URZ, URZ, URZ, URZ ;  /* 0x0000003f3f3ff290 */ /* 0x000fe4000fffe03f */
[----:B------:R-:W-:Y:S01]  /*96940*/  STL.64 [R1+0x7d0], R4 ;  /* 0x0007d00401007387 */ /* 0x000fe20000100a00 */
[----:B------:R0:W-:Y:S02]  /*96950*/  STL.64 [R1+0x7d8], R6 ;  /* 0x0007d80601007387 */ /* 0x0001e40000100a00 */
[----:B------:R-:W2:Y:S02]  /*96960*/  LDL.LU R35, [R1+0x5668] ;  /* 0x0056680001237983 */ /* 0x000ea40000300800 */
[----:B------:R-:W3:Y:S01]  /*96970*/  LDL.LU R10, [R1+0x7a8] ;  /* 0x0007a800010a7983 */ /* 0x000ee20000300800 */
[----:B------:R-:W3:Y:S01]  /*96980*/  LDL.LU R11, [R1+0x7ac] ;  /* 0x0007ac00010b7983 */ /* 0x000ee20000300800 */
[C---:B0-----:R-:W-:Y:S03]  /*96990*/  HMMA.16816.F32.BF16 R4, R40.reuse, R38, R20 ;  /* 0x000000262804723c */ /* 0x041fe60000041814 */
[----:B------:R-:W-:Y:S01]  /*969a0*/  STL.64 [R1+0x5460], R50 ;  /* 0x0054603201007387 */ /* 0x000fe20000100a00 */
[----:B------:R-:W-:Y:S02]  /*969b0*/  STL.64 [R1+0x5458], R48 ;  /* 0x0054583001007387 */ /* 0x000fe40000100a00 */
[----:B------:R-:W-:Y:S02]  /*969c0*/  STL.64 [R1+0x5450], R38 ;  /* 0x0054502601007387 */ /* 0x000fe40000100a00 */
[----:B------:R-:W-:Y:S11]  /*969d0*/  STL.64 [R1+0x5448], R36 ;  /* 0x0054482401007387 */ /* 0x000ff60000100a00 */
[----:B------:R-:W-:Y:S04]  /*969e0*/  @!UPT UIADD3 URZ, URZ, URZ, URZ ;  /* 0x0000003f3f3ff290 */ /* 0x000fe8000fffe03f */
[----:B------:R-:W-:Y:S01]  /*969f0*/  STL.64 [R1+0x7c0], R4 ;  /* 0x0007c00401007387 */ /* 0x000fe20000100a00 */
[----:B------:R2:W-:Y:S02]  /*96a00*/  STL.64 [R1+0x7c8], R6 ;  /* 0x0007c80601007387 */ /* 0x0005e40000100a00 */
[----:B------:R-:W-:Y:S02]  /*96a10*/  IMAD.MOV.U32 R58, RZ, RZ, R31 ;  /* 0x000000ffff3a7224 */ /* 0x000fe400078e001f */
[----:B------:R-:W4:Y:S01]  /*96a20*/  LDL.LU R31, [R1+0x5664] ;  /* 0x00566400011f7983 */ /* 0x000f220000300800 */
        /* <DEDUP_REMOVED lines=9> */
[----:B------:R-:W2:Y:S02]  /*96ac0*/  LDL.LU R54, [R1+0x728] ;  /* 0x0007280001367983 */ /* 0x000ea40000300800 */
[----:B------:R-:W2:Y:S02]  /*96ad0*/  LDL.LU R55, [R1+0x72c] ;  /* 0x00072c0001377983 */ /* 0x000ea40000300800 */
[----:B------:R-:W-:-:S02]  /*96ae0*/  IMAD.MOV.U32 R50, RZ, RZ, R24 ;  /* 0x000000ffff327224 */ /* 0x000fc400078e0018 */
[----:B------:R-:W-:Y:S01]  /*96af0*/  IMAD.MOV.U32 R51, RZ, RZ, R33 ;  /* 0x000000ffff337224 */ /* 0x000fe200078e0021 */
[----:B--2---:R-:W-:Y:S01]  /*96b00*/  STL.64 [R1+0x5540], R54 ;  /* 0x0055403601007387 */ /* 0x004fe20000100a00 */
[----:B------:R-:W-:Y:S02]  /*96b10*/  STL.64 [R1+0x5538], R52 ;  /* 0x0055383401007387 */ /* 0x000fe40000100a00 */
[----:B------:R-:W2:Y:S02]  /*96b20*/  LDL.LU R24, [R1+0x565c] ;  /* 0x00565c0001187983 */ /* 0x000ea40000300800 */
[----:B------:R-:W2:Y:S01]  /*96b30*/  LDL.LU R33, [R1+0x5658] ;  /* 0x0056580001217983 */ /* 0x000ea20000300800 */
[----:B------:R-:W-:Y:S01]  /*96b40*/  STL.64 [R1+0x5548], R50 ;  /* 0x0055483201007387 */ /* 0x000fe20000100a00 */
[----:B------:R-:W2:Y:S02]  /*96b50*/  LDL.LU R36, [R1+0x730] ;  /* 0x0007300001247983 */ /* 0x000ea40000300800 */
[----:B------:R-:W2:Y:S02]  /*96b60*/  LDL.LU R37, [R1+0x734] ;  /* 0x0007340001257983 */ /* 0x000ea40000300800 */
[----:B------:R-:W-:-:S02]  /*96b70*/  IMAD.MOV.U32 R38, RZ, RZ, R30 ;  /* 0x000000ffff267224 */ /* 0x000fc400078e001e */
[----:B----4-:R-:W-:Y:S01]  /*96b80*/  IMAD.MOV.U32 R39, RZ, RZ, R31 ;  /* 0x000000ffff277224 */ /* 0x010fe200078e001f */
[----:B------:R-:W3:Y:S01]  /*96b90*/  LDL.LU R30, [R1+0x5654] ;  /* 0x00565400011e7983 */ /* 0x000ee20000300800 */
[----:B------:R-:W3:Y:S03]  /*96ba0*/  LDL.LU R31, [R1+0x5650] ;  /* 0x00565000011f7983 */ /* 0x000ee60000300800 */
[----:B------:R-:W-:Y:S04]  /*96bb0*/  STL.64 [R1+0x5558], R38 ;  /* 0x0055582601007387 */ /* 0x000fe80000100a00 */
[----:B--2---:R-:W-:Y:S01]  /*96bc0*/  STL.64 [R1+0x5550], R36 ;  /* 0x0055502401007387 */ /* 0x004fe20000100a00 */
[----:B------:R-:W2:Y:S01]  /*96bd0*/  LDL R57, [R1+0x1458] ;  /* 0x0014580001397983 */ /* 0x000ea20000100800 */
[----:B---3--:R-:W-:Y:S02]  /*96be0*/  HMMA.16816.F32.BF16 R4, R40, R30, R8 ;  /* 0x0000001e2804723c */ /* 0x008fe40000041808 */
[----:B------:R-:W-:Y:S04]  /*96bf0*/  STL.64 [R1+0x5568], R58 ;  /* 0x0055683a01007387 */ /* 0x000fe80000100a00 */
[----:B--2---:R-:W-:Y:S01]  /*96c00*/  STL [R1+0x5560], R57 ;  /* 0x0055603901007387 */ /* 0x004fe20000100800 */
[----:B------:R0:W-:Y:S02]  /*96c10*/  STL.64 [R1+0x5440], R34 ;  /* 0x0054402201007387 */ /* 0x0001e40000100a00 */
[----:B------:R-:W-:Y:S02]  /*96c20*/  STL.64 [R1+0x5438], R32 ;  /* 0x0054382001007387 */ /* 0x000fe40000100a00 */
[----:B0-----:R-:W-:-:S02]  /*96c30*/  IMAD.MOV.U32 R34, RZ, RZ, R46 ;  /* 0x000000ffff227224 */ /* 0x001fc400078e002e */
[----:B------:R-:W-:Y:S01]  /*96c40*/  IMAD.MOV.U32 R35, RZ, RZ, R47 ;  /* 0x000000ffff237224 */ /* 0x000fe200078e002f */
[----:B------:R-:W2:Y:S01]  /*96c50*/  LDL.LU R46, [R1+0x564c] ;  /* 0x00564c00012e7983 */ /* 0x000ea20000300800 */
[----:B------:R-:W3:Y:S03]  /*96c60*/  LDL.LU R47, [R1+0x5648] ;  /* 0x00564800012f7983 */ /* 0x000ee60000300800 */
[----:B------:R0:W-:Y:S01]  /*96c70*/  STL.64 [R1+0x5570], R34 ;  /* 0x0055702201007387 */ /* 0x0001e20000100a00 */
[----:B------:R-:W4:Y:S04]  /*96c80*/  LDL.LU R48, [R1+0x370] ;  /* 0x0003700001307983 */ /* 0x000f280000300800 */
[----:B------:R-:W-:Y:S02]  /*96c90*/  STL.64 [R1+0x7a0], R4 ;  /* 0x0007a00401007387 */ /* 0x000fe40000100a00 */
[----:B------:R-:W-:Y:S01]  /*96ca0*/  STL.64 [R1+0x7a8], R6 ;  /* 0x0007a80601007387 */ /* 0x000fe20000100a00 */
[----:B------:R-:W4:Y:S01]  /*96cb0*/  LDL.LU R49, [R1+0x374] ;  /* 0x0003740001317983 */ /* 0x000f220000300800 */
[----:B------:R-:W2:Y:S02]  /*96cc0*/  LDL.LU R50, [R1+0x378] ;  /* 0x0003780001327983 */ /* 0x000ea40000300800 */
[----:B------:R-:W2:Y:S02]  /*96cd0*/  LDL.LU R51, [R1+0x37c] ;  /* 0x00037c0001337983 */ /* 0x000ea40000300800 */
[----:B------:R-:W-:-:S02]  /*96ce0*/  IMAD.MOV.U32 R38, RZ, RZ, R44 ;  /* 0x000000ffff267224 */ /* 0x000fc400078e002c */
[----:B------:R-:W-:Y:S02]  /*96cf0*/  IMAD.MOV.U32 R39, RZ, RZ, R45 ;  /* 0x000000ffff277224 */ /* 0x000fe400078e002d */
[----:B0-----:R-:W-:Y:S02]  /*96d00*/  IMAD.MOV.U32 R34, RZ, RZ, R26 ;  /* 0x000000ffff227224 */ /* 0x001fe400078e001a */
[----:B------:R-:W-:Y:S01]  /*96d10*/  IMAD.MOV.U32 R35, RZ, RZ, R27 ;  /* 0x000000ffff237224 */ /* 0x000fe200078e001b */
[----:B--2---:R-:W-:Y:S01]  /*96d20*/  STL.64 [R1+0x5580], R50 ;  /* 0x0055803201007387 */ /* 0x004fe20000100a00 */
[----:B----4-:R0:W-:Y:S02]  /*96d30*/  STL.64 [R1+0x5578], R48 ;  /* 0x0055783001007387 */ /* 0x0101e40000100a00 */
[----:B------:R-:W2:Y:S02]  /*96d40*/  LDL.LU R44, [R1+0x5644] ;  /* 0x00564400012c7983 */ /* 0x000ea40000300800 */
[----:B------:R-:W4:Y:S01]  /*96d50*/  LDL.LU R45, [R1+0x5640] ;  /* 0x00564000012d7983 */ /* 0x000f220000300800 */
[----:B------:R3:W-:Y:S01]  /*96d60*/  STL.64 [R1+0x5588], R38 ;  /* 0x0055882601007387 */ /* 0x0007e20000100a00 */
[----:B------:R-:W2:Y:S02]  /*96d70*/  LDL.LU R26, [R1+0x563c] ;  /* 0x00563c00011a7983 */ /* 0x000ea40000300800 */
[----:B------:R-:W2:Y:S02]  /*96d80*/  LDL.LU R27, [R1+0x5638] ;  /* 0x00563800011b7983 */ /* 0x000ea40000300800 */
[----:B------:R1:W-:Y:S01]  /*96d90*/  STL.64 [R1+0x5590], R34 ;  /* 0x0055902201007387 */ /* 0x0003e20000100a00 */
[----:B0-----:R-:W2:Y:S01]  /*96da0*/  LDL.LU R48, [R1+0x390] ;  /* 0x0003900001307983 */ /* 0x001ea20000300800 */
[----:B------:R-:W2:Y:S02]  /*96db0*/  LDL.LU R49, [R1+0x394] ;  /* 0x0003940001317983 */ /* 0x000ea40000300800 */
[----:B------:R-:W2:Y:S02]  /*96dc0*/  LDL.LU R50, [R1+0x398] ;  /* 0x0003980001327983 */ /* 0x000ea40000300800 */
[----:B------:R-:W2:Y:S02]  /*96dd0*/  LDL.LU R51, [R1+0x39c] ;  /* 0x00039c0001337983 */ /* 0x000ea40000300800 */
[----:B---3--:R-:W-:-:S02]  /*96de0*/  IMAD.MOV.U32 R38, RZ, RZ, R47 ;  /* 0x000000ffff267224 */ /* 0x008fc400078e002f */
[----:B------:R-:W-:Y:S01]  /*96df0*/  IMAD.MOV.U32 R39, RZ, RZ, R46 ;  /* 0x000000ffff277224 */ /* 0x000fe200078e002e */
[----:B--2---:R4:W-:Y:S01]  /*96e00*/  STL.64 [R1+0x55a0], R50 ;  /* 0x0055a03201007387 */ /* 0x0049e20000100a00 */
[----:B------:R-:W-:Y:S03]  /*96e10*/  STL.64 [R1+0x5598], R48 ;  /* 0x0055983001007387 */ /* 0x000fe60000100a00 */
[----:B------:R0:W-:Y:S02]  /*96e20*/  STL.64 [R1+0x55a8], R38 ;  /* 0x0055a82601007387 */ /* 0x0001e40000100a00 */
[----:B------:R-:W2:Y:S01]  /*96e30*/  LDL.LU R32, [R1+0x3a0] ;  /* 0x0003a00001207983 */ /* 0x000ea20000300800 */
[----:B------:R-:W2:Y:S01]  /*96e40*/  LDL.LU R33, [R1+0x3a4] ;  /* 0x0003a40001217983 */ /* 0x000ea20000300800 */
[----:B-1----:R-:W3:Y:S02]  /*96e50*/  LDL.LU R34, [R1+0x3a8] ;  /* 0x0003a80001227983 */ /* 0x002ee40000300800 */
[----:B------:R-:W3:Y:S02]  /*96e60*/  LDL.LU R35, [R1+0x3ac] ;  /* 0x0003ac0001237983 */ /* 0x000ee40000300800 */
[----:B----4-:R-:W-:-:S02]  /*96e70*/  IMAD.MOV.U32 R50, RZ, RZ, R45 ;  /* 0x000000ffff327224 */ /* 0x010fc400078e002d */
[----:B------:R-:W-:Y:S01]  /*96e80*/  IMAD.MOV.U32 R51, RZ, RZ, R44 ;  /* 0x000000ffff337224 */ /* 0x000fe200078e002c */
[----:B---3--:R1:W-:Y:S01]  /*96e90*/  STL.64 [R1+0x55b8], R34 ;  /* 0x0055b82201007387 */ /* 0x0083e20000100a00 */
[----:B--2---:R-:W-:Y:S03]  /*96ea0*/  STL.64 [R1+0x55b0], R32 ;  /* 0x0055b02001007387 */ /* 0x004fe60000100a00 */
[----:B------:R2:W-:Y:S02]  /*96eb0*/  STL.64 [R1+0x55c0], R50 ;  /* 0x0055c03201007387 */ /* 0x0005e40000100a00 */
[----:B------:R-:W3:Y:S01]  /*96ec0*/  LDL.LU R36, [R1+0x3b0] ;  /* 0x0003b00001247983 */ /* 0x000ee20000300800 */
[----:B------:R-:W3:Y:S01]  /*96ed0*/  LDL.LU R37, [R1+0x3b4] ;  /* 0x0003b40001257983 */ /* 0x000ee20000300800 */
[----:B0-----:R-:W3:Y:S02]  /*96ee0*/  LDL.LU R38, [R1+0x3b8] ;  /* 0x0003b80001267983 */ /* 0x001ee40000300800 */
[----:B------:R-:W3:Y:S02]  /*96ef0*/  LDL.LU R39, [R1+0x3bc] ;  /* 0x0003bc0001277983 */ /* 0x000ee40000300800 */
[----:B------:R-:W4:Y:S01]  /*96f00*/  LDL.LU R4, [R1+0x750] ;  /* 0x0007500001047983 */ /* 0x000f220000300800 */
[----:B------:R-:W4:Y:S01]  /*96f10*/  LDL.LU R5, [R1+0x754] ;  /* 0x0007540001057983 */ /* 0x000f220000300800 */
[----:B------:R-:W4:Y:S02]  /*96f20*/  LDL.LU R6, [R1+0x758] ;  /* 0x0007580001067983 */ /* 0x000f240000300800 */
[----:B------:R-:W4:Y:S02]  /*96f30*/  LDL.LU R7, [R1+0x75c] ;  /* 0x00075c0001077983 */ /* 0x000f240000300800 */
        /* <DEDUP_REMOVED lines=20> */
[----:B-1----:R-:W-:-:S02]  /*97080*/  IMAD.MOV.U32 R34, RZ, RZ, R27 ;  /* 0x000000ffff227224 */ /* 0x002fc400078e001b */
[----:B------:R-:W-:Y:S01]  /*97090*/  IMAD.MOV.U32 R35, RZ, RZ, R26 ;  /* 0x000000ffff237224 */ /* 0x000fe200078e001a */
[----:B------:R-:W3:Y:S01]  /*970a0*/  LDL.LU R27, [R1+0x5634] ;  /* 0x00563400011b7983 */ /* 0x000ee20000300800 */
[----:B------:R-:W4:Y:S02]  /*970b0*/  LDL.LU R26, [R1+0x5630] ;  /* 0x00563000011a7983 */ /* 0x000f240000300800 */
[----:B------:R-:W4:Y:S02]  /*970c0*/  LDL.LU R48, [R1+0x3c0] ;  /* 0x0003c00001307983 */ /* 0x000f240000300800 */
[----:B------:R-:W4:Y:S01]  /*970d0*/  LDL.LU R49, [R1+0x3c4] ;  /* 0x0003c40001317983 */ /* 0x000f220000300800 */
[----:B--2---:R-:W2:Y:S01]  /*970e0*/  LDL.LU R50, [R1+0x3c8] ;  /* 0x0003c80001327983 */ /* 0x004ea20000300800 */
[----:B------:R-:W2:Y:S02]  /*970f0*/  LDL.LU R51, [R1+0x3cc] ;  /* 0x0003cc0001337983 */ /* 0x000ea40000300800 */
[----:B------:R-:W2:Y:S02]  /*97100*/  LDL.LU R56, [R1+0x380] ;  /* 0x0003800001387983 */ /* 0x000ea40000300800 */
[----:B------:R-:W2:Y:S02]  /*97110*/  LDL.LU R57, [R1+0x384] ;  /* 0x0003840001397983 */ /* 0x000ea40000300800 */
[----:B---3--:R-:W-:-:S02]  /*97120*/  IMAD.MOV.U32 R59, RZ, RZ, R27 ;  /* 0x000000ffff3b7224 */ /* 0x008fc400078e001b */
[----:B----4-:R-:W-:Y:S02]  /*97130*/  IMAD.MOV.U32 R58, RZ, RZ, R26 ;  /* 0x000000ffff3a7224 */ /* 0x010fe400078e001a */
[----:B------:R-:W3:Y:S01]  /*97140*/  LDL.LU R26, [R1+0x562c] ;  /* 0x00562c00011a7983 */ /* 0x000ee20000300800 */
[----:B------:R-:W3:Y:S02]  /*97150*/  LDL.LU R27, [R1+0x5628] ;  /* 0x00562800011b7983 */ /* 0x000ee40000300800 */
[----:B------:R-:W4:Y:S02]  /*97160*/  LDL.64 R54, [R1+0xe8] ;  /* 0x0000e80001367983 */ /* 0x000f240000100a00 */
[----:B------:R-:W-:Y:S01]  /*97170*/  STL.64 [R1+0x5430], R30 ;  /* 0x0054301e01007387 */ /* 0x000fe20000100a00 */
[----:B------:R0:W-:Y:S04]  /*97180*/  STL.64 [R1+0x5428], R28 ;  /* 0x0054281c01007387 */ /* 0x0001e80000100a00 */
        /* <DEDUP_REMOVED lines=12> */
[----:B------:R-:W-:Y:S01]  /*97250*/  STL.64 [R1+0x5488], R24 ;  /* 0x0054881801007387 */ /* 0x000fe20000100a00 */
[C---:B---3--:R-:W-:Y:S11]  /*97260*/  HMMA.16816.F32.BF16 R16, R40.reuse, R22, R16 ;  /* 0x000000162810723c */ /* 0x048ff60000041810 */
[----:B------:R-:W-:Y:S11]  /*97270*/  @!UPT UIADD3 URZ, URZ, URZ, URZ ;  /* 0x0000003f3f3ff290 */ /* 0x000ff6000fffe03f */
[----:B------:R-:W-:Y:S01]  /*97280*/  @!UPT UIADD3 URZ, URZ, URZ, URZ ;  /* 0x0000003f3f3ff290 */ /* 0x000fe2000fffe03f */
[----:B------:R-:W-:Y:S01]  /*97290*/  STL.64 [R1+0x780], R16 ;  /* 0x0007801001007387 */ /* 0x000fe20000100a00 */
[----:B------:R0:W-:Y:S03]  /*972a0*/  STL.64 [R1+0x788], R18 ;  /* 0x0007881201007387 */ /* 0x0001e60000100a00 */
[----:B0-----:R-:W3:Y:S01]  /*972b0*/  LDL.LU.64 R18, [R1+0x5610] ;  /* 0x0056100001127983 */ /* 0x001ee20000300a00 */
[----:B------:R-:W2:Y:S02]  /*972c0*/  LDL.LU.64 R16, [R1+0x5608] ;  /* 0x0056080001107983 */ /* 0x000ea40000300a00 */
        /* <DEDUP_REMOVED lines=25> */
[----:B---3--:R-:W-:Y:S01]  /*97460*/  HMMA.16816.F32.BF16 R40, R40, R6, R44 ;  /* 0x000000062828723c */ /* 0x008fe2000004182c */
[----:B------:R-:W2:Y:S01]  /*97470*/  LDL.LU.64 R46, [R1+0x55d0] ;  /* 0x0055d000012e7983 */ /* 0x000ea20000300a00 */
        /* <DEDUP_REMOVED lines=8> */
[----:B------:R-:W-:Y:S01]  /*97500*/  STL.64 [R1+0x54b8], R6 ;  /* 0x0054b80601007387 */ /* 0x000fe20000100a00 */
[C---:B--2---:R-:W-:Y:S03]  /*97510*/  HMMA.16816.F32.BF16 R32, R44.reuse, R34, R48 ;  /* 0x000000222c20723c */ /* 0x044fe60000041830 */
[----:B------:R-:W2:Y:S11]  /*97520*/  LDL.LU.64 R50, [R1+0x55c0] ;  /* 0x0055c00001327983 */ /* 0x000eb60000300a00 */
[----:B------:R-:W-:Y:S09]  /*97530*/  @!UPT UIADD3 URZ, URZ, URZ, URZ ;  /* 0x0000003f3f3ff290 */ /* 0x000ff2000fffe03f */
[----:B------:R-:W-:Y:S01]  /*97540*/  STL.64 [R1+0x3c0], R32 ;  /* 0x0003c02001007387 */ /* 0x000fe20000100a00 */
[----:B------:R0:W-:Y:S03]  /*97550*/  STL.64 [R1+0x3c8], R34 ;  /* 0x0003c82201007387 */ /* 0x0001e60000100a00 */
[----:B0-----:R-:W3:Y:S01]  /*97560*/  LDL.LU.64 R34, [R1+0x55b8] ;  /* 0x0055b80001227983 */ /* 0x001ee20000300a00 */
[----:B------:R-:W3:Y:S01]  /*97570*/  LDL.LU.64 R32, [R1+0x55b0] ;  /* 0x0055b00001207983 */ /* 0x000ee20000300a00 */
[C---:B--2---:R-:W-:Y:S02]  /*97580*/  HMMA.16816.F32.BF16 R48, R44.reuse, R50, R36 ;  /* 0x000000322c30723c */ /* 0x044fe40000041824 */
[----:B------:R-:W3:Y:S11]  /*97590*/  LDL.LU.64 R38, [R1+0x55a8] ;  /* 0x0055a80001267983 */ /* 0x000ef60000300a00 */
[----:B------:R-:W-:Y:S10]  /*975a0*/  @!UPT UIADD3 URZ, URZ, URZ, URZ ;  /* 0x0000003f3f3ff290 */ /* 0x000ff4000fffe03f */
[----:B------:R-:W-:Y:S01]  /*975b0*/  STL.64 [R1+0x3b0], R48 ;  /* 0x0003b03001007387 */ /* 0x000fe20000100a00 */
[----:B------:R0:W-:Y:S03]  /*975c0*/  STL.64 [R1+0x3b8], R50 ;  /* 0x0003b83201007387 */ /* 0x0001e60000100a00 */
[----:B0-----:R-:W2:Y:S01]  /*975d0*/  LDL.LU.64 R50, [R1+0x55a0] ;  /* 0x0055a00001327983 */ /* 0x001ea20000300a00 */
[----:B------:R-:W2:Y:S01]  /*975e0*/  LDL.LU.64 R48, [R1+0x5598] ;  /* 0x0055980001307983 */ /* 0x000ea20000300a00 */
[C---:B---3--:R-:W-:Y:S02]  /*975f0*/  HMMA.16816.F32.BF16 R36, R44.reuse, R38, R32 ;  /* 0x000000262c24723c */ /* 0x048fe40000041820 */
[----:B------:R-:W2:Y:S11]  /*97600*/  LDL.LU.64 R34, [R1+0x5590] ;  /* 0x0055900001227983 */ /* 0x000eb60000300a00 */
[----:B------:R-:W-:Y:S10]  /*97610*/  @!UPT UIADD3 URZ, URZ, URZ, URZ ;  /* 0x0000003f3f3ff290 */ /* 0x000ff4000fffe03f */
[----:B------:R-:W-:Y:S01]  /*97620*/  STL.64 [R1+0x3a0], R36 ;  /* 0x0003a02401007387 */ /* 0x000fe20000100a00 */
[----:B------:R0:W-:Y:S03]  /*97630*/  STL.64 [R1+0x3a8], R38 ;  /* 0x0003a82601007387 */ /* 0x0001e60000100a00 */
[----:B0-----:R-:W3:Y:S01]  /*97640*/  LDL.LU.64 R38, [R1+0x5588] ;  /* 0x0055880001267983 */ /* 0x001ee20000300a00 */
[C---:B--2---:R-:W-:Y:S03]  /*97650*/  HMMA.16816.F32.BF16 R32, R44.reuse, R34, R48 ;  /* 0x000000222c20723c */ /* 0x044fe60000041830 */
[----:B------:R-:W2:Y:S01]  /*97660*/  LDL.LU.64 R50, [R1+0x5580] ;  /* 0x0055800001327983 */ /* 0x000ea20000300a00 */
[----:B------:R-:W2:Y:S11]  /*97670*/  LDL.LU.64 R48, [R1+0x5578] ;  /* 0x0055780001307983 */ /* 0x000eb60000300a00 */
[----:B------:R-:W-:Y:S08]  /*97680*/  @!UPT UIADD3 URZ, URZ, URZ, URZ ;  /* 0x0000003f3f3ff290 */ /* 0x000ff0000fffe03f */
[----:B------:R-:W-:Y:S01]  /*97690*/  STL.64 [R1+0x390], R32 ;  /* 0x0003902001007387 */ /* 0x000fe20000100a00 */
[----:B------:R0:W-:Y:S01]  /*976a0*/  STL.64 [R1+0x398], R34 ;  /* 0x0003982201007387 */ /* 0x0001e20000100a00 */
[----:B---3--:R-:W-:Y:S02]  /*976b0*/  HMMA.16816.F32.BF16 R36, R44, R38, R56 ;  /* 0x000000262c24723c */ /* 0x008fe40000041838 */
[----:B0-----:R-:W3:Y:S01]  /*976c0*/  LDL.LU.64 R34, [R1+0x5570] ;  /* 0x0055700001227983 */ /* 0x001ee20000300a00 */
[----:B------:R-:W3:Y:S02]  /*976d0*/  LDL.LU.64 R58, [R1+0x5568] ;  /* 0x00556800013a7983 */ /* 0x000ee40000300a00 */
[----:B------:R-:W3:Y:S02]  /*976e0*/  LDL.LU R57, [R1+0x5560] ;  /* 0x0055600001397983 */ /* 0x000ee40000300800 */
[----:B------:R-:W-:Y:S02]  /*976f0*/  IMAD.MOV.U32 R26, RZ, RZ, R3 ;  /* 0x000000ffff1a7224 */ /* 0x000fe400078e0003 */
[----:B------:R-:W-:-:S02]  /*97700*/  IMAD.MOV.U32 R27, RZ, RZ, R0 ;  /* 0x000000ffff1b7224 */ /* 0x000fc400078e0000 */
[----:B----4-:R-:W-:Y:S02]  /*97710*/  IMAD.MOV.U32 R3, RZ, RZ, R54 ;  /* 0x000000ffff037224 */ /* 0x010fe400078e0036 */
[----:B------:R-:W-:-:S10]  /*97720*/  IMAD.MOV.U32 R0, RZ, RZ, R55 ;  /* 0x000000ffff007224 */ /* 0x000fd400078e0037 */
[----:B------:R-:W-:Y:S01]  /*97730*/  STL.64 [R1+0x380], R36 ;  /* 0x0003802401007387 */ /* 0x000fe20000100a00 */
[----:B------:R0:W-:Y:S03]  /*97740*/  STL.64 [R1+0x388], R38 ;  /* 0x0003882601007387 */ /* 0x0001e60000100a00 */
[----:B0-----:R-:W4:Y:S01]  /*97750*/  LDL.LU.64 R38, [R1+0x5558] ;  /* 0x0055580001267983 */ /* 0x001f220000300a00 */
[----:B------:R-:W4:Y:S01]  /*97760*/  LDL.LU.64 R36, [R1+0x5550] ;  /* 0x0055500001247983 */ /* 0x000f220000300a00 */
[C---:B--2---:R-:W-:Y:S11]  /*97770*/  HMMA.16816.F32.BF16 R48, R44.reuse, R54, R48 ;  /* 0x000000362c30723c */ /* 0x044ff60000041830 */
[----:B------:R-:W-:Y:S11]  /*97780*/  @!UPT UIADD3 URZ, URZ, URZ, URZ ;  /* 0x0000003f3f3ff290 */ /* 0x000ff6000fffe03f */
[----:B------:R-:W-:Y:S01]  /*97790*/  @!UPT UIADD3 URZ, URZ, URZ, URZ ;  /* 0x0000003f3f3ff290 */ /* 0x000fe2000fffe03f */
[----:B------:R-:W-:Y:S01]  /*977a0*/  STL.64 [R1+0x370], R48 ;  /* 0x0003703001007387 */ /* 0x000fe20000100a00 */
[----:B------:R0:W-:Y:S03]  /*977b0*/  STL.64 [R1+0x378], R50 ;  /* 0x0003783201007387 */ /* 0x0001e60000100a00 */
[----:B0-----:R-:W4:Y:S01]  /*977c0*/  LDL.LU.64 R50, [R1+0x5548] ;  /* 0x0055480001327983 */ /* 0x001f220000300a00 */
[----:B------:R-:W2:Y:S02]  /*977d0*/  LDL.LU.64 R54, [R1+0x5540] ;  /* 0x0055400001367983 */ /* 0x000ea40000300a00 */
[----:B------:R-:W2:Y:S01]  /*977e0*/  LDL.LU.64 R52, [R1+0x5538] ;  /* 0x0055380001347983 */ /* 0x000ea20000300a00 */
[C---:B------:R-:W-:Y:S01]  /*977f0*/  HMMA.16816.F32.BF16 R24, R44.reuse, R26, R40 ;  /* 0x0000001a2c18723c */ /* 0x040fe20000041828 */
[----:B---3--:R-:W0:Y:S07]  /*97800*/  LDSM.16.MT88.4 R40, [R57+0x12800] ;  /* 0x012800003928783b */ /* 0x008e2e0000004200 */
[----:B------:R-:W-:Y:S01]  /*97810*/  HMMA.16816.F32.BF16 R32, R44, R34, R28 ;  /* 0x000000222c20723c */ /* 0x000fe2000004181c */
[----:B0-----:R-:W-:Y:S11]  /*97820*/  STL.64 [R1+0x5420], R42 ;  /* 0x0054202a01007387 */ /* 0x001ff60000100a00 */
[----:B------:R-:W-:Y:S03]  /*97830*/  @!UPT UIADD3 URZ, URZ, URZ, URZ ;  /* 0x0000003f3f3ff290 */ /* 0x000fe6000fffe03f */
[----:B------:R-:W-:Y:S02]  /*97840*/  STL.64 [R1+0x360], R24 ;  /* 0x0003601801007387 */ /* 0x000fe40000100a00 */
[----:B------:R-:W-:Y:S02]  /*97850*/  STL.64 [R1+0x368], R26 ;  /* 0x0003681a01007387 */ /* 0x000fe40000100a00 */
[----:B------:R-:W-:Y:S04]  /*97860*/  STL.64 [R1+0x5418], R40 ;  /* 0x0054182801007387 */ /* 0x000fe80000100a00 */
[----:B------:R-:W-:Y:S01]  /*97870*/  STL.64 [R1+0x740], R32 ;  /* 0x0007402001007387 */ /* 0x000fe20000100a00 */
[----:B------:R0:W-:Y:S02]  /*97880*/  STL.64 [R1+0x748], R34 ;  /* 0x0007482201007387 */ /* 0x0001e40000100a00 */
[----:B0-----:R-:W-:-:S02]  /*97890*/  IMAD.MOV.U32 R34, RZ, RZ, R60 ;  /* 0x000000ffff227224 */ /* 0x001fc400078e003c */
[----:B------:R-:W-:Y:S01]  /*978a0*/  IMAD.MOV.U32 R35, RZ, RZ, R20 ;  /* 0x000000ffff237224 */ /* 0x000fe200078e0014 */
[C---:B----4-:R-:W-:Y:S08]  /*978b0*/  HMMA.16816.F32.BF16 R28, R44.reuse, R50, R36 ;  /* 0x000000322c1c723c */ /* 0x050ff00000041824 */
[----:B--2---:R-:W-:Y:S11]  /*978c0*/  HMMA.16816.F32.BF16 R24, R44, R58, R52 ;  /* 0x0000003a2c18723c */ /* 0x004ff60000041834 */
[----:B------:R-:W-:Y:S04]  /*978d0*/  @!UPT UIADD3 URZ, URZ, URZ, URZ ;  /* 0x0000003f3f3ff290 */ /* 0x000fe8000fffe03f */
[----:B------:R0:W-:Y:S01]  /*978e0*/  STL.64 [R1+0x730], R28 ;  /* 0x0007301c01007387 */ /* 0x0001e20000100a00 */
[----:B------:R1:W-:Y:S02]  /*978f0*/  STL.64 [R1+0x738], R30 ;  /* 0x0007381e01007387 */ /* 0x0003e40000100a00 */
[----:B------:R-:W2:Y:S05]  /*97900*/  LDL.LU R60, [R1+0x5530] ;  /* 0x00553000013c7983 */ /* 0x000eaa0000300800 */
[----:B------:R-:W-:Y:S01]  /*97910*/  STL.64 [R1+0x720], R24 ;  /* 0x0007201801007387 */ /* 0x000fe20000100a00 */
[----:B------:R-:W-:Y:S01]  /*97920*/  STL.64 [R1+0x728], R26 ;  /* 0x0007281a01007387 */ /* 0x000fe20000100a00 */
[----:B------:R-:W3:Y:S02]  /*97930*/  LDL.LU R20, [R1+0x552c] ;  /* 0x00552c0001147983 */ /* 0x000ee40000300800 */
[----:B------:R-:W-:Y:S01]  /*97940*/  STL.64 [R1+0x54c0], R34 ;  /* 0x0054c02201007387 */ /* 0x000fe20000100a00 */
[----:B0-----:R-:W4:Y:S01]  /*97950*/  LDL.LU R28, [R1+0x6a0] ;  /* 0x0006a000011c7983 */ /* 0x001f220000300800 */
[----:B------:R-:W4:Y:S02]  /*97960*/  LDL.LU R29, [R1+0x6a4] ;  /* 0x0006a400011d7983 */ /* 0x000f240000300800 */
[----:B-1----:R-:W2:Y:S02]  /*97970*/  LDL.LU R30, [R1+0x6a8] ;  /* 0x0006a800011e7983 */ /* 0x002ea40000300800 */
[----:B------:R-:W2:Y:S02]  /*97980*/  LDL.LU R31, [R1+0x6ac] ;  /* 0x0006ac00011f7983 */ /* 0x000ea40000300800 */
[----:B------:R-:W-:-:S02]  /*97990*/  IMAD.MOV.U32 R38, RZ, RZ, R9 ;  /* 0x000000ffff267224 */ /* 0x000fc400078e0009 */
[----:B------:R-:W-:Y:S01]  /*979a0*/  IMAD.MOV.U32 R39, RZ, RZ, R8 ;  /* 0x000000ffff277224 */ /* 0x000fe200078e0008 */
[----:B--2---:R0:W-:Y:S01]  /*979b0*/  STL.64 [R1+0x54d0], R30 ;  /* 0x0054d01e01007387 */ /* 0x0041e20000100a00 */
[----:B----4-:R-:W-:Y:S03]  /*979c0*/  STL.64 [R1+0x54c8], R28 ;  /* 0x0054c81c01007387 */ /* 0x010fe60000100a00 */
[----:B------:R-:W-:Y:S02]  /*979d0*/  STL.64 [R1+0x54d8], R38 ;  /* 0x0054d82601007387 */ /* 0x000fe40000100a00 */
[----:B------:R-:W2:Y:S01]  /*979e0*/  LDL.LU R8, [R1+0x6c0] ;  /* 0x0006c00001087983 */ /* 0x000ea20000300800 */
[----:B------:R-:W2:Y:S01]  /*979f0*/  LDL.LU R9, [R1+0x6c4] ;  /* 0x0006c40001097983 */ /* 0x000ea20000300800 */
[----:B------:R-:W4:Y:S02]  /*97a00*/  LDL.LU R10, [R1+0x6c8] ;  /* 0x0006c800010a7983 */ /* 0x000f240000300800 */
[----:B------:R-:W4:Y:S02]  /*97a10*/  LDL.LU R11, [R1+0x6cc] ;  /* 0x0006cc00010b7983 */ /* 0x000f240000300800 */
[----:B------:R-:W-:-:S02]  /*97a20*/  IMAD.MOV.U32 R6, RZ, RZ, R61 ;  /* 0x000000ffff067224 */ /* 0x000fc400078e003d */
[----:B------:R-:W-:Y:S01]  /*97a30*/  IMAD.MOV.U32 R7, RZ, RZ, R21 ;  /* 0x000000ffff077224 */ /* 0x000fe200078e0015 */
[----:B----4-:R-:W-:Y:S01]  /*97a40*/  STL.64 [R1+0x54e8], R10 ;  /* 0x0054e80a01007387 */ /* 0x010fe20000100a00 */
[----:B--2---:R1:W-:Y:S02]  /*97a50*/  STL.64 [R1+0x54e0], R8 ;  /* 0x0054e00801007387 */ /* 0x0043e40000100a00 */
[----:B------:R-:W2:Y:S02]  /*97a60*/  LDL.LU R61, [R1+0x5528] ;  /* 0x00552800013d7983 */ /* 0x000ea40000300800 */
[----:B0-----:R-:W-:Y:S02]  /*97a70*/  IMAD.MOV.U32 R30, RZ, RZ, R60 ;  /* 0x000000ffff1e7224 */ /* 0x001fe400078e003c */
[----:B------:R-:W-:Y:S01]  /*97a80*/  IMAD.MOV.U32 R31, RZ, RZ, R17 ;  /* 0x000000ffff1f7224 */ /* 0x000fe200078e0011 */
[----:B------:R-:W4:Y:S01]  /*97a90*/  LDL.LU R21, [R1+0x5524] ;  /* 0x0055240001157983 */ /* 0x000f220000300800 */
[----:B------:R-:W-:Y:S02]  /*97aa0*/  STL.64 [R1+0x54f0], R6 ;  /* 0x0054f00601007387 */ /* 0x000fe40000100a00 */
[----:B---3--:R-:W-:-:S02]  /*97ab0*/  IMAD.MOV.U32 R50, RZ, RZ, R20 ;  /* 0x000000ffff327224 */ /* 0x008fc400078e0014 */
[----:B------:R-:W3:Y:S01]  /*97ac0*/  LDL.LU R60, [R1+0x5520] ;  /* 0x00552000013c7983 */ /* 0x000ee20000300800 */
[----:B------:R-:W3:Y:S01]  /*97ad0*/  LDL.LU R17, [R1+0x551c] ;  /* 0x00551c0001117983 */ /* 0x000ee20000300800 */
[----:B------:R0:W-:Y:S02]  /*97ae0*/  STL.64 [R1+0x54f8], R30 ;  /* 0x0054f81e01007387 */ /* 0x0001e40000100a00 */
[----:B------:R-:W3:Y:S02]  /*97af0*/  LDL.LU R20, [R1+0x5518] ;  /* 0x0055180001147983 */ /* 0x000ee40000300800 */
[----:B--2---:R-:W-:-:S05]  /*97b00*/  IMAD.MOV.U32 R51, RZ, RZ, R61 ;  /* 0x000000ffff337224 */ /* 0x004fca00078e003d */
[----:B------:R-:W-:Y:S01]  /*97b10*/  STL.64 [R1+0x5500], R50 ;  /* 0x0055003201007387 */ /* 0x000fe20000100a00 */
[----:B-1----:R-:W2:Y:S02]  /*97b20*/  LDL.LU R8, [R1+0x6f0] ;  /* 0x0006f00001087983 */ /* 0x002ea40000300800 */
[----:B------:R-:W2:Y:S02]  /*97b30*/  LDL.LU R9, [R1+0x6f4] ;  /* 0x0006f40001097983 */ /* 0x000ea40000300800 */
[----:B------:R-:W2:Y:S01]  /*97b40*/  LDL.LU R10, [R1+0x6f8] ;  /* 0x0006f800010a7983 */ /* 0x000ea20000300800 */
[----:B------:R-:W2:Y:S04]  /*97b50*/  LDL.LU R11, [R1+0x6fc] ;  /* 0x0006fc00010b7983 */ /* 0x000ea80000300800 */
[----:B--2---:R-:W-:Y:S01]  /*97b60*/  STL.64 [R1+0x5510], R10 ;  /* 0x0055100a01007387 */ /* 0x004fe20000100a00 */
[----:B------:R1:W-:Y:S02]  /*97b70*/  STL.64 [R1+0x5508], R8 ;  /* 0x0055080801007387 */ /* 0x0003e40000100a00 */
[----:B------:R-:W2:Y:S02]  /*97b80*/  LDL.LU R28, [R1+0x700] ;  /* 0x00070000011c7983 */ /* 0x000ea40000300800 */
[----:B------:R-:W2:Y:S01]  /*97b90*/  LDL.LU R29, [R1+0x704] ;  /* 0x00070400011d7983 */ /* 0x000ea20000300800 */
[----:B0-----:R-:W2:Y:S01]  /*97ba0*/  LDL.LU R30, [R1+0x708] ;  /* 0x00070800011e7983 */ /* 0x001ea20000300800 */
[----:B------:R-:W2:Y:S03]  /*97bb0*/  LDL.LU R31, [R1+0x70c] ;  /* 0x00070c00011f7983 */ /* 0x000ea60000300800 */
[----:B-1----:R-:W2:Y:S01]  /*97bc0*/  LDL.LU R8, [R1+0x710] ;  /* 0x0007100001087983 */ /* 0x002ea20000300800 */
[----:B------:R-:W2:Y:S02]  /*97bd0*/  LDL.LU R9, [R1+0x714] ;  /* 0x0007140001097983 */ /* 0x000ea40000300800 */
[----:B------:R-:W2:Y:S02]  /*97be0*/  LDL.LU R10, [R1+0x718] ;  /* 0x00071800010a7983 */ /* 0x000ea40000300800 */
[----:B------:R-:W2:Y:S02]  /*97bf0*/  LDL.LU R11, [R1+0x71c] ;  /* 0x00071c00010b7983 */ /* 0x000ea40000300800 */
[----:B---3--:R-:W-:-:S02]  /*97c00*/  IMAD.MOV.U32 R50, RZ, RZ, R20 ;  /* 0x000000ffff327224 */ /* 0x008fc400078e0014 */
[----:B------:R-:W-:Y:S01]  /*97c10*/  IMAD.MOV.U32 R51, RZ, RZ, R17 ;  /* 0x000000ffff337224 */ /* 0x000fe200078e0011 */
[----:B------:R-:W3:Y:S01]  /*97c20*/  LDL.LU R36, [R1+0x6e0] ;  /* 0x0006e00001247983 */ /* 0x000ee20000300800 */
[----:B------:R-:W3:Y:S02]  /*97c30*/  LDL.LU R37, [R1+0x6e4] ;  /* 0x0006e40001257983 */ /* 0x000ee40000300800 */
[----:B------:R-:W3:Y:S02]  /*97c40*/  LDL.LU R38, [R1+0x6e8] ;  /* 0x0006e80001267983 */ /* 0x000ee40000300800 */
[----:B------:R-:W3:Y:S01]  /*97c50*/  LDL.LU R39, [R1+0x6ec] ;  /* 0x0006ec0001277983 */ /* 0x000ee20000300800 */
[----:B------:R-:W3:Y:S01]  /*97c60*/  LDL.LU R32, [R1+0x6d0] ;  /* 0x0006d00001207983 */ /* 0x000ee20000300800 */
[----:B------:R-:W3:Y:S02]  /*97c70*/  LDL.LU R33, [R1+0x6d4] ;  /* 0x0006d40001217983 */ /* 0x000ee40000300800 */
[----:B------:R-:W3:Y:S02]  /*97c80*/  LDL.LU R34, [R1+0x6d8] ;  /* 0x0006d80001227983 */ /* 0x000ee40000300800 */
[----:B------:R-:W3:Y:S02]  /*97c90*/  LDL.LU R35, [R1+0x6dc] ;  /* 0x0006dc0001237983 */ /* 0x000ee40000300800 */
[----:B------:R-:W-:-:S02]  /*97ca0*/  IMAD.MOV.U32 R43, RZ, RZ, R12 ;  /* 0x000000ffff2b7224 */ /* 0x000fc400078e000c */
        /* <DEDUP_REMOVED lines=18> */
[----:B------:R-:W-:-:S02]  /*97dd0*/  IMAD.MOV.U32 R6, RZ, RZ, R60 ;  /* 0x000000ffff067224 */ /* 0x000fc400078e003c */
[----:B----4-:R-:W-:Y:S02]  /*97de0*/  IMAD.MOV.U32 R7, RZ, RZ, R21 ;  /* 0x000000ffff077224 */ /* 0x010fe400078e0015 */
[----:B------:R-:W-:Y:S02]  /*97df0*/  IMAD.MOV.U32 R59, RZ, RZ, R5 ;  /* 0x000000ffff3b7224 */ /* 0x000fe400078e0005 */
[----:B------:R-:W-:Y:S01]  /*97e00*/  IMAD.MOV.U32 R22, RZ, RZ, R4 ;  /* 0x000000ffff167224 */ /* 0x000fe200078e0004 */
[C---:B--2---:R-:W-:Y:S01]  /*97e10*/  HMMA.16816.F32.BF16 R48, R44.reuse, R50, R8 ;  /* 0x000000322c30723c */ /* 0x044fe20000041808 */
[----:B------:R-:W2:Y:S01]  /*97e20*/  LDL.LU.64 R10, [R1+0x5510] ;  /* 0x00551000010a7983 */ /* 0x000ea20000300a00 */
[----:B------:R-:W2:Y:S06]  /*97e30*/  LDL.LU.64 R8, [R1+0x5508] ;  /* 0x0055080001087983 */ /* 0x000eac0000300a00 */
[C---:B------:R-:W-:Y:S11]  /*97e40*/  HMMA.16816.F32.BF16 R4, R44.reuse, R6, R28 ;  /* 0x000000062c04723c */ /* 0x040ff6000004181c */
[----:B------:R-:W-:Y:S04]  /*97e50*/  @!UPT UIADD3 URZ, URZ, URZ, URZ ;  /* 0x0000003f3f3ff290 */ /* 0x000fe8000fffe03f */
[----:B------:R-:W-:Y:S01]  /*97e60*/  STL.64 [R1+0x710], R48 ;  /* 0x0007103001007387 */ /* 0x000fe20000100a00 */
[----:B------:R0:W-:Y:S03]  /*97e70*/  STL.64 [R1+0x718], R50 ;  /* 0x0007183201007387 */ /* 0x0001e60000100a00 */
[----:B0-----:R-:W2:Y:S01]  /*97e80*/  LDL.LU.64 R50, [R1+0x5500] ;  /* 0x0055000001327983 */ /* 0x001ea20000300a00 */
[----:B------:R-:W3:Y:S03]  /*97e90*/  LDL.LU.64 R30, [R1+0x54f8] ;  /* 0x0054f800011e7983 */ /* 0x000ee60000300a00 */
[----:B------:R-:W-:Y:S02]  /*97ea0*/  STL.64 [R1+0x700], R4 ;  /* 0x0007000401007387 */ /* 0x000fe40000100a00 */
[----:B------:R0:W-:Y:S02]  /*97eb0*/  STL.64 [R1+0x708], R6 ;  /* 0x0007080601007387 */ /* 0x0001e40000100a00 */
[----:B0-----:R-:W4:Y:S01]  /*97ec0*/  LDL.LU.64 R6, [R1+0x54f0] ;  /* 0x0054f00001067983 */ /* 0x001f220000300a00 */
[C---:B--2---:R-:W-:Y:S08]  /*97ed0*/  HMMA.16816.F32.BF16 R48, R44.reuse, R50, R8 ;  /* 0x000000322c30723c */ /* 0x044ff00000041808 */
[C---:B---3--:R-:W-:Y:S01]  /*97ee0*/  HMMA.16816.F32.BF16 R28, R44.reuse, R30, R36 ;  /* 0x0000001e2c1c723c */ /* 0x048fe20000041824 */
[----:B------:R-:W2:Y:S01]  /*97ef0*/  LDL.LU.64 R10, [R1+0x54e8] ;  /* 0x0054e800010a7983 */ /* 0x000ea20000300a00 */
[----:B------:R-:W2:Y:S11]  /*97f00*/  LDL.LU.64 R8, [R1+0x54e0] ;  /* 0x0054e00001087983 */ /* 0x000eb60000300a00 */
[----:B------:R-:W-:Y:S02]  /*97f10*/  @!UPT UIADD3 URZ, URZ, URZ, URZ ;  /* 0x0000003f3f3ff290 */ /* 0x000fe4000fffe03f */
[----:B------:R0:W-:Y:S01]  /*97f20*/  STL.64 [R1+0x6f0], R48 ;  /* 0x0006f03001007387 */ /* 0x0001e20000100a00 */
[----:B------:R1:W-:Y:S03]  /*97f30*/  STL.64 [R1+0x6f8], R50 ;  /* 0x0006f83201007387 */ /* 0x0003e60000100a00 */
[----:B0-----:R-:W3:Y:S01]  /*97f40*/  LDL.LU R48, [R1+0x660] ;  /* 0x0006600001307983 */ /* 0x001ee20000300800 */
[----:B------:R-:W3:Y:S02]  /*97f50*/  LDL.LU R49, [R1+0x664] ;  /* 0x0006640001317983 */ /* 0x000ee40000300800 */
[----:B-1----:R-:W3:Y:S02]  /*97f60*/  LDL.LU R50, [R1+0x668] ;  /* 0x0006680001327983 */ /* 0x002ee40000300800 */
[----:B------:R-:W3:Y:S01]  /*97f70*/  LDL.LU R51, [R1+0x66c] ;  /* 0x00066c0001337983 */ /* 0x000ee20000300800 */
[----:B------:R-:W2:Y:S01]  /*97f80*/  LDL.LU.64 R38, [R1+0x54d8] ;  /* 0x0054d80001267983 */ /* 0x000ea20000300a00 */
[----:B------:R-:W-:Y:S02]  /*97f90*/  STL.64 [R1+0x6e0], R28 ;  /* 0x0006e01c01007387 */ /* 0x000fe40000100a00 */
[----:B------:R0:W-:Y:S01]  /*97fa0*/  STL.64 [R1+0x6e8], R30 ;  /* 0x0006e81e01007387 */ /* 0x0001e20000100a00 */
[C---:B----4-:R-:W-:Y:S01]  /*97fb0*/  HMMA.16816.F32.BF16 R4, R44.reuse, R6, R32 ;  /* 0x000000062c04723c */ /* 0x050fe20000041820 */
[----:B0-----:R-:W4:Y:S01]  /*97fc0*/  LDL.LU.64 R30, [R1+0x54d0] ;  /* 0x0054d000011e7983 */ /* 0x001f220000300a00 */
[----:B------:R-:W4:Y:S02]  /*97fd0*/  LDL.LU.64 R28, [R1+0x54c8] ;  /* 0x0054c800011c7983 */ /* 0x000f240000300a00 */
[----:B------:R-:W4:Y:S04]  /*97fe0*/  LDL.LU.64 R34, [R1+0x54c0] ;  /* 0x0054c00001227983 */ /* 0x000f280000300a00 */
[C---:B------:R-:W-:Y:S01]  /*97ff0*/  HMMA.16816.F32.BF16 R40, R44.reuse, R42, R12 ;  /* 0x0000002a2c28723c */ /* 0x040fe2000004180c */
[----:B------:R-:W-:Y:S11]  /*98000*/  IMAD.MOV.U32 R23, RZ, RZ, R2 ;  /* 0x000000ffff177224 */ /* 0x000ff600078e0002 */
[----:B------:R-:W-:Y:S03]  /*98010*/  @!UPT UIADD3 URZ, URZ, URZ, URZ ;  /* 0x0000003f3f3ff290 */ /* 0x000fe6000fffe03f */
[----:B------:R-:W-:Y:S01]  /*98020*/  STL.64 [R1+0x6d0], R4 ;  /* 0x0006d00401007387 */ /* 0x000fe20000100a00 */
[----:B------:R0:W-:Y:S01]  /*98030*/  STL.64 [R1+0x6d8], R6 ;  /* 0x0006d80601007387 */ /* 0x0001e20000100a00 */
[C---:B------:R-:W-:Y:S08]  /*98040*/  HMMA.16816.F32.BF16 R20, R44.reuse, R22, R16 ;  /* 0x000000162c14723c */ /* 0x040ff00000041810 */
[C---:B------:R-:W-:Y:S01]  /*98050*/  HMMA.16816.F32.BF16 R56, R44.reuse, R58, R24 ;  /* 0x0000003a2c38723c */ /* 0x040fe20000041818 */
[----:B0-----:R-:W3:Y:S07]  /*98060*/  LDL.LU.64 R6, [R1+0x54b8] ;  /* 0x0054b80001067983 */ /* 0x001eee0000300a00 */
[C---:B--2---:R-:W-:Y:S01]  /*98070*/  HMMA.16816.F32.BF16 R36, R44.reuse, R38, R8 ;  /* 0x000000262c24723c */ /* 0x044fe20000041808 */
[----:B------:R-:W2:Y:S07]  /*98080*/  LDL.LU.64 R10, [R1+0x54b0] ;  /* 0x0054b000010a7983 */ /* 0x000eae0000300a00 */
        /* <DEDUP_REMOVED lines=9> */
[----:B------:R-:W2:Y:S02]  /*98120*/  LDL.LU R32, [R1+0x640] ;  /* 0x0006400001207983 */ /* 0x000ea40000300800 */
[----:B------:R0:W-:Y:S02]  /*98130*/  STL.64 [R1+0x6b0], R40 ;  /* 0x0006b02801007387 */ /* 0x0001e40000100a00 */
[----:B------:R1:W-:Y:S01]  /*98140*/  STL.64 [R1+0x6b8], R42 ;  /* 0x0006b82a01007387 */ /* 0x0003e20000100a00 */
[----:B------:R1:W-:Y:S01]  /*98150*/  STL.64 [R1+0x6a0], R28 ;  /* 0x0006a01c01007387 */ /* 0x0003e20000100a00 */
[----:B------:R3:W-:Y:S02]  /*98160*/  STL.64 [R1+0x6a8], R30 ;  /* 0x0006a81e01007387 */ /* 0x0007e40000100a00 */
[----:B------:R-:W2:Y:S02]  /*98170*/  LDL.LU R33, [R1+0x644] ;  /* 0x0006440001217983 */ /* 0x000ea40000300800 */
[----:B------:R-:W2:Y:S01]  /*98180*/  LDL.LU R34, [R1+0x648] ;  /* 0x0006480001227983 */ /* 0x000ea20000300800 */
[----:B------:R-:W2:Y:S04]  /*98190*/  LDL.LU R35, [R1+0x64c] ;  /* 0x00064c0001237983 */ /* 0x000ea80000300800 */
[----:B0-----:R-:W2:Y:S01]  /*981a0*/  LDL.LU R40, [R1+0x5d0] ;  /* 0x0005d00001287983 */ /* 0x001ea20000300800 */
[----:B------:R-:W2:Y:S02]  /*981b0*/  LDL.LU R41, [R1+0x5d4] ;  /* 0x0005d40001297983 */ /* 0x000ea40000300800 */
[----:B-1----:R-:W2:Y:S02]  /*981c0*/  LDL.LU R42, [R1+0x5d8] ;  /* 0x0005d800012a7983 */ /* 0x002ea40000300800 */
[----:B------:R-:W2:Y:S01]  /*981d0*/  LDL.LU R43, [R1+0x5dc] ;  /* 0x0005dc00012b7983 */ /* 0x000ea20000300800 */
[----:B------:R-:W2:Y:S01]  /*981e0*/  LDL.LU R28, [R1+0x630] ;  /* 0x00063000011c7983 */ /* 0x000ea20000300800 */
[----:B------:R-:W2:Y:S02]  /*981f0*/  LDL.LU R29, [R1+0x634] ;  /* 0x00063400011d7983 */ /* 0x000ea40000300800 */
[----:B---3--:R-:W3:Y:S02]  /*98200*/  LDL.LU R30, [R1+0x638] ;  /* 0x00063800011e7983 */ /* 0x008ee40000300800 */
[----:B------:R-:W3:Y:S01]  /*98210*/  LDL.LU R31, [R1+0x63c] ;  /* 0x00063c00011f7983 */ /* 0x000ee20000300800 */
[----:B------:R-:W2:Y:S01]  /*98220*/  LDL.LU.64 R18, [R1+0x54a0] ;  /* 0x0054a00001127983 */ /* 0x000ea20000300a00 */
[----:B------:R-:W-:Y:S02]  /*98230*/  STL.64 [R1+0x690], R20 ;  /* 0x0006901401007387 */ /* 0x000fe40000100a00 */
[----:B------:R0:W-:Y:S02]  /*98240*/  STL.64 [R1+0x698], R22 ;  /* 0x0006981601007387 */ /* 0x0001e40000100a00 */
[----:B0-----:R-:W2:Y:S01]  /*98250*/  LDL.LU.64 R22, [R1+0x5498] ;  /* 0x0054980001167983 */ /* 0x001ea20000300a00 */
[----:B------:R-:W2:Y:S02]  /*98260*/  LDL.LU.64 R26, [R1+0x5490] ;  /* 0x00549000011a7983 */ /* 0x000ea40000300a00 */
[----:B------:R-:W2:Y:S02]  /*98270*/  LDL.LU.64 R24, [R1+0x5488] ;  /* 0x0054880001187983 */ /* 0x000ea40000300a00 */
[----:B------:R-:W-:Y:S01]  /*98280*/  STL.64 [R1+0x680], R56 ;  /* 0x0006803801007387 */ /* 0x000fe20000100a00 */
[----:B------:R0:W-:Y:S04]  /*98290*/  STL.64 [R1+0x688], R58 ;  /* 0x0006883a01007387 */ /* 0x0001e80000100a00 */
        /* <DEDUP_REMOVED lines=67> */
[----:B--2---:R-:W-:Y:S01]  /*986d0*/  STL.64 [R1+0x5380], R30 ;  /* 0x0053801e01007387 */ /* 0x004fe20000100a00 */
[----:B----4-:R0:W-:Y:S01]  /*986e0*/  STL.64 [R1+0x5378], R28 ;  /* 0x0053781c01007387 */ /* 0x0101e20000100a00 */
[C---:B---3--:R-:W-:Y:S08]  /*986f0*/  HMMA.16816.F32.BF16 R32, R44.reuse, R30, R32 ;  /* 0x0000001e2c20723c */ /* 0x048ff00000041820 */
[C---:B0-----:R-:W-:Y:S11]  /*98700*/  HMMA.16816.F32.BF16 R28, R44.reuse, R26, R36 ;  /* 0x0000001a2c1c723c */ /* 0x041ff60000041824 */
[----:B------:R-:W-:Y:S04]  /*98710*/  @!UPT UIADD3 URZ, URZ, URZ, URZ ;  /* 0x0000003f3f3ff290 */ /* 0x000fe8000fffe03f */
[----:B------:R-:W-:Y:S01]  /*98720*/  STL.64 [R1+0x620], R32 ;  /* 0x0006202001007387 */ /* 0x000fe20000100a00 */
[----:B------:R-:W-:Y:S02]  /*98730*/  STL.64 [R1+0x628], R34 ;  /* 0x0006282201007387 */ /* 0x000fe40000100a00 */
[----:B------:R-:W-:Y:S02]  /*98740*/  STL.64 [R1+0x5390], R26 ;  /* 0x0053901a01007387 */ /* 0x000fe40000100a00 */
[----:B------:R0:W-:Y:S03]  /*98750*/  STL.64 [R1+0x5388], R24 ;  /* 0x0053881801007387 */ /* 0x0001e60000100a00 */
[----:B------:R-:W-:Y:S01]  /*98760*/  STL.64 [R1+0x610], R28 ;  /* 0x0006101c01007387 */ /* 0x000fe20000100a00 */
[----:B------:R-:W-:Y:S02]  /*98770*/  STL.64 [R1+0x618], R30 ;  /* 0x0006181e01007387 */ /* 0x000fe40000100a00 */
[----:B------:R1:W-:Y:S01]  /*98780*/  STL.64 [R1+0x53d8], R22 ;  /* 0x0053d81601007387 */ /* 0x0003e20000100a00 */
[C---:B0-----:R-:W-:Y:S08]  /*98790*/  HMMA.16816.F32.BF16 R24, R44.reuse, R22, R48 ;  /* 0x000000162c18723c */ /* 0x041ff00000041830 */
[C---:B-1----:R-:W-:Y:S11]  /*987a0*/  HMMA.16816.F32.BF16 R20, R44.reuse, R18, R52 ;  /* 0x000000122c14723c */ /* 0x042ff60000041834 */
[----:B------:R-:W-:Y:S04]  /*987b0*/  @!UPT UIADD3 URZ, URZ, URZ, URZ ;  /* 0x0000003f3f3ff290 */ /* 0x000fe8000fffe03f */
[----:B------:R-:W-:Y:S01]  /*987c0*/  STL.64 [R1+0x600], R24 ;  /* 0x0006001801007387 */ /* 0x000fe20000100a00 */
[----:B------:R-:W-:Y:S02]  /*987d0*/  STL.64 [R1+0x608], R26 ;  /* 0x0006081a01007387 */ /* 0x000fe40000100a00 */
[----:B------:R0:W-:Y:S05]  /*987e0*/  STL.64 [R1+0x5410], R18 ;  /* 0x0054101201007387 */ /* 0x0001ea0000100a00 */
[----:B------:R-:W-:Y:S01]  /*987f0*/  STL.64 [R1+0x5f0], R20 ;  /* 0x0005f01401007387 */ /* 0x000fe20000100a00 */
[----:B------:R-:W-:Y:S01]  /*98800*/  STL.64 [R1+0x5f8], R22 ;  /* 0x0005f81601007387 */ /* 0x000fe20000100a00 */
[----:B------:R-:W-:Y:S02]  /*98810*/  STL [R1+0x5314], R14 ;  /* 0x0053140e01007387 */ /* 0x000fe40000100800 */
[----:B------:R1:W-:Y:S01]  /*98820*/  STL [R1+0x5310], R15 ;  /* 0x0053100f01007387 */ /* 0x0003e20000100800 */
[C---:B0-----:R-:W-:Y:S08]  /*98830*/  HMMA.16816.F32.BF16 R16, R44.reuse, R14, R56 ;  /* 0x0000000e2c10723c */ /* 0x041ff00000041838 */
[C---:B-1----:R-:W-:Y:S11]  /*98840*/  HMMA.16816.F32.BF16 R12, R44.reuse, R10, R40 ;  /* 0x0000000a2c0c723c */ /* 0x042ff60000041828 */
[----:B------:R-:W-:Y:S04]  /*98850*/  @!UPT UIADD3 URZ, URZ, URZ, URZ ;  /* 0x0000003f3f3ff290 */ /* 0x000fe8000fffe03f */
[----:B------:R-:W-:Y:S01]  /*98860*/  STL.64 [R1+0x5e0], R16 ;  /* 0x0005e01001007387 */ /* 0x000fe20000100a00 */
[----:B------:R-:W-:Y:S02]  /*98870*/  STL.64 [R1+0x5e8], R18 ;  /* 0x0005e81201007387 */ /* 0x000fe40000100a00 */
[----:B------:R-:W2:Y:S05]  /*98880*/  LDL.LU R20, [R1+0x590] ;  /* 0x0005900001147983 */ /* 0x000eaa0000300800 */
[----:B------:R-:W-:Y:S01]  /*98890*/  STL.64 [R1+0x5d0], R12 ;  /* 0x0005d00c01007387 */ /* 0x000fe20000100a00 */
[----:B------:R-:W-:Y:S01]  /*988a0*/  STL.64 [R1+0x5d8], R14 ;  /* 0x0005d80e01007387 */ /* 0x000fe20000100a00 */
[----:B------:R-:W2:Y:S02]  /*988b0*/  LDL.LU R21, [R1+0x594] ;  /* 0x0005940001157983 */ /* 0x000ea40000300800 */
[----:B------:R-:W3:Y:S02]  /*988c0*/  LDL.LU R22, [R1+0x598] ;  /* 0x0005980001167983 */ /* 0x000ee40000300800 */
[----:B------:R-:W3:Y:S02]  /*988d0*/  LDL.LU R23, [R1+0x59c] ;  /* 0x00059c0001177983 */ /* 0x000ee40000300800 */
[----:B---3--:R-:W-:Y:S01]  /*988e0*/  STL.64 [R1+0x53f8], R22 ;  /* 0x0053f81601007387 */ /* 0x008fe20000100a00 */
[----:B--2---:R0:W-:Y:S03]  /*988f0*/  STL.64 [R1+0x53f0], R20 ;  /* 0x0053f01401007387 */ /* 0x0041e60000100a00 */
[----:B0-----:R-:W2:Y:S01]  /*98900*/  LDL.LU R20, [R1+0x5a0] ;  /* 0x0005a00001147983 */ /* 0x001ea20000300800 */
[----:B------:R-:W2:Y:S02]  /*98910*/  LDL.LU R21, [R1+0x5a4] ;  /* 0x0005a40001157983 */ /* 0x000ea40000300800 */
[----:B------:R-:W3:Y:S02]  /*98920*/  LDL.LU R22, [R1+0x5a8] ;  /* 0x0005a80001167983 */ /* 0x000ee40000300800 */
[----:B------:R-:W3:Y:S01]  /*98930*/  LDL.LU R23, [R1+0x5ac] ;  /* 0x0005ac0001177983 */ /* 0x000ee20000300800 */
[----:B------:R-:W4:Y:S01]  /*98940*/  LDL.LU R40, [R1+0x350] ;  /* 0x0003500001287983 */ /* 0x000f220000300800 */
[----:B------:R-:W4:Y:S02]  /*98950*/  LDL.LU R41, [R1+0x354] ;  /* 0x0003540001297983 */ /* 0x000f240000300800 */
[----:B------:R-:W4:Y:S02]  /*98960*/  LDL.LU R42, [R1+0x358] ;  /* 0x00035800012a7983 */ /* 0x000f240000300800 */
[----:B------:R-:W4:Y:S01]  /*98970*/  LDL.LU R43, [R1+0x35c] ;  /* 0x00035c00012b7983 */ /* 0x000f220000300800 */
[----:B------:R-:W4:Y:S01]  /*98980*/  LDL R2, [R1+0x1454] ;  /* 0x0014540001027983 */ /* 0x000f220000100800 */
[----:B------:R-:W4:Y:S02]  /*98990*/  LDL.LU R12, [R1+0x5c0] ;  /* 0x0005c000010c7983 */ /* 0x000f240000300800 */
[----:B------:R-:W4:Y:S02]  /*989a0*/  LDL.LU R13, [R1+0x5c4] ;  /* 0x0005c400010d7983 */ /* 0x000f240000300800 */
[----:B------:R-:W4:Y:S01]  /*989b0*/  LDL.LU R14, [R1+0x5c8] ;  /* 0x0005c800010e7983 */ /* 0x000f220000300800 */
[----:B------:R-:W4:Y:S01]  /*989c0*/  LDL.LU R15, [R1+0x5cc] ;  /* 0x0005cc00010f7983 */ /* 0x000f220000300800 */
[----:B------:R-:W4:Y:S03]  /*989d0*/  LDL.LU.64 R18, [R1+0x138] ;  /* 0x0001380001127983 */ /* 0x000f260000300a00 */
[----:B---3--:R-:W-:Y:S01]  /*989e0*/  STL.64 [R1+0x5408], R22 ;  /* 0x0054081601007387 */ /* 0x008fe20000100a00 */
[----:B--2---:R0:W-:Y:S03]  /*989f0*/  STL.64 [R1+0x5400], R20 ;  /* 0x0054001401007387 */ /* 0x0041e60000100a00 */
[----:B0-----:R-:W2:Y:S01]  /*98a00*/  LDL.LU R20, [R1+0x5b0] ;  /* 0x0005b00001147983 */ /* 0x001ea20000300800 */
[----:B------:R-:W2:Y:S02]  /*98a10*/  LDL.LU R21, [R1+0x5b4] ;  /* 0x0005b40001157983 */ /* 0x000ea40000300800 */
[----:B------:R-:W2:Y:S02]  /*98a20*/  LDL.LU R22, [R1+0x5b8] ;  /* 0x0005b80001167983 */ /* 0x000ea40000300800 */
[----:B------:R-:W2:Y:S01]  /*98a30*/  LDL.LU R23, [R1+0x5bc] ;  /* 0x0005bc0001177983 */ /* 0x000ea20000300800 */
[----:B------:R-:W3:Y:S01]  /*98a40*/  LDL.LU.64 R26, [R1+0x108] ;  /* 0x00010800011a7983 */ /* 0x000ee20000300a00 */
[----:B------:R-:W2:Y:S02]  /*98a50*/  LDL.LU R28, [R1+0x580] ;  /* 0x00058000011c7983 */ /* 0x000ea40000300800 */
[----:B------:R-:W2:Y:S02]  /*98a60*/  LDL.LU R29, [R1+0x584] ;  /* 0x00058400011d7983 */ /* 0x000ea40000300800 */
[----:B------:R-:W2:Y:S01]  /*98a70*/  LDL.LU R30, [R1+0x588] ;  /* 0x00058800011e7983 */ /* 0x000ea20000300800 */
[----:B------:R-:W2:Y:S01]  /*98a80*/  LDL.LU R31, [R1+0x58c] ;  /* 0x00058c00011f7983 */ /* 0x000ea20000300800 */
[----:B------:R-:W2:Y:S02]  /*98a90*/  LDL.LU.64 R34, [R1+0xf8] ;  /* 0x0000f80001227983 */ /* 0x000ea40000300a00 */
        /* <DEDUP_REMOVED lines=8> */
[----:B------:R-:W2:Y:S02]  /*98b20*/  LDL.LU.64 R50, [R1+0xd8] ;  /* 0x0000d80001327983 */ /* 0x000ea40000300a00 */
[----:B------:R-:W-:Y:S01]  /*98b30*/  STL [R1+0x531c], R10 ;  /* 0x00531c0a01007387 */ /* 0x000fe20000100800 */
[----:B------:R0:W-:Y:S01]  /*98b40*/  STL [R1+0x5318], R11 ;  /* 0x0053180b01007387 */ /* 0x0001e20000100800 */
[----:B----4-:R-:W-:Y:S03]  /*98b50*/  HMMA.16816.F32.BF16 R44, R44, R6, R40 ;  /* 0x000000062c2c723c */ /* 0x010fe60000041828 */
[----:B0-----:R-:W2:Y:S01]  /*98b60*/  LDL.LU.64 R10, [R1+0x128] ;  /* 0x00012800010a7983 */ /* 0x001ea20000300a00 */
[----:B------:R-:W4:Y:S02]  /*98b70*/  LDL.LU.64 R42, [R1+0x5420] ;  /* 0x00542000012a7983 */ /* 0x000f240000300a00 */
[----:B------:R-:W4:Y:S11]  /*98b80*/  LDL.LU.64 R40, [R1+0x5418] ;  /* 0x0054180001287983 */ /* 0x000f360000300a00 */
[----:B------:R-:W-:Y:S06]  /*98b90*/  @!UPT UIADD3 URZ, URZ, URZ, URZ ;  /* 0x0000003f3f3ff290 */ /* 0x000fec000fffe03f */
[----:B------:R-:W-:Y:S01]  /*98ba0*/  STL.64 [R1+0x350], R44 ;  /* 0x0003502c01007387 */ /* 0x000fe20000100a00 */
[----:B------:R-:W-:Y:S02]  /*98bb0*/  STL.64 [R1+0x358], R46 ;  /* 0x0003582e01007387 */ /* 0x000fe40000100a00 */
[----:B------:R-:W0:Y:S04]  /*98bc0*/  LDSM.16.MT88.4 R44, [R2+0x12800] ;  /* 0x01280000022c783b */ /* 0x000e280000004200 */
[----:B------:R-:W-:Y:S01]  /*98bd0*/  IMAD.MOV.U32 R16, RZ, RZ, R19 ;  /* 0x000000ffff107224 */ /* 0x000fe200078e0013 */
[----:B0-----:R-:W-:Y:S01]  /*98be0*/  STL [R1+0x52cc], R46 ;  /* 0x0052cc2e01007387 */ /* 0x001fe20000100800 */
[----:B------:R-:W-:Y:S01]  /*98bf0*/  STL [R1+0x52c8], R47 ;  /* 0x0052c82f01007387 */ /* 0x000fe20000100800 */
[C---:B----4-:R-:W-:Y:S11]  /*98c00*/  HMMA.16816.F32.BF16 R12, R40.reuse, R18, R12 ;  /* 0x00000012280c723c */ /* 0x050ff6000004180c */
[----:B------:R-:W-:Y:S11]  /*98c10*/  @!UPT UIADD3 URZ, URZ, URZ, URZ ;  /* 0x0000003f3f3ff290 */ /* 0x000ff6000fffe03f */
[----:B------:R-:W-:Y:S01]  /*98c20*/  @!UPT UIADD3 URZ, URZ, URZ, URZ ;  /* 0x0000003f3f3ff290 */ /* 0x000fe2000fffe03f */
[----:B------:R0:W-:Y:S01]  /*98c30*/  STL.64 [R1+0x5c0], R12 ;  /* 0x0005c00c01007387 */ /* 0x0001e20000100a00 */
[----:B------:R-:W-:Y:S02]  /*98c40*/  STL.64 [R1+0x5c8], R14 ;  /* 0x0005c80e01007387 */ /* 0x000fe40000100a00 */
[----:B0-----:R-:W-:Y:S02]  /*98c50*/  IMAD.MOV.U32 R12, RZ, RZ, R18 ;  /* 0x000000ffff0c7224 */ /* 0x001fe400078e0012 */
[----:B------:R-:W4:Y:S01]  /*98c60*/  LDL.LU.64 R18, [R1+0x5410] ;  /* 0x0054100001127983 */ /* 0x000f220000300a00 */
[C---:B--2---:R-:W-:Y:S01]  /*98c70*/  HMMA.16816.F32.BF16 R20, R40.reuse, R10, R20 ;  /* 0x0000000a2814723c */ /* 0x044fe20000041814 */
[----:B------:R-:W-:Y:S11]  /*98c80*/  IMAD.MOV.U32 R17, RZ, RZ, R10 ;  /* 0x000000ffff117224 */ /* 0x000ff600078e000a */
[----:B------:R-:W-:Y:S11]  /*98c90*/  @!UPT UIADD3 URZ, URZ, URZ, URZ ;  /* 0x0000003f3f3ff290 */ /* 0x000ff6000fffe03f */
[----:B------:R-:W-:Y:S01]  /*98ca0*/  STL.64 [R1+0x5b0], R20 ;  /* 0x0005b01401007387 */ /* 0x000fe20000100a00 */
[----:B------:R0:W-:Y:S03]  /*98cb0*/  STL.64 [R1+0x5b8], R22 ;  /* 0x0005b81601007387 */ /* 0x0001e60000100a00 */
[----:B0-----:R-:W2:Y:S01]  /*98cc0*/  LDL.LU.64 R22, [R1+0x5408] ;  /* 0x0054080001167983 */ /* 0x001ea20000300a00 */
[----:B------:R-:W2:Y:S03]  /*98cd0*/  LDL.LU.64 R20, [R1+0x5400] ;  /* 0x0054000001147983 */ /* 0x000ea60000300a00 */
[----:B----4-:R0:W-:Y:S01]  /*98ce0*/  STL.64 [R1+0x53a0], R18 ;  /* 0x0053a01201007387 */ /* 0x0101e20000100a00 */
[----:B------:R-:W-:Y:S03]  /*98cf0*/  STL.64 [R1+0x5398], R16 ;  /* 0x0053981001007387 */ /* 0x000fe60000100a00 */
[----:B0-----:R-:W2:Y:S02]  /*98d00*/  LDL.LU.64 R18, [R1+0x118] ;  /* 0x0001180001127983 */ /* 0x001ea40000300a00 */
[----:B--2---:R-:W-:Y:S11]  /*98d10*/  HMMA.16816.F32.BF16 R20, R40, R18, R20 ;  /* 0x000000122814723c */ /* 0x004ff60000041814 */
[----:B------:R-:W-:Y:S11]  /*98d20*/  @!UPT UIADD3 URZ, URZ, URZ, URZ ;  /* 0x0000003f3f3ff290 */ /* 0x000ff6000fffe03f */
[----:B------:R-:W-:Y:S01]  /*98d30*/  @!UPT UIADD3 URZ, URZ, URZ, URZ ;  /* 0x0000003f3f3ff290 */ /* 0x000fe2000fffe03f */
[----:B------:R-:W-:Y:S01]  /*98d40*/  STL.64 [R1+0x5a0], R20 ;  /* 0x0005a01401007387 */ /* 0x000fe20000100a00 */
[----:B------:R0:W-:Y:S03]  /*98d50*/  STL.64 [R1+0x5a8], R22 ;  /* 0x0005a81601007387 */ /* 0x0001e60000100a00 */
[----:B0-----:R-:W3:Y:S01]  /*98d60*/  LDL.LU.64 R22, [R1+0x53f8] ;  /* 0x0053f80001167983 */ /* 0x001ee20000300a00 */
[----:B------:R-:W3:Y:S02]  /*98d70*/  LDL.LU.64 R20, [R1+0x53f0] ;  /* 0x0053f00001147983 */ /* 0x000ee40000300a00 */
[----:B------:R-:W-:Y:S02]  /*98d80*/  IMAD.MOV.U32 R14, RZ, RZ, R18 ;  /* 0x000000ffff0e7224 */ /* 0x000fe400078e0012 */
[----:B------:R-:W-:Y:S02]  /*98d90*/  IMAD.MOV.U32 R15, RZ, RZ, R19 ;  /* 0x000000ffff0f7224 */ /* 0x000fe400078e0013 */
[----:B------:R-:W-:-:S02]  /*98da0*/  IMAD.MOV.U32 R58, RZ, RZ, R3 ;  /* 0x000000ffff3a7224 */ /* 0x000fc400078e0003 */
[----:B------:R-:W-:Y:S02]  /*98db0*/  IMAD.MOV.U32 R59, RZ, RZ, R0 ;  /* 0x000000ffff3b7224 */ /* 0x000fe400078e0000 */
[----:B------:R-:W-:Y:S02]  /*98dc0*/  IMAD.MOV.U32 R46, RZ, RZ, R34 ;  /* 0x000000ffff2e7224 */ /* 0x000fe400078e0022 */
[----:B------:R-:W-:Y:S01]  /*98dd0*/  IMAD.MOV.U32 R47, RZ, RZ, R35 ;  /* 0x000000ffff2f7224 */ /* 0x000fe200078e0023 */
[C---:B---3--:R-:W-:Y:S11]  /*98de0*/  HMMA.16816.F32.BF16 R16, R40.reuse, R26, R20 ;  /* 0x0000001a2810723c */ /* 0x048ff60000041814 */
[----:B------:R-:W-:Y:S11]  /*98df0*/  @!UPT UIADD3 URZ, URZ, URZ, URZ ;  /* 0x0000003f3f3ff290 */ /* 0x000ff6000fffe03f */
[----:B------:R-:W-:Y:S01]  /*98e00*/  @!UPT UIADD3 URZ, URZ, URZ, URZ ;  /* 0x0000003f3f3ff290 */ /* 0x000fe2000fffe03f */
[----:B------:R-:W-:Y:S01]  /*98e10*/  STL.64 [R1+0x590], R16 ;  /* 0x0005901001007387 */ /* 0x000fe20000100a00 */
[----:B------:R0:W-:Y:S02]  /*98e20*/  STL.64 [R1+0x598], R18 ;  /* 0x0005981201007387 */ /* 0x0001e40000100a00 */
[C---:B0-----:R-:W-:Y:S11]  /*98e30*/  HMMA.16816.F32.BF16 R16, R40.reuse, R34, R28 ;  /* 0x000000222810723c */ /* 0x041ff6000004181c */
[----:B------:R-:W-:Y:S11]  /*98e40*/  @!UPT UIADD3 URZ, URZ, URZ, URZ ;  /* 0x0000003f3f3ff290 */ /* 0x000ff6000fffe03f */
[----:B------:R-:W-:Y:S01]  /*98e50*/  @!UPT UIADD3 URZ, URZ, URZ, URZ ;  /* 0x0000003f3f3ff290 */ /* 0x000fe2000fffe03f */
[----:B------:R-:W-:Y:S01]  /*98e60*/  STL.64 [R1+0x580], R16 ;  /* 0x0005801001007387 */ /* 0x000fe20000100a00 */
[----:B------:R0:W-:Y:S02]  /*98e70*/  STL.64 [R1+0x588], R18 ;  /* 0x0005881201007387 */ /* 0x0001e40000100a00 */
[C---:B0-----:R-:W-:Y:S01]  /*98e80*/  HMMA.16816.F32.BF16 R16, R40.reuse, R58, R52 ;  /* 0x0000003a2810723c */ /* 0x041fe20000041834 */
[----:B------:R-:W-:Y:S01]  /*98e90*/  STL.64 [R1+0x52d8], R46 ;  /* 0x0052d82e01007387 */ /* 0x000fe20000100a00 */
[----:B------:R-:W-:Y:S02]  /*98ea0*/  STL.64 [R1+0x52d0], R44 ;  /* 0x0052d02c01007387 */ /* 0x000fe40000100a00 */
[----:B------:R-:W2:Y:S11]  /*98eb0*/  LDL.LU R52, [R1+0x550] ;  /* 0x0005500001347983 */ /* 0x000eb60000300800 */
[----:B------:R-:W-:Y:S08]  /*98ec0*/  @!UPT UIADD3 URZ, URZ, URZ, URZ ;  /* 0x0000003f3f3ff290 */ /* 0x000ff0000fffe03f */
[----:B------:R-:W-:Y:S01]  /*98ed0*/  STL.64 [R1+0x570], R16 ;  /* 0x0005701001007387 */ /* 0x000fe20000100a00 */
[----:B------:R0:W-:Y:S02]  /*98ee0*/  STL.64 [R1+0x578], R18 ;  /* 0x0005781201007387 */ /* 0x0001e40000100a00 */
[----:B------:R-:W2:Y:S02]  /*98ef0*/  LDL.LU R53, [R1+0x554] ;  /* 0x0005540001357983 */ /* 0x000ea40000300800 */
[----:B------:R-:W2:Y:S01]  /*98f00*/  LDL.LU R54, [R1+0x558] ;  /* 0x0005580001367983 */ /* 0x000ea20000300800 */
[----:B------:R-:W2:Y:S01]  /*98f10*/  LDL.LU R55, [R1+0x55c] ;  /* 0x00055c0001377983 */ /* 0x000ea20000300800 */
[----:B------:R-:W2:Y:S01]  /*98f20*/  LDL.LU.64 R58, [R1+0xc8] ;  /* 0x0000c800013a7983 */ /* 0x000ea20000300a00 */
[----:B0-----:R-:W-:Y:S11]  /*98f30*/  HMMA.16816.F32.BF16 R16, R40, R50, R36 ;  /* 0x000000322810723c */ /* 0x001ff60000041824 */
[----:B------:R-:W-:Y:S11]  /*98f40*/  @!UPT UIADD3 URZ, URZ, URZ, URZ ;  /* 0x0000003f3f3ff290 */ /* 0x000ff6000fffe03f */
[----:B------:R-:W-:Y:S01]  /*98f50*/  @!UPT UIADD3 URZ, URZ, URZ, URZ ;  /* 0x0000003f3f3ff290 */ /* 0x000fe2000fffe03f */
[----:B------:R-:W-:Y:S01]  /*98f60*/  STL.64 [R1+0x560], R16 ;  /* 0x0005601001007387 */ /* 0x000fe20000100a00 */
[----:B------:R-:W-:Y:S02]  /*98f70*/  STL.64 [R1+0x568], R18 ;  /* 0x0005681201007387 */ /* 0x000fe40000100a00 */
[----:B------:R-:W3:Y:S02]  /*98f80*/  LDL.LU R28, [R1+0x500] ;  /* 0x00050000011c7983 */ /* 0x000ee40000300800 */
[----:B------:R-:W3:Y:S01]  /*98f90*/  LDL.LU R29, [R1+0x504] ;  /* 0x00050400011d7983 */ /* 0x000ee20000300800 */
[----:B------:R-:W4:Y:S01]  /*98fa0*/  LDL.LU R30, [R1+0x508] ;  /* 0x00050800011e7983 */ /* 0x000f220000300800 */
[----:B------:R-:W4:Y:S02]  /*98fb0*/  LDL.LU R31, [R1+0x50c] ;  /* 0x00050c00011f7983 */ /* 0x000f240000300800 */
[----:B------:R-:W-:Y:S02]  /*98fc0*/  IMAD.MOV.U32 R9, RZ, RZ, R11 ;  /* 0x000000ffff097224 */ /* 0x000fe400078e000b */
[----:B------:R-:W-:-:S02]  /*98fd0*/  IMAD.MOV.U32 R10, RZ, RZ, R26 ;  /* 0x000000ffff0a7224 */ /* 0x000fc400078e001a */
[----:B------:R-:W-:Y:S02]  /*98fe0*/  IMAD.MOV.U32 R11, RZ, RZ, R27 ;  /* 0x000000ffff0b7224 */ /* 0x000fe400078e001b */
[----:B------:R-:W-:Y:S02]  /*98ff0*/  IMAD.MOV.U32 R4, RZ, RZ, R50 ;  /* 0x000000ffff047224 */ /* 0x000fe400078e0032 */
[----:B------:R-:W-:Y:S01]  /*99000*/  IMAD.MOV.U32 R5, RZ, RZ, R51 ;  /* 0x000000ffff057224 */ /* 0x000fe200078e0033 */
[----:B----4-:R0:W-:Y:S01]  /*99010*/  STL.64 [R1+0x53e8], R30 ;  /* 0x0053e81e01007387 */ /* 0x0101e20000100a00 */
[----:B---3--:R-:W-:Y:S02]  /*99020*/  STL.64 [R1+0x53e0], R28 ;  /* 0x0053e01c01007387 */ /* 0x008fe40000100a00 */
[----:B------:R-:W3:Y:S02]  /*99030*/  LDL.LU R20, [R1+0x530] ;  /* 0x0005300001147983 */ /* 0x000ee40000300800 */
[----:B------:R-:W3:Y:S01]  /*99040*/  LDL.LU R21, [R1+0x534] ;  /* 0x0005340001157983 */ /* 0x000ee20000300800 */
[----:B------:R-:W3:Y:S01]  /*99050*/  LDL.LU R22, [R1+0x538] ;  /* 0x0005380001167983 */ /* 0x000ee20000300800 */
[----:B------:R-:W3:Y:S03]  /*99060*/  LDL.LU R23, [R1+0x53c] ;  /* 0x00053c0001177983 */ /* 0x000ee60000300800 */
[----:B0-----:R-:W4:Y:S01]  /*99070*/  LDL.LU.64 R30, [R1+0xb8] ;  /* 0x0000b800011e7983 */ /* 0x001f220000300a00 */
[----:B------:R-:W3:Y:S02]  /*99080*/  LDL.LU.64 R46, [R1+0x98] ;  /* 0x00009800012e7983 */ /* 0x000ee40000300a00 */
[----:B------:R-:W3:Y:S02]  /*99090*/  LDL.LU R16, [R1+0x510] ;  /* 0x0005100001107983 */ /* 0x000ee40000300800 */
[----:B------:R-:W3:Y:S01]  /*990a0*/  LDL.LU R17, [R1+0x514] ;  /* 0x0005140001117983 */ /* 0x000ee20000300800 */
[----:B------:R-:W3:Y:S01]  /*990b0*/  LDL.LU R18, [R1+0x518] ;  /* 0x0005180001127983 */ /* 0x000ee20000300800 */
[----:B------:R-:W3:Y:S02]  /*990c0*/  LDL.LU R19, [R1+0x51c] ;  /* 0x00051c0001137983 */ /* 0x000ee40000300800 */
[----:B------:R-:W3:Y:S02]  /*990d0*/  LDL.LU.64 R26, [R1+0x88] ;  /* 0x00008800011a7983 */ /* 0x000ee40000300a00 */
[----:B------:R-:W3:Y:S01]  /*990e0*/  LDL.LU.64 R34, [R1+0x78] ;  /* 0x0000780001227983 */ /* 0x000ee20000300a00 */
[----:B------:R-:W3:Y:S01]  /*990f0*/  LDL.LU R36, [R1+0x4f0] ;  /* 0x0004f00001247983 */ /* 0x000ee20000300800 */
[----:B------:R-:W3:Y:S02]  /*99100*/  LDL.LU R37, [R1+0x4f4] ;  /* 0x0004f40001257983 */ /* 0x000ee40000300800 */
[----:B------:R-:W3:Y:S02]  /*99110*/  LDL.LU R38, [R1+0x4f8] ;  /* 0x0004f80001267983 */ /* 0x000ee40000300800 */
[----:B------:R-:W3:Y:S01]  /*99120*/  LDL.LU R39, [R1+0x4fc] ;  /* 0x0004fc0001277983 */ /* 0x000ee20000300800 */
[----:B------:R-:W3:Y:S01]  /*99130*/  LDL.LU.64 R50, [R1+0x68] ;  /* 0x0000680001327983 */ /* 0x000ee20000300a00 */
[----:B------:R-:W-:Y:S02]  /*99140*/  STL.64 [R1+0x52f0], R6 ;  /* 0x0052f00601007387 */ /* 0x000fe40000100a00 */
[----:B------:R0:W-:Y:S02]  /*99150*/  STL.64 [R1+0x52e8], R4 ;  /* 0x0052e80401007387 */ /* 0x0001e40000100a00 */
[----:B0-----:R-:W4:Y:S01]  /*99160*/  LDL.LU R4, [R1+0x540] ;  /* 0x0005400001047983 */ /* 0x001f220000300800 */
[----:B------:R-:W4:Y:S02]  /*99170*/  LDL.LU R5, [R1+0x544] ;  /* 0x0005440001057983 */ /* 0x000f240000300800 */
[----:B------:R-:W4:Y:S02]  /*99180*/  LDL.LU R6, [R1+0x548] ;  /* 0x0005480001067983 */ /* 0x000f240000300800 */
[----:B------:R-:W4:Y:S01]  /*99190*/  LDL.LU R7, [R1+0x54c] ;  /* 0x00054c0001077983 */ /* 0x000f220000300800 */
        /* <DEDUP_REMOVED lines=11> */
[----:B------:R-:W-:Y:S02]  /*99250*/  STL.64 [R1+0x53c0], R10 ;  /* 0x0053c00a01007387 */ /* 0x000fe40000100a00 */
[----:B------:R0:W-:Y:S02]  /*99260*/  STL.64 [R1+0x53b8], R8 ;  /* 0x0053b80801007387 */ /* 0x0001e40000100a00 */
[----:B0-----:R-:W2:Y:S01]  /*99270*/  LDL.LU R8, [R1+0x520] ;  /* 0x0005200001087983 */ /* 0x001ea20000300800 */
[----:B------:R-:W2:Y:S02]  /*99280*/  LDL.LU R9, [R1+0x524] ;  /* 0x0005240001097983 */ /* 0x000ea40000300800 */
[----:B------:R-:W2:Y:S02]  /*99290*/  LDL.LU R10, [R1+0x528] ;  /* 0x00052800010a7983 */ /* 0x000ea40000300800 */
[----:B------:R-:W2:Y:S01]  /*992a0*/  LDL.LU R11, [R1+0x52c] ;  /* 0x00052c00010b7983 */ /* 0x000ea20000300800 */
[----:B------:R0:W-:Y:S01]  /*992b0*/  STL.64 [R1+0x53b0], R14 ;  /* 0x0053b00e01007387 */ /* 0x0001e20000100a00 */
[----:B------:R-:W-:Y:S03]  /*992c0*/  STL.64 [R1+0x53a8], R12 ;  /* 0x0053a80c01007387 */ /* 0x000fe60000100a00 */
[----:B0-----:R-:W3:Y:S01]  /*992d0*/  LDL.LU.64 R14, [R1+0xa8] ;  /* 0x0000a800010e7983 */ /* 0x001ee20000300a00 */
[C---:B----4-:R-:W-:Y:S11]  /*992e0*/  HMMA.16816.F32.BF16 R4, R40.reuse, R30, R4 ;  /* 0x0000001e2804723c */ /* 0x050ff60000041804 */
[----:B------:R-:W-:Y:S11]  /*992f0*/  @!UPT UIADD3 URZ, URZ, URZ, URZ ;  /* 0x0000003f3f3ff290 */ /* 0x000ff6000fffe03f */
[----:B------:R-:W-:Y:S01]  /*99300*/  @!UPT UIADD3 URZ, URZ, URZ, URZ ;  /* 0x0000003f3f3ff290 */ /* 0x000fe2000fffe03f */
[----:B------:R0:W-:Y:S01]  /*99310*/  STL.64 [R1+0x540], R4 ;  /* 0x0005400401007387 */ /* 0x0001e20000100a00 */
[----:B------:R1:W-:Y:S02]  /*99320*/  STL.64 [R1+0x548], R6 ;  /* 0x0005480601007387 */ /* 0x0003e40000100a00 */
[----:B0-----:R-:W-:Y:S02]  /*99330*/  IMAD.MOV.U32 R5, RZ, RZ, R30 ;  /* 0x000000ffff057224 */ /* 0x001fe400078e001e */
[----:B------:R-:W-:Y:S02]  /*99340*/  IMAD.MOV.U32 R4, RZ, RZ, R31 ;  /* 0x000000ffff047224 */ /* 0x000fe400078e001f */
[----:B------:R-:W4:Y:S01]  /*99350*/  LDL.LU.64 R30, [R1+0x53e8] ;  /* 0x0053e800011e7983 */ /* 0x000f220000300a00 */
[----:B------:R-:W4:Y:S01]  /*99360*/  LDL.LU.64 R28, [R1+0x53e0] ;  /* 0x0053e000011c7983 */ /* 0x000f220000300a00 */
[----:B---3--:R-:W-:Y:S01]  /*99370*/  HMMA.16816.F32.BF16 R20, R40, R14, R20 ;  /* 0x0000000e2814723c */ /* 0x008fe20000041814 */
[----:B-1----:R-:W-:-:S02]  /*99380*/  IMAD.MOV.U32 R7, RZ, RZ, R14 ;  /* 0x000000ffff077224 */ /* 0x002fc400078e000e */
[----:B------:R-:W-:Y:S11]  /*99390*/  IMAD.MOV.U32 R6, RZ, RZ, R15 ;  /* 0x000000ffff067224 */ /* 0x000ff600078e000f */
[----:B------:R-:W-:Y:S09]  /*993a0*/  @!UPT UIADD3 URZ, URZ, URZ, URZ ;  /* 0x0000003f3f3ff290 */ /* 0x000ff2000fffe03f */
[----:B------:R-:W-:Y:S01]  /*993b0*/  STL.64 [R1+0x530], R20 ;  /* 0x0005301401007387 */ /* 0x000fe20000100a00 */
[----:B------:R0:W-:Y:S03]  /*993c0*/  STL.64 [R1+0x538], R22 ;  /* 0x0005381601007387 */ /* 0x0001e60000100a00 */
[----:B0-----:R-:W3:Y:S01]  /*993d0*/  LDL.LU.64 R22, [R1+0x53d8] ;  /* 0x0053d80001167983 */ /* 0x001ee20000300a00 */
[----:B------:R-:W-:Y:S02]  /*993e0*/  STL.64 [R1+0x53d0], R6 ;  /* 0x0053d00601007387 */ /* 0x000fe40000100a00 */
[----:B------:R2:W-:Y:S02]  /*993f0*/  STL.64 [R1+0x53c8], R4 ;  /* 0x0053c80401007387 */ /* 0x0005e40000100a00 */
[C---:B--2---:R-:W-:Y:S11]  /*99400*/  HMMA.16816.F32.BF16 R4, R40.reuse, R46, R8 ;  /* 0x0000002e2804723c */ /* 0x044ff60000041808 */
        /* <DEDUP_REMOVED lines=8> */
[----:B------:R4:W-:Y:S01]  /*99490*/  STL.64 [R1+0x518], R6 ;  /* 0x0005180601007387 */ /* 0x0009e20000100a00 */
[----:B------:R-:W-:Y:S01]  /*994a0*/  HMMA.16816.F32.BF16 R8, R40, R58, R52 ;  /* 0x0000003a2808723c */ /* 0x000fe20000041834 */
[----:B------:R-:W-:Y:S02]  /*994b0*/  IMAD.MOV.U32 R2, RZ, RZ, R35 ;  /* 0x000000ffff027224 */ /* 0x000fe400078e0023 */
[----:B------:R-:W-:Y:S02]  /*994c0*/  IMAD.MOV.U32 R0, RZ, RZ, R34 ;  /* 0x000000ffff007224 */ /* 0x000fe400078e0022 */
[----:B------:R-:W-:Y:S02]  /*994d0*/  IMAD.MOV.U32 R61, RZ, RZ, R51 ;  /* 0x000000ffff3d7224 */ /* 0x000fe400078e0033 */
[----:B------:R-:W-:Y:S02]  /*994e0*/  IMAD.MOV.U32 R60, RZ, RZ, R50 ;  /* 0x000000ffff3c7224 */ /* 0x000fe400078e0032 */
[----:B------:R-:W-:-:S02]  /*994f0*/  IMAD.MOV.U32 R45, RZ, RZ, R26 ;  /* 0x000000ffff2d7224 */ /* 0x000fc400078e001a */
[----:B------:R-:W-:Y:S02]  /*99500*/  IMAD.MOV.U32 R44, RZ, RZ, R27 ;  /* 0x000000ffff2c7224 */ /* 0x000fe400078e001b */
[----:B------:R-:W-:Y:S01]  /*99510*/  IMAD.MOV.U32 R3, RZ, RZ, R59 ;  /* 0x000000ffff037224 */ /* 0x000fe200078e003b */
[C---:B----4-:R-:W-:Y:S11]  /*99520*/  HMMA.16816.F32.BF16 R4, R40.reuse, R34, R28 ;  /* 0x000000222804723c */ /* 0x050ff6000004181c */
[----:B------:R-:W-:Y:S11]  /*99530*/  @!UPT UIADD3 URZ, URZ, URZ, URZ ;  /* 0x0000003f3f3ff290 */ /* 0x000ff6000fffe03f */
[----:B------:R-:W-:Y:S01]  /*99540*/  @!UPT UIADD3 URZ, URZ, URZ, URZ ;  /* 0x0000003f3f3ff290 */ /* 0x000fe2000fffe03f */
[----:B------:R-:W-:Y:S01]  /*99550*/  STL.64 [R1+0x500], R4 ;  /* 0x0005000401007387 */ /* 0x000fe20000100a00 */
[----:B------:R0:W-:Y:S02]  /*99560*/  STL.64 [R1+0x508], R6 ;  /* 0x0005080601007387 */ /* 0x0001e40000100a00 */
[C---:B0-----:R-:W-:Y:S01]  /*99570*/  HMMA.16816.F32.BF16 R4, R40.reuse, R50, R36 ;  /* 0x000000322804723c */ /* 0x041fe20000041824 */
[----:B------:R-:W-:Y:S01]  /*99580*/  STL [R1+0x5228], R2 ;  /* 0x0052280201007387 */ /* 0x000fe20000100800 */
[----:B------:R-:W-:Y:S11]  /*99590*/  STL [R1+0x5224], R0 ;  /* 0x0052240001007387 */ /* 0x000ff60000100800 */
[----:B------:R-:W-:Y:S10]  /*995a0*/  @!UPT UIADD3 URZ, URZ, URZ, URZ ;  /* 0x0000003f3f3ff290 */ /* 0x000ff4000fffe03f */
[----:B------:R0:W-:Y:S01]  /*995b0*/  STL.64 [R1+0x4f0], R4 ;  /* 0x0004f00401007387 */ /* 0x0001e20000100a00 */
[----:B------:R1:W-:Y:S03]  /*995c0*/  STL.64 [R1+0x4f8], R6 ;  /* 0x0004f80601007387 */ /* 0x0003e60000100a00 */
[----:B0-----:R-:W2:Y:S01]  /*995d0*/  LDL.LU R4, [R1+0x4d0] ;  /* 0x0004d00001047983 */ /* 0x001ea20000300800 */
[----:B------:R-:W2:Y:S02]  /*995e0*/  LDL.LU R5, [R1+0x4d4] ;  /* 0x0004d40001057983 */ /* 0x000ea40000300800 */
[----:B-1----:R-:W2:Y:S02]  /*995f0*/  LDL.LU R6, [R1+0x4d8] ;  /* 0x0004d80001067983 */ /* 0x002ea40000300800 */
[----:B------:R-:W2:Y:S01]  /*99600*/  LDL.LU R7, [R1+0x4dc] ;  /* 0x0004dc0001077983 */ /* 0x000ea20000300800 */
[----:B------:R-:W2:Y:S01]  /*99610*/  LDL.LU.64 R50, [R1+0x48] ;  /* 0x0000480001327983 */ /* 0x000ea20000300a00 */
[----:B------:R-:W-:Y:S02]  /*99620*/  STL [R1+0x5230], R61 ;  /* 0x0052303d01007387 */ /* 0x000fe40000100800 */
[----:B------:R-:W-:Y:S02]  /*99630*/  STL [R1+0x522c], R60 ;  /* 0x00522c3c01007387 */ /* 0x000fe40000100800 */
[----:B------:R0:W-:Y:S01]  /*99640*/  STL.64 [R1+0x4e0], R8 ;  /* 0x0004e00801007387 */ /* 0x0001e20000100a00 */
[----:B------:R1:W-:Y:S01]  /*99650*/  STL.64 [R1+0x4e8], R10 ;  /* 0x0004e80a01007387 */ /* 0x0003e20000100a00 */
[----:B------:R-:W4:Y:S02]  /*99660*/  LDL.LU R32, [R1+0x4c0] ;  /* 0x0004c00001207983 */ /* 0x000f240000300800 */
[----:B------:R-:W4:Y:S02]  /*99670*/  LDL.LU R33, [R1+0x4c4] ;  /* 0x0004c40001217983 */ /* 0x000f240000300800 */
[----:B------:R-:W4:Y:S01]  /*99680*/  LDL.LU R34, [R1+0x4c8] ;  /* 0x0004c80001227983 */ /* 0x000f220000300800 */
[----:B------:R-:W4:Y:S01]  /*99690*/  LDL.LU R35, [R1+0x4cc] ;  /* 0x0004cc0001237983 */ /* 0x000f220000300800 */
[----:B------:R-:W4:Y:S02]  /*996a0*/  LDL.LU.64 R38, [R1+0x38] ;  /* 0x0000380001267983 */ /* 0x000f240000300a00 */
        /* <DEDUP_REMOVED lines=8> */
[----:B0-----:R-:W3:Y:S02]  /*99730*/  LDL.LU R8, [R1+0x4b0] ;  /* 0x0004b00001087983 */ /* 0x001ee40000300800 */
[----:B------:R-:W3:Y:S01]  /*99740*/  LDL.LU R9, [R1+0x4b4] ;  /* 0x0004b40001097983 */ /* 0x000ee20000300800 */
[----:B-1----:R-:W3:Y:S01]  /*99750*/  LDL.LU R10, [R1+0x4b8] ;  /* 0x0004b800010a7983 */ /* 0x002ee20000300800 */
[----:B------:R-:W3:Y:S02]  /*99760*/  LDL.LU R11, [R1+0x4bc] ;  /* 0x0004bc00010b7983 */ /* 0x000ee40000300800 */
[----:B------:R-:W3:Y:S02]  /*99770*/  LDL.LU.64 R14, [R1+0x28] ;  /* 0x00002800010e7983 */ /* 0x000ee40000300a00 */
[----:B------:R-:W3:Y:S01]  /*99780*/  LDL.LU.64 R26, [R1+0x18] ;  /* 0x00001800011a7983 */ /* 0x000ee20000300a00 */
[----:B------:R-:W3:Y:S01]  /*99790*/  LDL.LU R28, [R1+0x490] ;  /* 0x00049000011c7983 */ /* 0x000ee20000300800 */
[----:B------:R-:W3:Y:S02]  /*997a0*/  LDL.LU R29, [R1+0x494] ;  /* 0x00049400011d7983 */ /* 0x000ee40000300800 */
[----:B------:R-:W3:Y:S02]  /*997b0*/  LDL.LU R30, [R1+0x498] ;  /* 0x00049800011e7983 */ /* 0x000ee40000300800 */
[----:B------:R-:W-:Y:S01]  /*997c0*/  IMAD.MOV.U32 R0, RZ, RZ, R58 ;  /* 0x000000ffff007224 */ /* 0x000fe200078e003a */
[----:B------:R-:W3:Y:S01]  /*997d0*/  LDL.LU R31, [R1+0x49c] ;  /* 0x00049c00011f7983 */ /* 0x000ee20000300800 */
[----:B------:R-:W3:Y:S02]  /*997e0*/  LDL.LU.64 R58, [R1+0x8] ;  /* 0x00000800013a7983 */ /* 0x000ee40000300a00 */
[----:B------:R-:W-:Y:S01]  /*997f0*/  STL [R1+0x5238], R3 ;  /* 0x0052380301007387 */ /* 0x000fe20000100800 */
[----:B------:R-:W-:Y:S01]  /*99800*/  STL [R1+0x5234], R0 ;  /* 0x0052340001007387 */ /* 0x000fe20000100800 */
[C---:B--2---:R-:W-:Y:S08]  /*99810*/  HMMA.16816.F32.BF16 R4, R40.reuse, R50, R4 ;  /* 0x000000322804723c */ /* 0x044ff00000041804 */
[----:B----4-:R-:W-:Y:S01]  /*99820*/  HMMA.16816.F32.BF16 R32, R40, R38, R32 ;  /* 0x000000262820723c */ /* 0x010fe20000041820 */
[----:B------:R-:W-:-:S02]  /*99830*/  IMAD.MOV.U32 R2, RZ, RZ, R51 ;  /* 0x000000ffff027224 */ /* 0x000fc400078e0033 */
[----:B------:R-:W-:-:S05]  /*99840*/  IMAD.MOV.U32 R60, RZ, RZ, R50 ;  /* 0x000000ffff3c7224 */ /* 0x000fca00078e0032 */
[C---:B---3--:R-:W-:Y:S07]  /*99850*/  HMMA.16816.F32.BF16 R8, R40.reuse, R14, R8 ;  /* 0x0000000e2808723c */ /* 0x048fee0000041808 */
[----:B------:R-:W-:Y:S01]  /*99860*/  STL.64 [R1+0x4d0], R4 ;  /* 0x0004d00401007387 */ /* 0x000fe20000100a00 */
[----:B------:R0:W-:Y:S01]  /*99870*/  STL.64 [R1+0x4d8], R6 ;  /* 0x0004d80601007387 */ /* 0x0001e20000100a00 */
[C---:B------:R-:W-:Y:S08]  /*99880*/  HMMA.16816.F32.BF16 R16, R40.reuse, R26, R16 ;  /* 0x0000001a2810723c */ /* 0x040ff00000041810 */
[----:B------:R-:W-:Y:S01]  /*99890*/  HMMA.16816.F32.BF16 R28, R40, R58, R28 ;  /* 0x0000003a281c723c */ /* 0x000fe2000004181c */
[----:B0-----:R-:W2:Y:S01]  /*998a0*/  LDL.LU.64 R6, [R1+0x53d0] ;  /* 0x0053d00001067983 */ /* 0x001ea20000300a00 */
[----:B------:R-:W3:Y:S02]  /*998b0*/  LDL.LU.64 R4, [R1+0x53c8] ;  /* 0x0053c80001047983 */ /* 0x000ee40000300a00 */
[----:B------:R-:W4:Y:S02]  /*998c0*/  LDL.LU R48, [R1+0x470] ;  /* 0x0004700001307983 */ /* 0x000f240000300800 */
[----:B------:R-:W4:Y:S01]  /*998d0*/  LDL.LU R49, [R1+0x474] ;  /* 0x0004740001317983 */ /* 0x000f220000300800 */
[----:B------:R-:W4:Y:S01]  /*998e0*/  LDL.LU R50, [R1+0x478] ;  /* 0x0004780001327983 */ /* 0x000f220000300800 */
[----:B------:R-:W4:Y:S02]  /*998f0*/  LDL.LU R51, [R1+0x47c] ;  /* 0x00047c0001337983 */ /* 0x000f240000300800 */
[----:B------:R-:W-:Y:S02]  /*99900*/  STL [R1+0x5240], R2 ;  /* 0x0052400201007387 */ /* 0x000fe40000100800 */
[----:B------:R-:W-:Y:S01]  /*99910*/  STL [R1+0x523c], R60 ;  /* 0x00523c3c01007387 */ /* 0x000fe20000100800 */
[----:B------:R0:W-:Y:S01]  /*99920*/  STL.64 [R1+0x4c0], R32 ;  /* 0x0004c02001007387 */ /* 0x0001e20000100a00 */
[----:B------:R1:W-:Y:S02]  /*99930*/  STL.64 [R1+0x4c8], R34 ;  /* 0x0004c82201007387 */ /* 0x0003e40000100a00 */
[----:B------:R-:W2:Y:S02]  /*99940*/  LDL.LU R36, [R1+0x460] ;  /* 0x0004600001247983 */ /* 0x000ea40000300800 */
[----:B------:R-:W-:Y:S01]  /*99950*/  IMAD.MOV.U32 R0, RZ, RZ, R38 ;  /* 0x000000ffff007224 */ /* 0x000fe200078e0026 */
[----:B------:R-:W2:Y:S01]  /*99960*/  LDL.LU R37, [R1+0x464] ;  /* 0x0004640001257983 */ /* 0x000ea20000300800 */
[----:B------:R-:W-:-:S02]  /*99970*/  IMAD.MOV.U32 R61, RZ, RZ, R39 ;  /* 0x000000ffff3d7224 */ /* 0x000fc400078e0027 */
[----:B------:R-:W2:Y:S02]  /*99980*/  LDL.LU R38, [R1+0x468] ;  /* 0x0004680001267983 */ /* 0x000ea40000300800 */
[----:B------:R-:W2:Y:S01]  /*99990*/  LDL.LU R39, [R1+0x46c] ;  /* 0x00046c0001277983 */ /* 0x000ea20000300800 */
[----:B0-----:R-:W2:Y:S01]  /*999a0*/  LDL.LU R32, [R1+0x450] ;  /* 0x0004500001207983 */ /* 0x001ea20000300800 */
[----:B------:R-:W2:Y:S02]  /*999b0*/  LDL.LU R33, [R1+0x454] ;  /* 0x0004540001217983 */ /* 0x000ea40000300800 */
[----:B-1----:R-:W2:Y:S02]  /*999c0*/  LDL.LU R34, [R1+0x458] ;  /* 0x0004580001227983 */ /* 0x002ea40000300800 */
[----:B------:R-:W2:Y:S01]  /*999d0*/  LDL.LU R35, [R1+0x45c] ;  /* 0x00045c0001237983 */ /* 0x000ea20000300800 */
[----:B------:R-:W-:Y:S01]  /*999e0*/  STL [R1+0x5248], R61 ;  /* 0x0052483d01007387 */ /* 0x000fe20000100800 */
[----:B------:R-:W-:Y:S02]  /*999f0*/  STL [R1+0x5244], R0 ;  /* 0x0052440001007387 */ /* 0x000fe40000100800 */
[----:B------:R-:W-:Y:S02]  /*99a00*/  STL.64 [R1+0x4b0], R8 ;  /* 0x0004b00801007387 */ /* 0x000fe40000100a00 */
[----:B------:R0:W-:Y:S02]  /*99a10*/  STL.64 [R1+0x4b8], R10 ;  /* 0x0004b80a01007387 */ /* 0x0001e40000100a00 */
[----:B------:R-:W-:-:S02]  /*99a20*/  IMAD.MOV.U32 R60, RZ, RZ, R14 ;  /* 0x000000ffff3c7224 */ /* 0x000fc400078e000e */
[----:B------:R-:W-:Y:S02]  /*99a30*/  IMAD.MOV.U32 R3, RZ, RZ, R15 ;  /* 0x000000ffff037224 */ /* 0x000fe400078e000f */
[----:B------:R-:W-:Y:S01]  /*99a40*/  IMAD.MOV.U32 R2, RZ, RZ, R27 ;  /* 0x000000ffff027224 */ /* 0x000fe200078e001b */
[----:B0-----:R-:W2:Y:S01]  /*99a50*/  LDL.LU.64 R10, [R1+0x53c0] ;  /* 0x0053c000010a7983 */ /* 0x001ea20000300a00 */
[----:B------:R-:W2:Y:S02]  /*99a60*/  LDL.LU.64 R8, [R1+0x53b8] ;  /* 0x0053b80001087983 */ /* 0x000ea40000300a00 */
[----:B------:R-:W2:Y:S02]  /*99a70*/  LDL.LU.64 R14, [R1+0x53b0] ;  /* 0x0053b000010e7983 */ /* 0x000ea40000300a00 */
[----:B------:R-:W2:Y:S01]  /*99a80*/  LDL.LU.64 R12, [R1+0x53a8] ;  /* 0x0053a800010c7983 */ /* 0x000ea20000300a00 */
[----:B------:R-:W-:Y:S01]  /*99a90*/  STL [R1+0x524c], R60 ;  /* 0x00524c3c01007387 */ /* 0x000fe20000100800 */
[----:B------:R-:W-:Y:S02]  /*99aa0*/  STL.64 [R1+0x4a0], R16 ;  /* 0x0004a01001007387 */ /* 0x000fe40000100a00 */
[----:B------:R0:W-:Y:S02]  /*99ab0*/  STL.64 [R1+0x4a8], R18 ;  /* 0x0004a81201007387 */ /* 0x0001e40000100a00 */
[----:B------:R-:W-:-:S02]  /*99ac0*/  IMAD.MOV.U32 R0, RZ, RZ, R26 ;  /* 0x000000ffff007224 */ /* 0x000fc400078e001a */
        /* <DEDUP_REMOVED lines=8> */
[----:B0-----:R-:W2:Y:S01]  /*99b50*/  LDL.LU.64 R30, [R1+0x5380] ;  /* 0x00538000011e7983 */ /* 0x001ea20000300a00 */
[----:B------:R-:W2:Y:S02]  /*99b60*/  LDL.LU.64 R28, [R1+0x5378] ;  /* 0x00537800011c7983 */ /* 0x000ea40000300a00 */
[----:B------:R-:W2:Y:S02]  /*99b70*/  LDL.LU.64 R58, [R1+0x5370] ;  /* 0x00537000013a7983 */ /* 0x000ea40000300a00 */
[----:B------:R-:W3:Y:S01]  /*99b80*/  LDL.LU.64 R56, [R1+0x5368] ;  /* 0x0053680001387983 */ /* 0x000ee20000300a00 */
[C---:B--2---:R-:W-:Y:S11]  /*99b90*/  HMMA.16816.F32.BF16 R52, R40.reuse, R58, R52 ;  /* 0x0000003a2834723c */ /* 0x044ff60000041834 */
[----:B------:R-:W-:Y:S11]  /*99ba0*/  @!UPT UIADD3 URZ, URZ, URZ, URZ ;  /* 0x0000003f3f3ff290 */ /* 0x000ff6000fffe03f */
[----:B------:R-:W-:Y:S01]  /*99bb0*/  @!UPT UIADD3 URZ, URZ, URZ, URZ ;  /* 0x0000003f3f3ff290 */ /* 0x000fe2000fffe03f */
[----:B------:R-:W-:Y:S01]  /*99bc0*/  STL.64 [R1+0x480], R52 ;  /* 0x0004803401007387 */ /* 0x000fe20000100a00 */
[----:B------:R0:W-:Y:S03]  /*99bd0*/  STL.64 [R1+0x488], R54 ;  /* 0x0004883601007387 */ /* 0x0001e60000100a00 */
[----:B0-----:R-:W4:Y:S01]  /*99be0*/  LDL.LU.64 R54, [R1+0x5360] ;  /* 0x0053600001367983 */ /* 0x001f220000300a00 */
[----:B------:R-:W2:Y:S02]  /*99bf0*/  LDL.LU.64 R52, [R1+0x5358] ;  /* 0x0053580001347983 */ /* 0x000ea40000300a00 */
[----:B------:R-:W-:Y:S02]  /*99c00*/  STL.64 [R1+0x5140], R58 ;  /* 0x0051403a01007387 */ /* 0x000fe40000100a00 */
[----:B---3--:R0:W-:Y:S02]  /*99c10*/  STL.64 [R1+0x5138], R56 ;  /* 0x0051383801007387 */ /* 0x0081e40000100a00 */
[----:B0-----:R-:W3:Y:S01]  /*99c20*/  LDL.LU R56, [R1+0x410] ;  /* 0x0004100001387983 */ /* 0x001ee20000300800 */
[----:B------:R-:W3:Y:S02]  /*99c30*/  LDL.LU R57, [R1+0x414] ;  /* 0x0004140001397983 */ /* 0x000ee40000300800 */
[----:B------:R-:W3:Y:S02]  /*99c40*/  LDL.LU R58, [R1+0x418] ;  /* 0x00041800013a7983 */ /* 0x000ee40000300800 */
[----:B------:R-:W3:Y:S01]  /*99c50*/  LDL.LU R59, [R1+0x41c] ;  /* 0x00041c00013b7983 */ /* 0x000ee20000300800 */
[C---:B----4-:R-:W-:Y:S11]  /*99c60*/  HMMA.16816.F32.BF16 R48, R40.reuse, R54, R48 ;  /* 0x000000362830723c */ /* 0x050ff60000041830 */
[----:B------:R-:W-:Y:S11]  /*99c70*/  @!UPT UIADD3 URZ, URZ, URZ, URZ ;  /* 0x0000003f3f3ff290 */ /* 0x000ff6000fffe03f */
[----:B------:R-:W-:Y:S01]  /*99c80*/  @!UPT UIADD3 URZ, URZ, URZ, URZ ;  /* 0x0000003f3f3ff290 */ /* 0x000fe2000fffe03f */
[----:B------:R-:W-:Y:S01]  /*99c90*/  STL.64 [R1+0x470], R48 ;  /* 0x0004703001007387 */ /* 0x000fe20000100a00 */
[----:B------:R0:W-:Y:S03]  /*99ca0*/  STL.64 [R1+0x478], R50 ;  /* 0x0004783201007387 */ /* 0x0001e60000100a00 */
[----:B0-----:R-:W4:Y:S01]  /*99cb0*/  LDL.LU.64 R50, [R1+0x5350] ;  /* 0x0053500001327983 */ /* 0x001f220000300a00 */
[----:B------:R-:W3:Y:S02]  /*99cc0*/  LDL.LU.64 R48, [R1+0x5348] ;  /* 0x0053480001307983 */ /* 0x000ee40000300a00 */
[----:B------:R-:W-:Y:S02]  /*99cd0*/  STL.64 [R1+0x5130], R54 ;  /* 0x0051303601007387 */ /* 0x000fe40000100a00 */
[----:B--2---:R0:W-:Y:S02]  /*99ce0*/  STL.64 [R1+0x5128], R52 ;  /* 0x0051283401007387 */ /* 0x0041e40000100a00 */
[----:B0-----:R-:W2:Y:S01]  /*99cf0*/  LDL.LU R52, [R1+0x420] ;  /* 0x0004200001347983 */ /* 0x001ea20000300800 */
[----:B------:R-:W2:Y:S02]  /*99d00*/  LDL.LU R53, [R1+0x424] ;  /* 0x0004240001357983 */ /* 0x000ea40000300800 */
[----:B------:R-:W2:Y:S02]  /*99d10*/  LDL.LU R54, [R1+0x428] ;  /* 0x0004280001367983 */ /* 0x000ea40000300800 */
[----:B------:R-:W2:Y:S01]  /*99d20*/  LDL.LU R55, [R1+0x42c] ;  /* 0x00042c0001377983 */ /* 0x000ea20000300800 */
[C---:B----4-:R-:W-:Y:S11]  /*99d30*/  HMMA.16816.F32.BF16 R36, R40.reuse, R50, R36 ;  /* 0x000000322824723c */ /* 0x050ff60000041824 */
        /* <DEDUP_REMOVED lines=25> */
[----:B----4-:R-:W-:Y:S01]  /*99ed0*/  STL.64 [R1+0x50e8], R34 ;  /* 0x0050e82201007387 */ /* 0x010fe20000100a00 */
[----:B---3--:R0:W-:Y:S01]  /*99ee0*/  STL.64 [R1+0x50e0], R32 ;  /* 0x0050e02001007387 */ /* 0x0081e20000100a00 */
[C---:B--2---:R-:W-:Y:S08]  /*99ef0*/  HMMA.16816.F32.BF16 R36, R40.reuse, R34, R36 ;  /* 0x000000222824723c */ /* 0x044ff00000041824 */
        /* <DEDUP_REMOVED lines=8> */
[----:B------:R-:W-:Y:S02]  /*99f80*/  STL.64 [R1+0x50c8], R26 ;  /* 0x0050c81a01007387 */ /* 0x000fe40000100a00 */
[----:B------:R1:W-:Y:S01]  /*99f90*/  STL.64 [R1+0x50c0], R24 ;  /* 0x0050c01801007387 */ /* 0x0003e20000100a00 */
[C---:B0-----:R-:W-:Y:S08]  /*99fa0*/  HMMA.16816.F32.BF16 R28, R40.reuse, R26, R52 ;  /* 0x0000001a281c723c */ /* 0x041ff00000041834 */
[----:B-1----:R-:W-:Y:S07]  /*99fb0*/  HMMA.16816.F32.BF16 R24, R40, R22, R56 ;  /* 0x000000162818723c */ /* 0x002fee0000041838 */
[----:B------:R-:W-:-:S02]  /*99fc0*/  IMAD.MOV.U32 R58, RZ, RZ, R45 ;  /* 0x000000ffff3a7224 */ /* 0x000fc400078e002d */
[----:B------:R-:W-:-:S06]  /*99fd0*/  IMAD.MOV.U32 R59, RZ, RZ, R44 ;  /* 0x000000ffff3b7224 */ /* 0x000fcc00078e002c */
[----:B------:R0:W-:Y:S01]  /*99fe0*/  STL.64 [R1+0x420], R28 ;  /* 0x0004201c01007387 */ /* 0x0001e20000100a00 */
[----:B------:R1:W-:Y:S07]  /*99ff0*/  STL.64 [R1+0x428], R30 ;  /* 0x0004281e01007387 */ /* 0x0003ee0000100a00 */
[----:B------:R-:W-:Y:S02]  /*9a000*/  STL.64 [R1+0x410], R24 ;  /* 0x0004101801007387 */ /* 0x000fe40000100a00 */
[----:B------:R2:W-:Y:S01]  /*9a010*/  STL.64 [R1+0x418], R26 ;  /* 0x0004181a01007387 */ /* 0x0005e20000100a00 */
[----:B------:R-:W-:Y:S01]  /*9a020*/  STL.64 [R1+0x5250], R58 ;  /* 0x0052503a01007387 */ /* 0x000fe20000100a00 */
[----:B------:R-:W3:Y:S02]  /*9a030*/  LDL.LU R52, [R1+0x280] ;  /* 0x0002800001347983 */ /* 0x000ee40000300800 */
[----:B------:R-:W3:Y:S02]  /*9a040*/  LDL.LU R53, [R1+0x284] ;  /* 0x0002840001357983 */ /* 0x000ee40000300800 */
[----:B------:R-:W4:Y:S01]  /*9a050*/  LDL.LU R54, [R1+0x288] ;  /* 0x0002880001367983 */ /* 0x000f220000300800 */
[----:B------:R-:W4:Y:S01]  /*9a060*/  LDL.LU R55, [R1+0x28c] ;  /* 0x00028c0001377983 */ /* 0x000f220000300800 */
[----:B------:R-:W-:-:S02]  /*9a070*/  IMAD.MOV.U32 R20, RZ, RZ, R46 ;  /* 0x000000ffff147224 */ /* 0x000fc400078e002e */
[----:B------:R-:W-:Y:S02]  /*9a080*/  IMAD.MOV.U32 R21, RZ, RZ, R47 ;  /* 0x000000ffff157224 */ /* 0x000fe400078e002f */
[----:B------:R-:W2:Y:S01]  /*9a090*/  LDL.LU R44, [R1+0x400] ;  /* 0x00040000012c7983 */ /* 0x000ea20000300800 */
[----:B------:R-:W2:Y:S01]  /*9a0a0*/  LDL.LU R45, [R1+0x404] ;  /* 0x00040400012d7983 */ /* 0x000ea20000300800 */
[----:B------:R-:W2:Y:S02]  /*9a0b0*/  LDL.LU R46, [R1+0x408] ;  /* 0x00040800012e7983 */ /* 0x000ea40000300800 */
[----:B------:R-:W2:Y:S02]  /*9a0c0*/  LDL.LU R47, [R1+0x40c] ;  /* 0x00040c00012f7983 */ /* 0x000ea40000300800 */
[----:B------:R-:W-:Y:S02]  /*9a0d0*/  IMAD.MOV.U32 R50, RZ, RZ, R20 ;  /* 0x000000ffff327224 */ /* 0x000fe400078e0014 */
[----:B------:R-:W-:-:S02]  /*9a0e0*/  IMAD.MOV.U32 R51, RZ, RZ, R21 ;  /* 0x000000ffff337224 */ /* 0x000fc400078e0015 */
[----:B------:R-:W-:Y:S02]  /*9a0f0*/  IMAD.MOV.U32 R34, RZ, RZ, R7 ;  /* 0x000000ffff227224 */ /* 0x000fe400078e0007 */
[----:B------:R-:W-:Y:S01]  /*9a100*/  IMAD.MOV.U32 R35, RZ, RZ, R6 ;  /* 0x000000ffff237224 */ /* 0x000fe200078e0006 */
[----:B----4-:R-:W-:Y:S01]  /*9a110*/  STL.64 [R1+0x5260], R54 ;  /* 0x0052603601007387 */ /* 0x010fe20000100a00 */
[----:B---3--:R-:W-:Y:S02]  /*9a120*/  STL.64 [R1+0x5258], R52 ;  /* 0x0052583401007387 */ /* 0x008fe40000100a00 */
[----:B------:R-:W3:Y:S02]  /*9a130*/  LDL.LU R20, [R1+0x5324] ;  /* 0x0053240001147983 */ /* 0x000ee40000300800 */
[----:B------:R-:W3:Y:S01]  /*9a140*/  LDL.LU R21, [R1+0x5320] ;  /* 0x0053200001157983 */ /* 0x000ee20000300800 */
[----:B------:R-:W-:Y:S01]  /*9a150*/  STL.64 [R1+0x5268], R50 ;  /* 0x0052683201007387 */ /* 0x000fe20000100a00 */
[----:B------:R-:W-:Y:S02]  /*9a160*/  STL.64 [R1+0x5270], R34 ;  /* 0x0052702201007387 */ /* 0x000fe40000100a00 */
[----:B0-----:R-:W4:Y:S02]  /*9a170*/  LDL.LU R28, [R1+0x2a0] ;  /* 0x0002a000011c7983 */ /* 0x001f240000300800 */
[----:B------:R-:W4:Y:S01]  /*9a180*/  LDL.LU R29, [R1+0x2a4] ;  /* 0x0002a400011d7983 */ /* 0x000f220000300800 */
[----:B-1----:R-:W3:Y:S01]  /*9a190*/  LDL.LU R30, [R1+0x2a8] ;  /* 0x0002a800011e7983 */ /* 0x002ee20000300800 */
[----:B------:R-:W3:Y:S02]  /*9a1a0*/  LDL.LU R31, [R1+0x2ac] ;  /* 0x0002ac00011f7983 */ /* 0x000ee40000300800 */
[----:B--2---:R-:W-:-:S02]  /*9a1b0*/  IMAD.MOV.U32 R26, RZ, RZ, R5 ;  /* 0x000000ffff1a7224 */ /* 0x004fc400078e0005 */
[----:B------:R-:W-:Y:S01]  /*9a1c0*/  IMAD.MOV.U32 R27, RZ, RZ, R4 ;  /* 0x000000ffff1b7224 */ /* 0x000fe200078e0004 */
[----:B---3--:R-:W-:Y:S01]  /*9a1d0*/  STL.64 [R1+0x5280], R30 ;  /* 0x0052801e01007387 */ /* 0x008fe20000100a00 */
[----:B----4-:R-:W-:Y:S03]  /*9a1e0*/  STL.64 [R1+0x5278], R28 ;  /* 0x0052781c01007387 */ /* 0x010fe60000100a00 */
[----:B------:R-:W-:Y:S02]  /*9a1f0*/  STL.64 [R1+0x5288], R26 ;  /* 0x0052881a01007387 */ /* 0x000fe40000100a00 */
[----:B------:R-:W2:Y:S01]  /*9a200*/  LDL.LU R36, [R1+0x290] ;  /* 0x0002900001247983 */ /* 0x000ea20000300800 */
[----:B------:R-:W2:Y:S01]  /*9a210*/  LDL.LU R37, [R1+0x294] ;  /* 0x0002940001257983 */ /* 0x000ea20000300800 */
[----:B------:R-:W3:Y:S02]  /*9a220*/  LDL.LU R38, [R1+0x298] ;  /* 0x0002980001267983 */ /* 0x000ee40000300800 */
[----:B------:R-:W3:Y:S01]  /*9a230*/  LDL.LU R39, [R1+0x29c] ;  /* 0x00029c0001277983 */ /* 0x000ee20000300800 */
[----:B------:R-:W-:Y:S01]  /*9a240*/  HMMA.16816.F32.BF16 R4, R40, R18, R44 ;  /* 0x000000122804723c */ /* 0x000fe2000004182c */
[----:B---3--:R-:W-:Y:S01]  /*9a250*/  STL.64 [R1+0x5298], R38 ;  /* 0x0052982601007387 */ /* 0x008fe20000100a00 */
[----:B--2---:R-:W-:Y:S02]  /*9a260*/  STL.64 [R1+0x5290], R36 ;  /* 0x0052902401007387 */ /* 0x004fe40000100a00 */
[----:B------:R-:W-:Y:S02]  /*9a270*/  STL.64 [R1+0x50b8], R22 ;  /* 0x0050b81601007387 */ /* 0x000fe40000100a00 */
[----:B------:R0:W-:Y:S02]  /*9a280*/  STL.64 [R1+0x50b0], R20 ;  /* 0x0050b01401007387 */ /* 0x0001e40000100a00 */
[----:B0-----:R-:W2:Y:S01]  /*9a290*/  LDL.LU R20, [R1+0x2b0] ;  /* 0x0002b00001147983 */ /* 0x001ea20000300800 */
[----:B------:R-:W2:Y:S02]  /*9a2a0*/  LDL.LU R21, [R1+0x2b4] ;  /* 0x0002b40001157983 */ /* 0x000ea40000300800 */
[----:B------:R-:W3:Y:S02]  /*9a2b0*/  LDL.LU R22, [R1+0x2b8] ;  /* 0x0002b80001167983 */ /* 0x000ee40000300800 */
[----:B------:R-:W3:Y:S02]  /*9a2c0*/  LDL.LU R23, [R1+0x2bc] ;  /* 0x0002bc0001177983 */ /* 0x000ee40000300800 */
[----:B---3--:R-:W-:Y:S01]  /*9a2d0*/  STL.64 [R1+0x52a8], R22 ;  /* 0x0052a81601007387 */ /* 0x008fe20000100a00 */
[----:B--2---:R-:W-:Y:S02]  /*9a2e0*/  STL.64 [R1+0x52a0], R20 ;  /* 0x0052a01401007387 */ /* 0x004fe40000100a00 */
[----:B------:R-:W2:Y:S05]  /*9a2f0*/  LDL.LU R52, [R1+0x2f0] ;  /* 0x0002f00001347983 */ /* 0x000eaa0000300800 */
[----:B------:R0:W-:Y:S01]  /*9a300*/  STL.64 [R1+0x400], R4 ;  /* 0x0004000401007387 */ /* 0x0001e20000100a00 */
[----:B------:R1:W-:Y:S01]  /*9a310*/  STL.64 [R1+0x408], R6 ;  /* 0x0004080601007387 */ /* 0x0003e20000100a00 */
[----:B------:R-:W2:Y:S02]  /*9a320*/  LDL.LU R53, [R1+0x2f4] ;  /* 0x0002f40001357983 */ /* 0x000ea40000300800 */
[----:B------:R-:W3:Y:S02]  /*9a330*/  LDL.LU R54, [R1+0x2f8] ;  /* 0x0002f80001367983 */ /* 0x000ee40000300800 */
[----:B------:R-:W3:Y:S02]  /*9a340*/  LDL.LU R55, [R1+0x2fc] ;  /* 0x0002fc0001377983 */ /* 0x000ee40000300800 */
[----:B------:R-:W-:-:S02]  /*9a350*/  IMAD.MOV.U32 R50, RZ, RZ, R10 ;  /* 0x000000ffff327224 */ /* 0x000fc400078e000a */
[----:B------:R-:W-:Y:S02]  /*9a360*/  IMAD.MOV.U32 R51, RZ, RZ, R11 ;  /* 0x000000ffff337224 */ /* 0x000fe400078e000b */
[----:B------:R-:W-:Y:S02]  /*9a370*/  IMAD.MOV.U32 R30, RZ, RZ, R14 ;  /* 0x000000ffff1e7224 */ /* 0x000fe400078e000e */
[----:B------:R-:W-:Y:S02]  /*9a380*/  IMAD.MOV.U32 R31, RZ, RZ, R15 ;  /* 0x000000ffff1f7224 */ /* 0x000fe400078e000f */
[----:B------:R-:W-:Y:S02]  /*9a390*/  IMAD.MOV.U32 R38, RZ, RZ, R17 ;  /* 0x000000ffff267224 */ /* 0x000fe400078e0011 */
[----:B------:R-:W-:Y:S01]  /*9a3a0*/  IMAD.MOV.U32 R39, RZ, RZ, R9 ;  /* 0x000000ffff277224 */ /* 0x000fe200078e0009 */
[----:B---3--:R3:W-:Y:S01]  /*9a3b0*/  STL.64 [R1+0x52b8], R54 ;  /* 0x0052b83601007387 */ /* 0x0087e20000100a00 */
[----:B--2---:R-:W-:Y:S02]  /*9a3c0*/  STL.64 [R1+0x52b0], R52 ;  /* 0x0052b03401007387 */ /* 0x004fe40000100a00 */
[----:B------:R-:W2:Y:S02]  /*9a3d0*/  LDL.LU R10, [R1+0x531c] ;  /* 0x00531c00010a7983 */ /* 0x000ea40000300800 */
[----:B------:R-:W2:Y:S01]  /*9a3e0*/  LDL.LU R11, [R1+0x5318] ;  /* 0x00531800010b7983 */ /* 0x000ea20000300800 */
[----:B------:R4:W-:Y:S01]  /*9a3f0*/  STL.64 [R1+0x52c0], R50 ;  /* 0x0052c03201007387 */ /* 0x0009e20000100a00 */
        /* <DEDUP_REMOVED lines=14> */
[----:B0-----:R-:W2:Y:S01]  /*9a4e0*/  LDL.LU R4, [R1+0x3e0] ;  /* 0x0003e00001047983 */ /* 0x001ea20000300800 */
[----:B------:R-:W2:Y:S01]  /*9a4f0*/  LDL.LU R5, [R1+0x3e4] ;  /* 0x0003e40001057983 */ /* 0x000ea20000300800 */
        /* <DEDUP_REMOVED lines=8> */
[----:B---3--:R-:W-:-:S02]  /*9a580*/  IMAD.MOV.U32 R54, RZ, RZ, R12 ;  /* 0x000000ffff367224 */ /* 0x008fc400078e000c */
[----:B------:R-:W3:Y:S02]  /*9a590*/  LDL.LU R12, [R1+0x5304] ;  /* 0x00530400010c7983 */ /* 0x000ee40000300800 */
[----:B------:R-:W-:Y:S02]  /*9a5a0*/  IMAD.MOV.U32 R55, RZ, RZ, R16 ;  /* 0x000000ffff377224 */ /* 0x000fe400078e0010 */
[----:B------:R-:W2:Y:S01]  /*9a5b0*/  LDL.LU R16, [R1+0x5300] ;  /* 0x0053000001107983 */ /* 0x000ea20000300800 */
[----:B------:R-:W3:Y:S02]  /*9a5c0*/  LDL.LU R48, [R1+0x330] ;  /* 0x0003300001307983 */ /* 0x000ee40000300800 */
[----:B------:R-:W3:Y:S02]  /*9a5d0*/  LDL.LU R49, [R1+0x334] ;  /* 0x0003340001317983 */ /* 0x000ee40000300800 */
[----:B----4-:R-:W4:Y:S01]  /*9a5e0*/  LDL.LU R50, [R1+0x338] ;  /* 0x0003380001327983 */ /* 0x010f220000300800 */
[----:B------:R-:W4:Y:S01]  /*9a5f0*/  LDL.LU R51, [R1+0x33c] ;  /* 0x00033c0001337983 */ /* 0x000f220000300800 */
[----:B------:R-:W3:Y:S02]  /*9a600*/  LDL.LU R20, [R1+0x320] ;  /* 0x0003200001147983 */ /* 0x000ee40000300800 */
[----:B------:R-:W3:Y:S02]  /*9a610*/  LDL.LU R21, [R1+0x324] ;  /* 0x0003240001157983 */ /* 0x000ee40000300800 */
[----:B------:R-:W3:Y:S01]  /*9a620*/  LDL.LU R22, [R1+0x328] ;  /* 0x0003280001167983 */ /* 0x000ee20000300800 */
[----:B------:R-:W3:Y:S01]  /*9a630*/  LDL.LU R23, [R1+0x32c] ;  /* 0x00032c0001177983 */ /* 0x000ee20000300800 */
[----:B------:R0:W-:Y:S02]  /*9a640*/  STL.64 [R1+0x5150], R18 ;  /* 0x0051501201007387 */ /* 0x0001e40000100a00 */
[----:B0-----:R-:W-:Y:S01]  /*9a650*/  IMAD.MOV.U32 R18, RZ, RZ, R13 ;  /* 0x000000ffff127224 */ /* 0x001fe200078e000d */
[----:B--2---:R-:W-:Y:S01]  /*9a660*/  STL.64 [R1+0x5148], R16 ;  /* 0x0051481001007387 */ /* 0x004fe20000100a00 */
[----:B------:R-:W3:Y:S01]  /*9a670*/  LDL.LU R13, [R1+0x52fc] ;  /* 0x0052fc00010d7983 */ /* 0x000ee20000300800 */
[C---:B------:R-:W-:Y:S08]  /*9a680*/  HMMA.16816.F32.BF16 R56, R40.reuse, R14, R56 ;  /* 0x0000000e2838723c */ /* 0x040ff00000041838 */
[----:B------:R-:W-:Y:S01]  /*9a690*/  HMMA.16816.F32.BF16 R4, R40, R10, R4 ;  /* 0x0000000a2804723c */ /* 0x000fe20000041804 */
[----:B------:R-:W-:-:S02]  /*9a6a0*/  IMAD.MOV.U32 R19, RZ, RZ, R8 ;  /* 0x000000ffff137224 */ /* 0x000fc400078e0008 */
[----:B------:R-:W2:Y:S11]  /*9a6b0*/  LDL.LU R8, [R1+0x52f8] ;  /* 0x0052f80001087983 */ /* 0x000eb60000300800 */
[----:B------:R-:W-:Y:S01]  /*9a6c0*/  @!UPT UIADD3 URZ, URZ, URZ, URZ ;  /* 0x0000003f3f3ff290 */ /* 0x000fe2000fffe03f */
[----:B------:R0:W-:Y:S01]  /*9a6d0*/  STL.64 [R1+0x3f0], R56 ;  /* 0x0003f03801007387 */ /* 0x0001e20000100a00 */
[----:B------:R1:W-:Y:S03]  /*9a6e0*/  STL.64 [R1+0x3f8], R58 ;  /* 0x0003f83a01007387 */ /* 0x0003e60000100a00 */
[----:B0-----:R-:W4:Y:S01]  /*9a6f0*/  LDL.LU R56, [R1+0x2e0] ;  /* 0x0002e00001387983 */ /* 0x001f220000300800 */
[----:B------:R-:W4:Y:S02]  /*9a700*/  LDL.LU R57, [R1+0x2e4] ;  /* 0x0002e40001397983 */ /* 0x000f240000300800 */
[----:B-1----:R-:W4:Y:S02]  /*9a710*/  LDL.LU R58, [R1+0x2e8] ;  /* 0x0002e800013a7983 */ /* 0x002f240000300800 */
[----:B------:R-:W4:Y:S01]  /*9a720*/  LDL.LU R59, [R1+0x2ec] ;  /* 0x0002ec00013b7983 */ /* 0x000f220000300800 */
[----:B------:R-:W-:Y:S04]  /*9a730*/  STL.64 [R1+0x5160], R14 ;  /* 0x0051600e01007387 */ /* 0x000fe80000100a00 */
[----:B---3--:R0:W-:Y:S04]  /*9a740*/  STL.64 [R1+0x5158], R12 ;  /* 0x0051580c01007387 */ /* 0x0081e80000100a00 */
[----:B0-----:R-:W3:Y:S01]  /*9a750*/  LDL.LU R12, [R1+0x2c0] ;  /* 0x0002c000010c7983 */ /* 0x001ee20000300800 */
[----:B------:R-:W3:Y:S02]  /*9a760*/  LDL.LU R13, [R1+0x2c4] ;  /* 0x0002c400010d7983 */ /* 0x000ee40000300800 */
[----:B------:R-:W3:Y:S02]  /*9a770*/  LDL.LU R14, [R1+0x2c8] ;  /* 0x0002c800010e7983 */ /* 0x000ee40000300800 */
[----:B------:R-:W3:Y:S01]  /*9a780*/  LDL.LU R15, [R1+0x2cc] ;  /* 0x0002cc00010f7983 */ /* 0x000ee20000300800 */
[----:B------:R-:W-:Y:S01]  /*9a790*/  STL.64 [R1+0x3e0], R4 ;  /* 0x0003e00401007387 */ /* 0x000fe20000100a00 */
[----:B------:R0:W-:Y:S03]  /*9a7a0*/  STL.64 [R1+0x3e8], R6 ;  /* 0x0003e80601007387 */ /* 0x0001e60000100a00 */
[----:B0-----:R-:W3:Y:S01]  /*9a7b0*/  LDL.LU.64 R6, [R1+0x52f0] ;  /* 0x0052f00001067983 */ /* 0x001ee20000300a00 */
[----:B------:R-:W3:Y:S02]  /*9a7c0*/  LDL.LU.64 R4, [R1+0x52e8] ;  /* 0x0052e80001047983 */ /* 0x000ee40000300a00 */
[----:B------:R3:W-:Y:S02]  /*9a7d0*/  STL.64 [R1+0x5170], R10 ;  /* 0x0051700a01007387 */ /* 0x0007e40000100a00 */
[----:B--2---:R-:W-:Y:S02]  /*9a7e0*/  STL.64 [R1+0x5168], R8 ;  /* 0x0051680801007387 */ /* 0x004fe40000100a00 */
[----:B---3--:R-:W-:-:S02]  /*9a7f0*/  IMAD.MOV.U32 R10, RZ, RZ, R4 ;  /* 0x000000ffff0a7224 */ /* 0x008fc400078e0004 */
[----:B------:R-:W-:Y:S01]  /*9a800*/  IMAD.MOV.U32 R11, RZ, RZ, R5 ;  /* 0x000000ffff0b7224 */ /* 0x000fe200078e0005 */
[----:B------:R-:W2:Y:S01]  /*9a810*/  LDL.LU R4, [R1+0x52e4] ;  /* 0x0052e40001047983 */ /* 0x000ea20000300800 */
[----:B------:R-:W2:Y:S01]  /*9a820*/  LDL.LU R5, [R1+0x52e0] ;  /* 0x0052e00001057983 */ /* 0x000ea20000300800 */
[----:B------:R-:W-:Y:S01]  /*9a830*/  HMMA.16816.F32.BF16 R40, R40, R6, R44 ;  /* 0x000000062828723c */ /* 0x000fe2000004182c */
[----:B------:R-:W3:Y:S01]  /*9a840*/  LDL.LU.64 R46, [R1+0x52d8] ;  /* 0x0052d800012e7983 */ /* 0x000ee20000300a00 */
[----:B------:R-:W4:Y:S11]  /*9a850*/  LDL.LU.64 R44, [R1+0x52d0] ;  /* 0x0052d000012c7983 */ /* 0x000f360000300a00 */
[----:B------:R-:W-:Y:S10]  /*9a860*/  @!UPT UIADD3 URZ, URZ, URZ, URZ ;  /* 0x0000003f3f3ff290 */ /* 0x000ff4000fffe03f */
[----:B------:R-:W-:Y:S01]  /*9a870*/  STL.64 [R1+0x340], R40 ;  /* 0x0003402801007387 */ /* 0x000fe20000100a00 */
[----:B------:R3:W-:Y:S02]  /*9a880*/  STL.64 [R1+0x348], R42 ;  /* 0x0003482a01007387 */ /* 0x0007e40000100a00 */
[----:B---3--:R-:W-:Y:S02]  /*9a890*/  IMAD.MOV.U32 R42, RZ, RZ, R46 ;  /* 0x000000ffff2a7224 */ /* 0x008fe400078e002e */
[----:B------:R-:W-:Y:S01]  /*9a8a0*/  IMAD.MOV.U32 R43, RZ, RZ, R47 ;  /* 0x000000ffff2b7224 */ /* 0x000fe200078e002f */
[----:B------:R-:W4:Y:S01]  /*9a8b0*/  LDL.LU R46, [R1+0x52cc] ;  /* 0x0052cc00012e7983 */ /* 0x000f220000300800 */
[----:B------:R-:W4:Y:S02]  /*9a8c0*/  LDL.LU R47, [R1+0x52c8] ;  /* 0x0052c800012f7983 */ /* 0x000f240000300800 */
[----:B------:R-:W-:Y:S02]  /*9a8d0*/  STL.64 [R1+0x5180], R6 ;  /* 0x0051800601007387 */ /* 0x000fe40000100a00 */
[----:B--2---:R0:W-:Y:S02]  /*9a8e0*/  STL.64 [R1+0x5178], R4 ;  /* 0x0051780401007387 */ /* 0x0041e40000100a00 */
[----:B0-----:R-:W2:Y:S01]  /*9a8f0*/  LDL.LU R4, [R1+0x2d0] ;  /* 0x0002d00001047983 */ /* 0x001ea20000300800 */
[----:B------:R-:W2:Y:S02]  /*9a900*/  LDL.LU R5, [R1+0x2d4] ;  /* 0x0002d40001057983 */ /* 0x000ea40000300800 */
[----:B------:R-:W2:Y:S02]  /*9a910*/  LDL.LU R6, [R1+0x2d8] ;  /* 0x0002d80001067983 */ /* 0x000ea40000300800 */
[----:B------:R-:W2:Y:S01]  /*9a920*/  LDL.LU R7, [R1+0x2dc] ;  /* 0x0002dc0001077983 */ /* 0x000ea20000300800 */
[C---:B----4-:R-:W-:Y:S01]  /*9a930*/  HMMA.16816.F32.BF16 R52, R44.reuse, R54, R48 ;  /* 0x000000362c34723c */ /* 0x050fe20000041830 */
[----:B------:R-:W3:Y:S11]  /*9a940*/  LDL.LU.64 R50, [R1+0x52c0] ;  /* 0x0052c00001327983 */ /* 0x000ef60000300a00 */
[----:B------:R-:W-:Y:S11]  /*9a950*/  @!UPT UIADD3 URZ, URZ, URZ, URZ ;  /* 0x0000003f3f3ff290 */ /* 0x000ff6000fffe03f */
[----:B------:R-:W-:Y:S01]  /*9a960*/  STL.64 [R1+0x330], R52 ;  /* 0x0003303401007387 */ /* 0x000fe20000100a00 */
[----:B------:R0:W-:Y:S03]  /*9a970*/  STL.64 [R1+0x338], R54 ;  /* 0x0003383601007387 */ /* 0x0001e60000100a00 */
[----:B0-----:R-:W4:Y:S01]  /*9a980*/  LDL.LU.64 R54, [R1+0x52b8] ;  /* 0x0052b80001367983 */ /* 0x001f220000300a00 */
[----:B------:R-:W4:Y:S01]  /*9a990*/  LDL.LU.64 R52, [R1+0x52b0] ;  /* 0x0052b00001347983 */ /* 0x000f220000300a00 */
[C---:B------:R-:W-:Y:S08]  /*9a9a0*/  HMMA.16816.F32.BF16 R36, R44.reuse, R38, R20 ;  /* 0x000000262c24723c */ /* 0x040ff00000041814 */
[C---:B------:R-:W-:Y:S01]  /*9a9b0*/  HMMA.16816.F32.BF16 R28, R44.reuse, R30, R24 ;  /* 0x0000001e2c1c723c */ /* 0x040fe20000041818 */
[----:B------:R-:W2:Y:S01]  /*9a9c0*/  LDL.LU.64 R22, [R1+0x52a8] ;  /* 0x0052a80001167983 */ /* 0x000ea20000300a00 */
[----:B------:R-:W2:Y:S11]  /*9a9d0*/  LDL.LU.64 R20, [R1+0x52a0] ;  /* 0x0052a00001147983 */ /* 0x000eb60000300a00 */
[----:B------:R-:W-:Y:S02]  /*9a9e0*/  @!UPT UIADD3 URZ, URZ, URZ, URZ ;  /* 0x0000003f3f3ff290 */ /* 0x000fe4000fffe03f */
[----:B------:R-:W-:Y:S01]  /*9a9f0*/  STL.64 [R1+0x320], R36 ;  /* 0x0003202401007387 */ /* 0x000fe20000100a00 */
[----:B------:R0:W-:Y:S03]  /*9aa00*/  STL.64 [R1+0x328], R38 ;  /* 0x0003282601007387 */ /* 0x0001e60000100a00 */
[----:B0-----:R-:W2:Y:S01]  /*9aa10*/  LDL.LU.64 R38, [R1+0x5298] ;  /* 0x0052980001267983 */ /* 0x001ea20000300a00 */
[----:B------:R-:W2:Y:S02]  /*9aa20*/  LDL.LU.64 R36, [R1+0x5290] ;  /* 0x0052900001247983 */ /* 0x000ea40000300a00 */
[----:B------:R-:W2:Y:S02]  /*9aa30*/  LDL.LU.64 R26, [R1+0x5288] ;  /* 0x00528800011a7983 */ /* 0x000ea40000300a00 */
[----:B------:R-:W-:Y:S01]  /*9aa40*/  STL.64 [R1+0x310], R28 ;  /* 0x0003101c01007387 */ /* 0x000fe20000100a00 */
[----:B------:R0:W-:Y:S04]  /*9aa50*/  STL.64 [R1+0x318], R30 ;  /* 0x0003181e01007387 */ /* 0x0001e80000100a00 */
[----:B0-----:R-:W2:Y:S01]  /*9aa60*/  LDL.LU.64 R30, [R1+0x5280] ;  /* 0x00528000011e7983 */ /* 0x001ea20000300a00 */
[----:B------:R-:W2:Y:S01]  /*9aa70*/  LDL.LU.64 R28, [R1+0x5278] ;  /* 0x00527800011c7983 */ /* 0x000ea20000300a00 */
[C---:B---3--:R-:W-:Y:S02]  /*9aa80*/  HMMA.16816.F32.BF16 R48, R44.reuse, R50, R32 ;  /* 0x000000322c30723c */ /* 0x048fe40000041820 */
[----:B------:R-:W3:Y:S06]  /*9aa90*/  LDL.LU.64 R34, [R1+0x5270] ;  /* 0x0052700001227983 */ /* 0x000eec0000300a00 */
[C---:B----4-:R-:W-:Y:S11]  /*9aaa0*/  HMMA.16816.F32.BF16 R40, R44.reuse, R42, R52 ;  /* 0x0000002a2c28723c */ /* 0x050ff60000041834 */
[----:B------:R-:W-:Y:S04]  /*9aab0*/  @!UPT UIADD3 URZ, URZ, URZ, URZ ;  /* 0x0000003f3f3ff290 */ /* 0x000fe8000fffe03f */
[----:B------:R-:W-:Y:S01]  /*9aac0*/  STL.64 [R1+0x300], R48 ;  /* 0x0003003001007387 */ /* 0x000fe20000100a00 */
[----:B------:R0:W-:Y:S03]  /*9aad0*/  STL.64 [R1+0x308], R50 ;  /* 0x0003083201007387 */ /* 0x0001e60000100a00 */
[----:B0-----:R-:W4:Y:S01]  /*9aae0*/  LDL.LU.64 R50, [R1+0x5268] ;  /* 0x0052680001327983 */ /* 0x001f220000300a00 */
[----:B------:R-:W2:Y:S02]  /*9aaf0*/  LDL.LU.64 R54, [R1+0x5260] ;  /* 0x0052600001367983 */ /* 0x000ea40000300a00 */
[----:B------:R-:W2:Y:S01]  /*9ab00*/  LDL.LU.64 R52, [R1+0x5258] ;  /* 0x0052580001347983 */ /* 0x000ea20000300a00 */
[----:B------:R0:W-:Y:S01]  /*9ab10*/  STL.64 [R1+0x2f0], R40 ;  /* 0x0002f02801007387 */ /* 0x0001e20000100a00 */
[----:B------:R1:W-:Y:S03]  /*9ab20*/  STL.64 [R1+0x2f8], R42 ;  /* 0x0002f82a01007387 */ /* 0x0003e60000100a00 */
[----:B0-----:R-:W2:Y:S01]  /*9ab30*/  LDL.LU R40, [R1+0x140] ;  /* 0x0001400001287983 */ /* 0x001ea20000300800 */
[----:B------:R-:W2:Y:S02]  /*9ab40*/  LDL.LU R41, [R1+0x144] ;  /* 0x0001440001297983 */ /* 0x000ea40000300800 */
[----:B-1----:R-:W2:Y:S02]  /*9ab50*/  LDL.LU R42, [R1+0x148] ;  /* 0x00014800012a7983 */ /* 0x002ea40000300800 */
[----:B------:R-:W2:Y:S02]  /*9ab60*/  LDL.LU R43, [R1+0x14c] ;  /* 0x00014c00012b7983 */ /* 0x000ea40000300800 */
[----:B--2---:R0:W-:Y:S01]  /*9ab70*/  STL.64 [R1+0x5190], R42 ;  /* 0x0051902a01007387 */ /* 0x0041e20000100a00 */
[----:B------:R1:W-:Y:S03]  /*9ab80*/  STL.64 [R1+0x5188], R40 ;  /* 0x0051882801007387 */ /* 0x0003e60000100a00 */
[----:B0-----:R-:W1:Y:S01]  /*9ab90*/  LDL.LU R42, [R1+0xe8] ;  /* 0x0000e800012a7983 */ /* 0x001e620000300800 */
[----:B------:R-:W1:Y:S02]  /*9aba0*/  LDL.LU R43, [R1+0xec] ;  /* 0x0000ec00012b7983 */ /* 0x000e640000300800 */
[C---:B-1----:R-:W-:Y:S01]  /*9abb0*/  HMMA.16816.F32.BF16 R40, R44.reuse, R42, R56 ;  /* 0x0000002a2c28723c */ /* 0x042fe20000041838 */
[----:B------:R-:W2:Y:S11]  /*9abc0*/  LDL.LU.64 R58, [R1+0x5250] ;  /* 0x00525000013a7983 */ /* 0x000eb60000300a00 */
[----:B------:R-:W-:Y:S11]  /*9abd0*/  @!UPT UIADD3 URZ, URZ, URZ, URZ ;  /* 0x0000003f3f3ff290 */ /* 0x000ff6000fffe03f */
[----:B------:R-:W-:Y:S01]  /*9abe0*/  STL.64 [R1+0x2e0], R40 ;  /* 0x0002e02801007387 */ /* 0x000fe20000100a00 */
[----:B------:R0:W-:Y:S02]  /*9abf0*/  STL.64 [R1+0x2e8], R42 ;  /* 0x0002e82a01007387 */ /* 0x0001e40000100a00 */
[C---:B0-----:R-:W-:Y:S08]  /*9ac00*/  HMMA.16816.F32.BF16 R40, R44.reuse, R10, R4 ;  /* 0x0000000a2c28723c */ /* 0x041ff00000041804 */
[C---:B------:R-:W-:Y:S08]  /*9ac10*/  HMMA.16816.F32.BF16 R8, R44.reuse, R18, R12 ;  /* 0x000000122c08723c */ /* 0x040ff0000004180c */
[C---:B------:R-:W-:Y:S08]  /*9ac20*/  HMMA.16816.F32.BF16 R4, R44.reuse, R26, R20 ;  /* 0x0000001a2c04723c */ /* 0x040ff00000041814 */
[C---:B---3--:R-:W-:Y:S01]  /*9ac30*/  HMMA.16816.F32.BF16 R12, R44.reuse, R34, R28 ;  /* 0x000000222c0c723c */ /* 0x048fe2000004181c */
[----:B------:R-:W-:Y:S01]  /*9ac40*/  STL.64 [R1+0x2d0], R40 ;  /* 0x0002d02801007387 */ /* 0x000fe20000100a00 */
[----:B------:R-:W-:Y:S05]  /*9ac50*/  STL.64 [R1+0x2d8], R42 ;  /* 0x0002d82a01007387 */ /* 0x000fea0000100a00 */
[----:B------:R-:W-:Y:S02]  /*9ac60*/  STL.64 [R1+0x2c0], R8 ;  /* 0x0002c00801007387 */ /* 0x000fe40000100a00 */
[----:B------:R4:W-:Y:S06]  /*9ac70*/  STL.64 [R1+0x2c8], R10 ;  /* 0x0002c80a01007387 */ /* 0x0009ec0000100a00 */
[----:B------:R-:W-:Y:S01]  /*9ac80*/  STL.64 [R1+0x2b0], R4 ;  /* 0x0002b00401007387 */ /* 0x000fe20000100a00 */
[----:B------:R2:W-:Y:S01]  /*9ac90*/  STL.64 [R1+0x2b8], R6 ;  /* 0x0002b80601007387 */ /* 0x0005e20000100a00 */
[C---:B----4-:R-:W-:Y:S06]  /*9aca0*/  HMMA.16816.F32.BF16 R8, R44.reuse, R50, R36 ;  /* 0x000000322c08723c */ /* 0x050fec0000041824 */
[----:B------:R-:W-:Y:S01]  /*9acb0*/  STL.64 [R1+0x2a0], R12 ;  /* 0x0002a00c01007387 */ /* 0x000fe20000100a00 */
[----:B------:R0:W-:Y:S01]  /*9acc0*/  STL.64 [R1+0x2a8], R14 ;  /* 0x0002a80e01007387 */ /* 0x0001e20000100a00 */
[----:B--2---:R-:W-:Y:S02]  /*9acd0*/  HMMA.16816.F32.BF16 R4, R44, R58, R52 ;  /* 0x0000003a2c04723c */ /* 0x004fe40000041834 */
[----:B------:R-:W2:Y:S11]  /*9ace0*/  LDL.LU R52, [R1+0x1f0] ;  /* 0x0001f00001347983 */ /* 0x000eb60000300800 */
[----:B------:R-:W-:Y:S02]  /*9acf0*/  @!UPT UIADD3 URZ, URZ, URZ, URZ ;  /* 0x0000003f3f3ff290 */ /* 0x000fe4000fffe03f */
[----:B------:R-:W-:Y:S02]  /*9ad00*/  STL.64 [R1+0x290], R8 ;  /* 0x0002900801007387 */ /* 0x000fe40000100a00 */
[----:B------:R-:W-:Y:S06]  /*9ad10*/  STL.64 [R1+0x298], R10 ;  /* 0x0002980a01007387 */ /* 0x000fec0000100a00 */
[----:B------:R-:W-:Y:S01]  /*9ad20*/  STL.64 [R1+0x280], R4 ;  /* 0x0002800401007387 */ /* 0x000fe20000100a00 */
[----:B------:R1:W-:Y:S02]  /*9ad30*/  STL.64 [R1+0x288], R6 ;  /* 0x0002880601007387 */ /* 0x0003e40000100a00 */
[----:B------:R-:W2:Y:S02]  /*9ad40*/  LDL.LU R53, [R1+0x1f4] ;  /* 0x0001f40001357983 */ /* 0x000ea40000300800 */
[----:B------:R-:W3:Y:S01]  /*9ad50*/  LDL.LU R54, [R1+0x1f8] ;  /* 0x0001f80001367983 */ /* 0x000ee20000300800 */
[----:B------:R-:W3:Y:S01]  /*9ad60*/  LDL.LU R55, [R1+0x1fc] ;  /* 0x0001fc0001377983 */ /* 0x000ee20000300800 */
[----:B------:R-:W-:-:S02]  /*9ad70*/  IMAD.MOV.U32 R58, RZ, RZ, R60 ;  /* 0x000000ffff3a7224 */ /* 0x000fc400078e003c */
[----:B------:R-:W-:Y:S01]  /*9ad80*/  IMAD.MOV.U32 R59, RZ, RZ, R61 ;  /* 0x000000ffff3b7224 */ /* 0x000fe200078e003d */
[----:B---3--:R3:W-:Y:S01]  /*9ad90*/  STL.64 [R1+0x51a0], R54 ;  /* 0x0051a03601007387 */ /* 0x0087e20000100a00 */
[----:B--2---:R-:W-:Y:S02]  /*9ada0*/  STL.64 [R1+0x5198], R52 ;  /* 0x0051983401007387 */ /* 0x004fe40000100a00 */
[----:B------:R-:W2:Y:S02]  /*9adb0*/  LDL.LU R60, [R1+0x524c] ;  /* 0x00524c00013c7983 */ /* 0x000ea40000300800 */
[----:B------:R-:W3:Y:S01]  /*9adc0*/  LDL.LU R61, [R1+0x5248] ;  /* 0x00524800013d7983 */ /* 0x000ee20000300800 */
[----:B------:R4:W-:Y:S01]  /*9add0*/  STL.64 [R1+0x51a8], R58 ;  /* 0x0051a83a01007387 */ /* 0x0009e20000100a00 */
[----:B------:R-:W3:Y:S02]  /*9ade0*/  LDL.LU R16, [R1+0x200] ;  /* 0x0002000001107983 */ /* 0x000ee40000300800 */
[----:B------:R-:W3:Y:S02]  /*9adf0*/  LDL.LU R17, [R1+0x204] ;  /* 0x0002040001117983 */ /* 0x000ee40000300800 */
[----:B------:R-:W3:Y:S01]  /*9ae00*/  LDL.LU R18, [R1+0x208] ;  /* 0x0002080001127983 */ /* 0x000ee20000300800 */
[----:B------:R-:W3:Y:S01]  /*9ae10*/  LDL.LU R19, [R1+0x20c] ;  /* 0x00020c0001137983 */ /* 0x000ee20000300800 */
[----:B0-----:R-:W-:-:S02]  /*9ae20*/  IMAD.MOV.U32 R14, RZ, RZ, R0 ;  /* 0x000000ffff0e7224 */ /* 0x001fc400078e0000 */
[----:B------:R-:W-:Y:S02]  /*9ae30*/  IMAD.MOV.U32 R15, RZ, RZ, R2 ;  /* 0x000000ffff0f7224 */ /* 0x000fe400078e0002 */
[----:B-1----:R-:W-:Y:S02]  /*9ae40*/  IMAD.MOV.U32 R7, RZ, RZ, R3 ;  /* 0x000000ffff077224 */ /* 0x002fe400078e0003 */
[----:B--2---:R-:W-:Y:S01]  /*9ae50*/  IMAD.MOV.U32 R6, RZ, RZ, R60 ;  /* 0x000000ffff067224 */ /* 0x004fe200078e003c */
[----:B---3--:R0:W-:Y:S01]  /*9ae60*/  STL.64 [R1+0x51b8], R18 ;  /* 0x0051b81201007387 */ /* 0x0081e20000100a00 */
[----:B------:R-:W-:Y:S02]  /*9ae70*/  STL.64 [R1+0x51b0], R16 ;  /* 0x0051b01001007387 */ /* 0x000fe40000100a00 */
[----:B------:R-:W2:Y:S02]  /*9ae80*/  LDL.LU R0, [R1+0x5244] ;  /* 0x0052440001007983 */ /* 0x000ea40000300800 */
[----:B------:R-:W3:Y:S01]  /*9ae90*/  LDL.LU R2, [R1+0x5240] ;  /* 0x0052400001027983 */ /* 0x000ee20000300800 */
[----:B------:R1:W-:Y:S01]  /*9aea0*/  STL.64 [R1+0x51c0], R14 ;  /* 0x0051c00e01007387 */ /* 0x0003e20000100a00 */
[----:B------:R-:W0:Y:S02]  /*9aeb0*/  LDL.LU R60, [R1+0x523c] ;  /* 0x00523c00013c7983 */ /* 0x000e240000300800 */
[----:B------:R-:W3:Y:S02]  /*9aec0*/  LDL.LU R3, [R1+0x5238] ;  /* 0x0052380001037983 */ /* 0x000ee40000300800 */
[----:B------:R0:W-:Y:S01]  /*9aed0*/  STL.64 [R1+0x51c8], R6 ;  /* 0x0051c80601007387 */ /* 0x0001e20000100a00 */
[----:B------:R-:W3:Y:S01]  /*9aee0*/  LDL.LU R40, [R1+0x220] ;  /* 0x0002200001287983 */ /* 0x000ee20000300800 */
[----:B------:R-:W3:Y:S02]  /*9aef0*/  LDL.LU R41, [R1+0x224] ;  /* 0x0002240001297983 */ /* 0x000ee40000300800 */
[----:B------:R-:W3:Y:S02]  /*9af00*/  LDL.LU R42, [R1+0x228] ;  /* 0x00022800012a7983 */ /* 0x000ee40000300800 */
[----:B------:R-:W3:Y:S02]  /*9af10*/  LDL.LU R43, [R1+0x22c] ;  /* 0x00022c00012b7983 */ /* 0x000ee40000300800 */
[----:B------:R-:W-:-:S02]  /*9af20*/  IMAD.MOV.U32 R55, RZ, RZ, R61 ;  /* 0x000000ffff377224 */ /* 0x000fc400078e003d */
[----:B--2---:R-:W-:Y:S01]  /*9af30*/  IMAD.MOV.U32 R54, RZ, RZ, R0 ;  /* 0x000000ffff367224 */ /* 0x004fe200078e0000 */
[----:B---3--:R-:W-:Y:S01]  /*9af40*/  STL.64 [R1+0x51d8], R42 ;  /* 0x0051d82a01007387 */ /* 0x008fe20000100a00 */
[----:B------:R-:W-:Y:S02]  /*9af50*/  STL.64 [R1+0x51d0], R40 ;  /* 0x0051d02801007387 */ /* 0x000fe40000100a00 */
[----:B------:R-:W2:Y:S02]  /*9af60*/  LDL.LU R0, [R1+0x5234] ;  /* 0x0052340001007983 */ /* 0x000ea40000300800 */
[----:B------:R-:W3:Y:S01]  /*9af70*/  LDL.LU R61, [R1+0x5230] ;  /* 0x00523000013d7983 */ /* 0x000ee20000300800 */
[----:B------:R3:W-:Y:S01]  /*9af80*/  STL.64 [R1+0x51e0], R54 ;  /* 0x0051e03601007387 */ /* 0x0007e20000100a00 */
[----:B------:R-:W2:Y:S02]  /*9af90*/  LDL.LU R56, [R1+0x230] ;  /* 0x0002300001387983 */ /* 0x000ea40000300800 */
[----:B------:R-:W2:Y:S02]  /*9afa0*/  LDL.LU R57, [R1+0x234] ;  /* 0x0002340001397983 */ /* 0x000ea40000300800 */
[----:B----4-:R-:W4:Y:S01]  /*9afb0*/  LDL.LU R58, [R1+0x238] ;  /* 0x00023800013a7983 */ /* 0x010f220000300800 */
[----:B------:R-:W4:Y:S01]  /*9afc0*/  LDL.LU R59, [R1+0x23c] ;  /* 0x00023c00013b7983 */ /* 0x000f220000300800 */
[----:B0-----:R-:W-:-:S02]  /*9afd0*/  IMAD.MOV.U32 R18, RZ, RZ, R60 ;  /* 0x000000ffff127224 */ /* 0x001fc400078e003c */
[----:B------:R-:W-:Y:S01]  /*9afe0*/  IMAD.MOV.U32 R19, RZ, RZ, R2 ;  /* 0x000000ffff137224 */ /* 0x000fe200078e0002 */
[----:B----4-:R-:W-:Y:S01]  /*9aff0*/  STL.64 [R1+0x51f0], R58 ;  /* 0x0051f03a01007387 */ /* 0x010fe20000100a00 */
[----:B--2---:R0:W-:Y:S02]  /*9b000*/  STL.64 [R1+0x51e8], R56 ;  /* 0x0051e83801007387 */ /* 0x0041e40000100a00 */
[----:B------:R-:W2:Y:S02]  /*9b010*/  LDL.LU R60, [R1+0x522c] ;  /* 0x00522c00013c7983 */ /* 0x000ea40000300800 */
[----:B------:R-:W4:Y:S01]  /*9b020*/  LDL.LU R2, [R1+0x5228] ;  /* 0x0052280001027983 */ /* 0x000f220000300800 */
[----:B------:R4:W-:Y:S01]  /*9b030*/  STL.64 [R1+0x51f8], R18 ;  /* 0x0051f81201007387 */ /* 0x0009e20000100a00 */
[----:B------:R-:W2:Y:S02]  /*9b040*/  LDL.LU R12, [R1+0x240] ;  /* 0x00024000010c7983 */ /* 0x000ea40000300800 */
[----:B------:R-:W2:Y:S02]  /*9b050*/  LDL.LU R13, [R1+0x244] ;  /* 0x00024400010d7983 */ /* 0x000ea40000300800 */
[----:B-1----:R-:W2:Y:S01]  /*9b060*/  LDL.LU R14, [R1+0x248] ;  /* 0x00024800010e7983 */ /* 0x002ea20000300800 */
[----:B------:R-:W2:Y:S01]  /*9b070*/  LDL.LU R15, [R1+0x24c] ;  /* 0x00024c00010f7983 */ /* 0x000ea20000300800 */
[----:B------:R-:W-:-:S02]  /*9b080*/  IMAD.MOV.U32 R6, RZ, RZ, R0 ;  /* 0x000000ffff067224 */ /* 0x000fc400078e0000 */
[----:B------:R-:W-:Y:S02]  /*9b090*/  IMAD.MOV.U32 R7, RZ, RZ, R3 ;  /* 0x000000ffff077224 */ /* 0x000fe400078e0003 */
[----:B---3--:R-:W-:Y:S01]  /*9b0a0*/  IMAD.MOV.U32 R55, RZ, RZ, R61 ;  /* 0x000000ffff377224 */ /* 0x008fe200078e003d */
[----:B--2---:R-:W-:Y:S01]  /*9b0b0*/  STL.64 [R1+0x5208], R14 ;  /* 0x0052080e01007387 */ /* 0x004fe20000100a00 */
[----:B------:R1:W-:Y:S02]  /*9b0c0*/  STL.64 [R1+0x5200], R12 ;  /* 0x0052000c01007387 */ /* 0x0003e40000100a00 */
[----:B------:R-:W2:Y:S02]  /*9b0d0*/  LDL.LU R0, [R1+0x5224] ;  /* 0x0052240001007983 */ /* 0x000ea40000300800 */
[----:B------:R-:W3:Y:S02]  /*9b0e0*/  LDL.LU R3, [R1+0x5220] ;  /* 0x0052200001037983 */ /* 0x000ee40000300800 */
[----:B------:R-:W-:-:S02]  /*9b0f0*/  IMAD.MOV.U32 R54, RZ, RZ, R60 ;  /* 0x000000ffff367224 */ /* 0x000fc400078e003c */
[----:B------:R-:W3:Y:S01]  /*9b100*/  LDL.LU R60, [R1+0x521c] ;  /* 0x00521c00013c7983 */ /* 0x000ee20000300800 */
[----:B------:R-:W3:Y:S02]  /*9b110*/  LDL.LU R61, [R1+0x5218] ;  /* 0x00521800013d7983 */ /* 0x000ee40000300800 */
[----:B0-----:R-:W3:Y:S02]  /*9b120*/  LDL.LU R56, [R1+0x260] ;  /* 0x0002600001387983 */ /* 0x001ee40000300800 */
[----:B------:R-:W3:Y:S01]  /*9b130*/  LDL.LU R57, [R1+0x264] ;  /* 0x0002640001397983 */ /* 0x000ee20000300800 */
[----:B------:R-:W3:Y:S01]  /*9b140*/  LDL.LU R58, [R1+0x268] ;  /* 0x00026800013a7983 */ /* 0x000ee20000300800 */
[----:B------:R-:W3:Y:S02]  /*9b150*/  LDL.LU R59, [R1+0x26c] ;  /* 0x00026c00013b7983 */ /* 0x000ee40000300800 */
[----:B----4-:R-:W-:Y:S02]  /*9b160*/  IMAD.MOV.U32 R19, RZ, RZ, R2 ;  /* 0x000000ffff137224 */ /* 0x010fe400078e0002 */
[----:B--2---:R-:W-:-:S02]  /*9b170*/  IMAD.MOV.U32 R18, RZ, RZ, R0 ;  /* 0x000000ffff127224 */ /* 0x004fc400078e0000 */
[----:B------:R-:W2:Y:S01]  /*9b180*/  LDL.LU R0, [R1+0x5214] ;  /* 0x0052140001007983 */ /* 0x000ea20000300800 */
[----:B------:R-:W4:Y:S02]  /*9b190*/  LDL.LU R2, [R1+0x5210] ;  /* 0x0052100001027983 */ /* 0x000f240000300800 */
[----:B-1----:R-:W2:Y:S02]  /*9b1a0*/  LDL.LU R12, [R1+0x270] ;  /* 0x00027000010c7983 */ /* 0x002ea40000300800 */
[----:B------:R-:W2:Y:S01]  /*9b1b0*/  LDL.LU R13, [R1+0x274] ;  /* 0x00027400010d7983 */ /* 0x000ea20000300800 */
[----:B------:R-:W2:Y:S01]  /*9b1c0*/  LDL.LU R14, [R1+0x278] ;  /* 0x00027800010e7983 */ /* 0x000ea20000300800 */
[----:B------:R-:W2:Y:S02]  /*9b1d0*/  LDL.LU R15, [R1+0x27c] ;  /* 0x00027c00010f7983 */ /* 0x000ea40000300800 */
        /* <DEDUP_REMOVED lines=31> */
[----:B------:R-:W4:Y:S01]  /*9b3d0*/  LDL.LU R23, [R1+0x19c] ;  /* 0x00019c0001177983 */ /* 0x000f220000300800 */
[C---:B---3--:R-:W-:Y:S08]  /*9b3e0*/  HMMA.16816.F32.BF16 R52, R44.reuse, R54, R56 ;  /* 0x000000362c34723c */ /* 0x048ff00000041838 */
[C---:B--2---:R-:W-:Y:S01]  /*9b3f0*/  HMMA.16816.F32.BF16 R16, R44.reuse, R18, R12 ;  /* 0x000000122c10723c */ /* 0x044fe2000004180c */
[----:B------:R-:W2:Y:S01]  /*9b400*/  LDL.LU.64 R14, [R1+0x5208] ;  /* 0x00520800010e7983 */ /* 0x000ea20000300a00 */
[----:B------:R-:W2:Y:S11]  /*9b410*/  LDL.LU.64 R12, [R1+0x5200] ;  /* 0x00520000010c7983 */ /* 0x000eb60000300a00 */
[----:B------:R-:W-:Y:S10]  /*9b420*/  @!UPT UIADD3 URZ, URZ, URZ, URZ ;  /* 0x0000003f3f3ff290 */ /* 0x000ff4000fffe03f */
[----:B------:R-:W-:Y:S01]  /*9b430*/  STL.64 [R1+0x270], R16 ;  /* 0x0002701001007387 */ /* 0x000fe20000100a00 */
[----:B------:R0:W-:Y:S03]  /*9b440*/  STL.64 [R1+0x278], R18 ;  /* 0x0002781201007387 */ /* 0x0001e60000100a00 */
[----:B0-----:R-:W2:Y:S01]  /*9b450*/  LDL.LU.64 R18, [R1+0x51f8] ;  /* 0x0051f80001127983 */ /* 0x001ea20000300a00 */
[----:B------:R-:W3:Y:S02]  /*9b460*/  LDL.LU.64 R58, [R1+0x51f0] ;  /* 0x0051f000013a7983 */ /* 0x000ee40000300a00 */
[----:B------:R-:W3:Y:S02]  /*9b470*/  LDL.LU.64 R56, [R1+0x51e8] ;  /* 0x0051e80001387983 */ /* 0x000ee40000300a00 */
[----:B------:R-:W-:Y:S01]  /*9b480*/  STL.64 [R1+0x260], R52 ;  /* 0x0002603401007387 */ /* 0x000fe20000100a00 */
[----:B------:R0:W-:Y:S04]  /*9b490*/  STL.64 [R1+0x268], R54 ;  /* 0x0002683601007387 */ /* 0x0001e80000100a00 */
[----:B0-----:R-:W3:Y:S01]  /*9b4a0*/  LDL.LU.64 R54, [R1+0x51e0] ;  /* 0x0051e00001367983 */ /* 0x001ee20000300a00 */
[C---:B----4-:R-:W-:Y:S01]  /*9b4b0*/  HMMA.16816.F32.BF16 R4, R44.reuse, R6, R40 ;  /* 0x000000062c04723c */ /* 0x050fe20000041828 */
[----:B------:R-:W4:Y:S02]  /*9b4c0*/  LDL.LU.64 R42, [R1+0x51d8] ;  /* 0x0051d800012a7983 */ /* 0x000f240000300a00 */
[----:B------:R-:W4:Y:S11]  /*9b4d0*/  LDL.LU.64 R40, [R1+0x51d0] ;  /* 0x0051d00001287983 */ /* 0x000f360000300a00 */
[----:B------:R-:W-:Y:S09]  /*9b4e0*/  @!UPT UIADD3 URZ, URZ, URZ, URZ ;  /* 0x0000003f3f3ff290 */ /* 0x000ff2000fffe03f */
[----:B------:R-:W-:Y:S01]  /*9b4f0*/  STL.64 [R1+0x250], R4 ;  /* 0x0002500401007387 */ /* 0x000fe20000100a00 */
[----:B------:R0:W-:Y:S03]  /*9b500*/  STL.64 [R1+0x258], R6 ;  /* 0x0002580601007387 */ /* 0x0001e60000100a00 */
[----:B0-----:R-:W4:Y:S01]  /*9b510*/  LDL.LU.64 R6, [R1+0x51c8] ;  /* 0x0051c80001067983 */ /* 0x001f220000300a00 */
[C---:B--2---:R-:W-:Y:S03]  /*9b520*/  HMMA.16816.F32.BF16 R16, R44.reuse, R18, R12 ;  /* 0x000000122c10723c */ /* 0x044fe6000004180c */
[----:B------:R-:W2:Y:S05]  /*9b530*/  LDL.LU.64 R14, [R1+0x51c0] ;  /* 0x0051c000010e7983 */ /* 0x000eaa0000300a00 */
[C---:B---3--:R-:W-:Y:S11]  /*9b540*/  HMMA.16816.F32.BF16 R52, R44.reuse, R54, R56 ;  /* 0x000000362c34723c */ /* 0x048ff60000041838 */
[----:B------:R-:W-:Y:S04]  /*9b550*/  @!UPT UIADD3 URZ, URZ, URZ, URZ ;  /* 0x0000003f3f3ff290 */ /* 0x000fe8000fffe03f */
[----:B------:R-:W-:Y:S01]  /*9b560*/  STL.64 [R1+0x240], R16 ;  /* 0x0002401001007387 */ /* 0x000fe20000100a00 */
[----:B------:R0:W-:Y:S03]  /*9b570*/  STL.64 [R1+0x248], R18 ;  /* 0x0002481201007387 */ /* 0x0001e60000100a00 */
[----:B0-----:R-:W3:Y:S01]  /*9b580*/  LDL.LU.64 R18, [R1+0x51b8] ;  /* 0x0051b80001127983 */ /* 0x001ee20000300a00 */
[----:B------:R-:W3:Y:S02]  /*9b590*/  LDL.LU.64 R16, [R1+0x51b0] ;  /* 0x0051b00001107983 */ /* 0x000ee40000300a00 */
[----:B------:R-:W3:Y:S01]  /*9b5a0*/  LDL.LU.64 R58, [R1+0x51a8] ;  /* 0x0051a800013a7983 */ /* 0x000ee20000300a00 */
[C---:B----4-:R-:W-:Y:S01]  /*9b5b0*/  HMMA.16816.F32.BF16 R4, R44.reuse, R6, R40 ;  /* 0x000000062c04723c */ /* 0x050fe20000041828 */
[----:B------:R-:W-:Y:S01]  /*9b5c0*/  STL.64 [R1+0x230], R52 ;  /* 0x0002303401007387 */ /* 0x000fe20000100a00 */
[----:B------:R0:W-:Y:S03]  /*9b5d0*/  STL.64 [R1+0x238], R54 ;  /* 0x0002383601007387 */ /* 0x0001e60000100a00 */
[----:B0-----:R-:W4:Y:S01]  /*9b5e0*/  LDL.LU.64 R54, [R1+0x51a0] ;  /* 0x0051a00001367983 */ /* 0x001f220000300a00 */
[----:B------:R-:W4:Y:S02]  /*9b5f0*/  LDL.LU.64 R52, [R1+0x5198] ;  /* 0x0051980001347983 */ /* 0x000f240000300a00 */
[----:B------:R-:W4:Y:S02]  /*9b600*/  LDL.LU.64 R42, [R1+0x5190] ;  /* 0x00519000012a7983 */ /* 0x000f240000300a00 */
[----:B------:R-:W4:Y:S11]  /*9b610*/  LDL.LU.64 R40, [R1+0x5188] ;  /* 0x0051880001287983 */ /* 0x000f360000300a00 */
[----:B------:R-:W-:Y:S02]  /*9b620*/  @!UPT UIADD3 URZ, URZ, URZ, URZ ;  /* 0x0000003f3f3ff290 */ /* 0x000fe4000fffe03f */
        /* <DEDUP_REMOVED lines=12> */
[----:B------:R-:W2:Y:S02]  /*9b6f0*/  LDL.LU.64 R12, [R1+0x5158] ;  /* 0x00515800010c7983 */ /* 0x000ea40000300a00 */
[----:B------:R-:W2:Y:S02]  /*9b700*/  LDL.LU.64 R18, [R1+0x5150] ;  /* 0x0051500001127983 */ /* 0x000ea40000300a00 */
[----:B------:R-:W2:Y:S01]  /*9b710*/  LDL.LU.64 R16, [R1+0x5148] ;  /* 0x0051480001107983 */ /* 0x000ea20000300a00 */
[----:B------:R-:W-:Y:S01]  /*9b720*/  STL.64 [R1+0x200], R56 ;  /* 0x0002003801007387 */ /* 0x000fe20000100a00 */
[----:B------:R0:W-:Y:S03]  /*9b730*/  STL.64 [R1+0x208], R58 ;  /* 0x0002083a01007387 */ /* 0x0001e60000100a00 */
[----:B0-----:R-:W4:Y:S01]  /*9b740*/  LDL.LU.64 R58, [R1+0x5140] ;  /* 0x00514000013a7983 */ /* 0x001f220000300a00 */
[----:B------:R-:W2:Y:S01]  /*9b750*/  LDL.LU.64 R56, [R1+0x5138] ;  /* 0x0051380001387983 */ /* 0x000ea20000300a00 */
[C---:B----4-:R-:W-:Y:S11]  /*9b760*/  HMMA.16816.F32.BF16 R52, R44.reuse, R58, R52 ;  /* 0x0000003a2c34723c */ /* 0x050ff60000041834 */
[----:B------:R-:W-:Y:S11]  /*9b770*/  @!UPT UIADD3 URZ, URZ, URZ, URZ ;  /* 0x0000003f3f3ff290 */ /* 0x000ff6000fffe03f */
[----:B------:R-:W-:Y:S01]  /*9b780*/  @!UPT UIADD3 URZ, URZ, URZ, URZ ;  /* 0x0000003f3f3ff290 */ /* 0x000fe2000fffe03f */
[----:B------:R-:W-:Y:S01]  /*9b790*/  STL.64 [R1+0x1f0], R52 ;  /* 0x0001f03401007387 */ /* 0x000fe20000100a00 */
[----:B------:R0:W-:Y:S03]  /*9b7a0*/  STL.64 [R1+0x1f8], R54 ;  /* 0x0001f83601007387 */ /* 0x0001e60000100a00 */
[----:B0-----:R-:W4:Y:S01]  /*9b7b0*/  LDL.LU.64 R54, [R1+0x5130] ;  /* 0x0051300001367983 */ /* 0x001f220000300a00 */
[----:B------:R-:W3:Y:S02]  /*9b7c0*/  LDL.LU.64 R52, [R1+0x5128] ;  /* 0x0051280001347983 */ /* 0x000ee40000300a00 */
[----:B------:R-:W-:Y:S02]  /*9b7d0*/  IMAD.MOV.U32 R58, RZ, RZ, R0 ;  /* 0x000000ffff3a7224 */ /* 0x000fe400078e0000 */
[----:B------:R-:W-:Y:S01]  /*9b7e0*/  IMAD.MOV.U32 R59, RZ, RZ, R61 ;  /* 0x000000ffff3b7224 */ /* 0x000fe200078e003d */
[----:B------:R-:W2:Y:S01]  /*9b7f0*/  LDL.LU R0, [R1+0x5124] ;  /* 0x0051240001007983 */ /* 0x000ea20000300800 */
        /* <DEDUP_REMOVED lines=8> */
[----:B------:R-:W3:Y:S02]  /*9b880*/  LDL.LU R54, [R1+0x168] ;  /* 0x0001680001367983 */ /* 0x000ee40000300800 */
[----:B------:R-:W-:Y:S02]  /*9b890*/  IMAD.MOV.U32 R55, RZ, RZ, R2 ;  /* 0x000000ffff377224 */ /* 0x000fe400078e0002 */
[----:B------:R-:W2:Y:S01]  /*9b8a0*/  LDL.LU R2, [R1+0x5108] ;  /* 0x0051080001027983 */ /* 0x000ea20000300800 */
[C---:B----4-:R-:W-:Y:S11]  /*9b8b0*/  HMMA.16816.F32.BF16 R36, R44.reuse, R50, R36 ;  /* 0x000000322c24723c */ /* 0x050ff60000041824 */
[----:B------:R-:W-:Y:S11]  /*9b8c0*/  @!UPT UIADD3 URZ, URZ, URZ, URZ ;  /* 0x0000003f3f3ff290 */ /* 0x000ff6000fffe03f */
[----:B------:R-:W-:Y:S01]  /*9b8d0*/  @!UPT UIADD3 URZ, URZ, URZ, URZ ;  /* 0x0000003f3f3ff290 */ /* 0x000fe2000fffe03f */
[----:B------:R-:W-:Y:S01]  /*9b8e0*/  STL.64 [R1+0x1d0], R36 ;  /* 0x0001d02401007387 */ /* 0x000fe20000100a00 */
[----:B------:R0:W-:Y:S03]  /*9b8f0*/  STL.64 [R1+0x1d8], R38 ;  /* 0x0001d82601007387 */ /* 0x0001e60000100a00 */
[----:B0-----:R-:W4:Y:S01]  /*9b900*/  LDL.LU.64 R38, [R1+0x5100] ;  /* 0x0051000001267983 */ /* 0x001f220000300a00 */
[----:B------:R-:W3:Y:S02]  /*9b910*/  LDL.LU.64 R36, [R1+0x50f8] ;  /* 0x0050f80001247983 */ /* 0x000ee40000300a00 */
[----:B--2---:R-:W-:Y:S02]  /*9b920*/  IMAD.MOV.U32 R50, RZ, RZ, R61 ;  /* 0x000000ffff327224 */ /* 0x004fe400078e003d */
        /* <DEDUP_REMOVED lines=29> */
[----:B0-----:R-:W3:Y:S01]  /*9bb00*/  LDL.LU.64 R22, [R1+0x50b8] ;  /* 0x0050b80001167983 */ /* 0x001ee20000300a00 */
[----:B--2---:R-:W-:Y:S02]  /*9bb10*/  IMAD.MOV.U32 R38, RZ, RZ, R33 ;  /* 0x000000ffff267224 */ /* 0x004fe400078e0021 */
[----:B------:R-:W-:Y:S02]  /*9bb20*/  IMAD.MOV.U32 R39, RZ, RZ, R2 ;  /* 0x000000ffff277224 */ /* 0x000fe400078e0002 */
[----:B------:R-:W2:Y:S05]  /*9bb30*/  LDL.LU.64 R20, [R1+0x50b0] ;  /* 0x0050b00001147983 */ /* 0x000eaa0000300a00 */
[C---:B---3--:R-:W-:Y:S11]  /*9bb40*/  HMMA.16816.F32.BF16 R36, R44.reuse, R22, R36 ;  /* 0x000000162c24723c */ /* 0x048ff60000041824 */
[----:B------:R-:W-:Y:S11]  /*9bb50*/  @!UPT UIADD3 URZ, URZ, URZ, URZ ;  /* 0x0000003f3f3ff290 */ /* 0x000ff6000fffe03f */
[----:B------:R-:W-:Y:S01]  /*9bb60*/  @!UPT UIADD3 URZ, URZ, URZ, URZ ;  /* 0x0000003f3f3ff290 */ /* 0x000fe2000fffe03f */
[----:B------:R-:W-:Y:S01]  /*9bb70*/  STL.64 [R1+0x180], R36 ;  /* 0x0001802401007387 */ /* 0x000fe20000100a00 */
[----:B------:R0:W-:Y:S02]  /*9bb80*/  STL.64 [R1+0x188], R38 ;  /* 0x0001882601007387 */ /* 0x0001e40000100a00 */
[C---:B0-----:R-:W-:Y:S08]  /*9bb90*/  HMMA.16816.F32.BF16 R36, R44.reuse, R18, R48 ;  /* 0x000000122c24723c */ /* 0x041ff00000041830 */
[C---:B------:R-:W-:Y:S01]  /*9bba0*/  HMMA.16816.F32.BF16 R48, R44.reuse, R14, R52 ;  /* 0x0000000e2c30723c */ /* 0x040fe20000041834 */
[----:B------:R-:W-:Y:S11]  /*9bbb0*/  LDSM.16.M88.4 R52, [R0+0xa880] ;  /* 0x00a880000034783b */ /* 0x000ff60000000200 */
[----:B------:R-:W-:Y:S03]  /*9bbc0*/  @!UPT UIADD3 URZ, URZ, URZ, URZ ;  /* 0x0000003f3f3ff290 */ /* 0x000fe6000fffe03f */
[----:B------:R-:W-:Y:S01]  /*9bbd0*/  STL.64 [R1+0x170], R36 ;  /* 0x0001702401007387 */ /* 0x000fe20000100a00 */
[----:B------:R0:W-:Y:S02]  /*9bbe0*/  STL [R1+0x178], R38 ;  /* 0x0001782601007387 */ /* 0x0001e40000100800 */
[----:B------:R-:W-:Y:S02]  /*9bbf0*/  IMAD.MOV.U32 R2, RZ, RZ, R39 ;  /* 0x000000ffff027224 */ /* 0x000fe400078e0027 */
[C---:B0-----:R-:W-:Y:S03]  /*9bc00*/  HMMA.16816.F32.BF16 R36, R44.reuse, R10, R56 ;  /* 0x0000000a2c24723c */ /* 0x041fe60000041838 */
[----:B------:R0:W-:Y:S04]  /*9bc10*/  STL [R1+0x4a98], R2 ;  /* 0x004a980201007387 */ /* 0x0001e80000100800 */
[----:B------:R-:W-:Y:S11]  /*9bc20*/  LDSM.16.M88.4 R56, [R0+0xa080] ;  /* 0x00a080000038783b */ /* 0x000ff60000000200 */
[----:B------:R-:W-:Y:S05]  /*9bc30*/  @!UPT UIADD3 URZ, URZ, URZ, URZ ;  /* 0x0000003f3f3ff290 */ /* 0x000fea000fffe03f */
[----:B------:R-:W-:Y:S01]  /*9bc40*/  STL.64 [R1+0x150], R36 ;  /* 0x0001502401007387 */ /* 0x000fe20000100a00 */
[----:B------:R-:W-:Y:S02]  /*9bc50*/  STL.64 [R1+0x160], R48 ;  /* 0x0001603001007387 */ /* 0x000fe40000100a00 */
[----:B------:R-:W-:Y:S02]  /*9bc60*/  STL.64 [R1+0x168], R50 ;  /* 0x0001683201007387 */ /* 0x000fe40000100a00 */
[----:B------:R1:W-:Y:S02]  /*9bc70*/  STL [R1+0x158], R38 ;  /* 0x0001582601007387 */ /* 0x0003e40000100800 */
[----:B0-----:R-:W-:Y:S01]  /*9bc80*/  IMAD.MOV.U32 R2, RZ, RZ, R39 ;  /* 0x000000ffff027224 */ /* 0x001fe200078e0027 */
[----:B------:R-:W0:Y:S01]  /*9bc90*/  LDSM.16.M88.4 R48, [R0+0x80] ;  /* 0x000080000030783b */ /* 0x000e220000000200 */
[----:B-1----:R-:W-:Y:S03]  /*9bca0*/  HMMA.16816.F32.BF16 R36, R44, R6, R40 ;  /* 0x000000062c24723c */ /* 0x002fe60000041828 */
[----:B------:R-:W-:Y:S04]  /*9bcb0*/  STL [R1+0x4bf0], R2 ;  /* 0x004bf00201007387 */ /* 0x000fe80000100800 */
[----:B------:R-:W1:Y:S04]  /*9bcc0*/  LDSM.16.M88.4 R44, [R0+0x880] ;  /* 0x00088000002c783b */ /* 0x000e680000000200 */
[----:B------:R-:W-:Y:S11]  /*9bcd0*/  LDSM.16.MT88.4 R40, [R61+0x13000] ;  /* 0x013000003d28783b */ /* 0x000ff60000004200 */
[----:B------:R-:W-:Y:S01]  /*9bce0*/  @!UPT UIADD3 URZ, URZ, URZ, URZ ;  /* 0x0000003f3f3ff290 */ /* 0x000fe2000fffe03f */
[----:B------:R-:W-:Y:S01]  /*9bcf0*/  STL.64 [R1+0x140], R36 ;  /* 0x0001402401007387 */ /* 0x000fe20000100a00 */
[----:B------:R-:W-:Y:S02]  /*9bd00*/  STL.64 [R1+0x148], R38 ;  /* 0x0001482601007387 */ /* 0x000fe40000100a00 */
[----:B------:R-:W3:Y:S01]  /*9bd10*/  LDSM.16.M88.4 R36, [R0+0x1080] ;  /* 0x001080000024783b */ /* 0x000ee20000000200 */
[----:B0-----:R-:W-:Y:S03]  /*9bd20*/  STL.64 [R1+0x130], R48 ;  /* 0x0001303001007387 */ /* 0x001fe60000100a00 */
[----:B------:R-:W-:Y:S02]  /*9bd30*/  STL.64 [R1+0x138], R50 ;  /* 0x0001383201007387 */ /* 0x000fe40000100a00 */
[----:B------:R-:W-:Y:S01]  /*9bd40*/  LDSM.16.M88.4 R48, [R0+0x2880] ;  /* 0x002880000030783b */ /* 0x000fe20000000200 */
[----:B-1----:R-:W-:Y:S03]  /*9bd50*/  STL.64 [R1+0x120], R44 ;  /* 0x0001202c01007387 */ /* 0x002fe60000100a00 */
[----:B------:R-:W-:Y:S02]  /*9bd60*/  STL.64 [R1+0x128], R46 ;  /* 0x0001282e01007387 */ /* 0x000fe40000100a00 */
[----:B------:R-:W0:Y:S01]  /*9bd70*/  LDSM.16.M88.4 R44, [R0+0x1880] ;  /* 0x00188000002c783b */ /* 0x000e220000000200 */
[----:B---3--:R-:W-:Y:S03]  /*9bd80*/  STL.64 [R1+0x110], R36 ;  /* 0x0001102401007387 */ /* 0x008fe60000100a00 */
[----:B------:R-:W-:-:S02]  /*9bd90*/  IMAD.MOV.U32 R6, RZ, RZ, R36 ;  /* 0x000000ffff067224 */ /* 0x000fc400078e0024 */
[----:B------:R-:W-:Y:S02]  /*9bda0*/  STL.64 [R1+0x118], R38 ;  /* 0x0001182601007387 */ /* 0x000fe40000100a00 */
[----:B------:R-:W-:Y:S02]  /*9bdb0*/  IMAD.MOV.U32 R2, RZ, RZ, R37 ;  /* 0x000000ffff027224 */ /* 0x000fe400078e0025 */
[----:B------:R-:W1:Y:S04]  /*9bdc0*/  LDSM.16.M88.4 R36, [R0+0x2080] ;  /* 0x002080000024783b */ /* 0x000e680000000200 */
[----:B0-----:R-:W-:Y:S01]  /*9bdd0*/  STL.64 [R1+0x100], R44 ;  /* 0x0001002c01007387 */ /* 0x001fe20000100a00 */
[----:B------:R-:W-:Y:S02]  /*9bde0*/  STL.64 [R1+0x108], R46 ;  /* 0x0001082e01007387 */ /* 0x000fe40000100a00 */
[----:B------:R-:W0:Y:S01]  /*9bdf0*/  LDSM.16.M88.4 R44, [R0+0x3080] ;  /* 0x00308000002c783b */ /* 0x000e220000000200 */
[----:B-1----:R-:W-:Y:S03]  /*9be00*/  STL.64 [R1+0xf0], R36 ;  /* 0x0000f02401007387 */ /* 0x002fe60000100a00 */
[----:B------:R-:W-:Y:S02]  /*9be10*/  STL.64 [R1+0xf8], R38 ;  /* 0x0000f82601007387 */ /* 0x000fe40000100a00 */
[----:B------:R-:W1:Y:S04]  /*9be20*/  LDSM.16.M88.4 R36, [R0+0x3880] ;  /* 0x003880000024783b */ /* 0x000e680000000200 */
[----:B------:R-:W-:Y:S01]  /*9be30*/  STL.64 [R1+0xe0], R48 ;  /* 0x0000e03001007387 */ /* 0x000fe20000100a00 */
[----:B------:R-:W-:Y:S02]  /*9be40*/  STL.64 [R1+0xe8], R50 ;  /* 0x0000e83201007387 */ /* 0x000fe40000100a00 */
[----:B------:R-:W3:Y:S02]  /*9be50*/  LDSM.16.M88.4 R48, [R0+0x4080] ;  /* 0x004080000030783b */ /* 0x000ee40000000200 */
[----:B0-----:R-:W-:Y:S02]  /*9be60*/  STL.64 [R1+0xd0], R44 ;  /* 0x0000d02c01007387 */ /* 0x001fe40000100a00 */
[----:B------:R-:W-:Y:S02]  /*9be70*/  STL.64 [R1+0xd8], R46 ;  /* 0x0000d82e01007387 */ /* 0x000fe40000100a00 */
[----:B------:R-:W0:Y:S01]  /*9be80*/  LDSM.16.M88.4 R44, [R0+0x4880] ;  /* 0x00488000002c783b */ /* 0x000e220000000200 */
[----:B-1----:R-:W-:Y:S03]  /*9be90*/  STL.64 [R1+0xc0], R36 ;  /* 0x0000c02401007387 */ /* 0x002fe60000100a00 */
[----:B------:R-:W-:Y:S02]  /*9bea0*/  STL.64 [R1+0xc8], R38 ;  /* 0x0000c82601007387 */ /* 0x000fe40000100a00 */
[----:B------:R-:W1:Y:S04]  /*9beb0*/  LDSM.16.M88.4 R36, [R0+0x5080] ;  /* 0x005080000024783b */ /* 0x000e680000000200 */
[----:B---3--:R-:W-:Y:S01]  /*9bec0*/  STL.64 [R1+0xb0], R48 ;  /* 0x0000b03001007387 */ /* 0x008fe20000100a00 */
        /* <DEDUP_REMOVED lines=31> */
[----:B------:R-:W-:Y:S02]  /*9c0c0*/  STL [R1+0x49e4], R58 ;  /* 0x0049e43a01007387 */ /* 0x000fe40000100800 */
[----:B------:R-:W-:Y:S01]  /*9c0d0*/  LDSM.16.MT88.4 R44, [R60+0x13000] ;  /* 0x013000003c2c783b */ /* 0x000fe20000004200 */
[----:B-1----:R-:W-:Y:S03]  /*9c0e0*/  STL.64 [R1], R36 ;  /* 0x0000002401007387 */ /* 0x002fe60000100a00 */
[----:B------:R-:W-:Y:S02]  /*9c0f0*/  STL.64 [R1+0x8], R38 ;  /* 0x0000082601007387 */ /* 0x000fe40000100a00 */
[----:B------:R-:W-:Y:S02]  /*9c100*/  STL [R1+0x49e0], R59 ;  /* 0x0049e03b01007387 */ /* 0x000fe40000100800 */
[----:B------:R0:W-:Y:S01]  /*9c110*/  STL.64 [R1+0x4fe8], R56 ;  /* 0x004fe83801007387 */ /* 0x0001e20000100a00 */
[----:B------:R-:W1:Y:S04]  /*9c120*/  LDSM.16.M88.4 R36, [R0+0xb880] ;  /* 0x00b880000024783b */ /* 0x000e680000000200 */
[----:B0-----:R-:W4:Y:S01]  /*9c130*/  LDL.64 R56, [R1+0x100] ;  /* 0x0001000001387983 */ /* 0x001f220000100a00 */
[----:B------:R-:W-:Y:S02]  /*9c140*/  STL [R1+0x4a6c], R54 ;  /* 0x004a6c3601007387 */ /* 0x000fe40000100800 */
[----:B------:R-:W-:Y:S02]  /*9c150*/  STL [R1+0x4a68], R55 ;  /* 0x004a683701007387 */ /* 0x000fe40000100800 */
[----:B------:R0:W-:Y:S02]  /*9c160*/  STL.64 [R1+0x50a8], R52 ;  /* 0x0050a83401007387 */ /* 0x0001e40000100a00 */
[----:B0-----:R-:W-:-:S02]  /*9c170*/  IMAD.MOV.U32 R52, RZ, RZ, R32 ;  /* 0x000000ffff347224 */ /* 0x001fc400078e0020 */
[----:B------:R-:W0:Y:S04]  /*9c180*/  LDSM.16.M88.4 R32, [R0+0xc080] ;  /* 0x00c080000020783b */ /* 0x000e280000000200 */
[----:B---3--:R-:W-:Y:S01]  /*9c190*/  STL [R1+0x4a74], R50 ;  /* 0x004a743201007387 */ /* 0x008fe20000100800 */
[----:B------:R-:W-:Y:S02]  /*9c1a0*/  STL [R1+0x4a70], R51 ;  /* 0x004a703301007387 */ /* 0x000fe40000100800 */
[----:B------:R-:W-:Y:S02]  /*9c1b0*/  IMAD.MOV.U32 R53, RZ, RZ, R29 ;  /* 0x000000ffff357224 */ /* 0x000fe400078e001d */
[----:B------:R-:W-:Y:S02]  /*9c1c0*/  IMAD.MOV.U32 R54, RZ, RZ, R28 ;  /* 0x000000ffff367224 */ /* 0x000fe400078e001c */
[----:B------:R-:W3:Y:S04]  /*9c1d0*/  LDSM.16.M88.4 R28, [R0+0xc880] ;  /* 0x00c88000001c783b */ /* 0x000ee80000000200 */
[----:B-1----:R-:W-:Y:S01]  /*9c1e0*/  STL [R1+0x4990], R38 ;  /* 0x0049902601007387 */ /* 0x002fe20000100800 */
[----:B------:R-:W-:Y:S02]  /*9c1f0*/  STL [R1+0x497c], R39 ;  /* 0x00497c2701007387 */ /* 0x000fe40000100800 */
[----:B------:R-:W-:Y:S02]  /*9c200*/  STL.64 [R1+0x4fd8], R36 ;  /* 0x004fd82401007387 */ /* 0x000fe40000100a00 */
[----:B------:R-:W-:Y:S01]  /*9c210*/  IMAD.MOV.U32 R55, RZ, RZ, R25 ;  /* 0x000000ffff377224 */ /* 0x000fe200078e0019 */
[----:B0-----:R-:W-:Y:S01]  /*9c220*/  STL [R1+0x4978], R34 ;  /* 0x0049782201007387 */ /* 0x001fe20000100800 */
[----:B------:R-:W-:Y:S02]  /*9c230*/  STL [R1+0x4974], R35 ;  /* 0x0049742301007387 */ /* 0x000fe40000100800 */
[----:B------:R0:W-:Y:S02]  /*9c240*/  STL.64 [R1+0x4fe0], R32 ;  /* 0x004fe02001007387 */ /* 0x0001e40000100a00 */
[----:B0-----:R-:W-:-:S02]  /*9c250*/  IMAD.MOV.U32 R32, RZ, RZ, R24 ;  /* 0x000000ffff207224 */ /* 0x001fc400078e0018 */
[----:B------:R-:W0:Y:S04]  /*9c260*/  LDSM.16.M88.4 R24, [R0+0xd080] ;  /* 0x00d080000018783b */ /* 0x000e280000000200 */
[----:B---3--:R-:W-:Y:S01]  /*9c270*/  STL [R1+0x4994], R30 ;  /* 0x0049941e01007387 */ /* 0x008fe20000100800 */
[----:B------:R-:W-:Y:S02]  /*9c280*/  STL [R1+0x4970], R31 ;  /* 0x0049701f01007387 */ /* 0x000fe40000100800 */
[----:B------:R1:W-:Y:S02]  /*9c290*/  STL.64 [R1+0x4ff0], R28 ;  /* 0x004ff01c01007387 */ /* 0x0003e40000100a00 */
[----:B--2---:R-:W-:Y:S02]  /*9c2a0*/  IMAD.MOV.U32 R33, RZ, RZ, R21 ;  /* 0x000000ffff217224 */ /* 0x004fe400078e0015 */
[----:B------:R-:W-:-:S02]  /*9c2b0*/  IMAD.MOV.U32 R34, RZ, RZ, R20 ;  /* 0x000000ffff227224 */ /* 0x000fc400078e0014 */
[----:B------:R-:W-:Y:S01]  /*9c2c0*/  IMAD.MOV.U32 R35, RZ, RZ, R17 ;  /* 0x000000ffff237224 */ /* 0x000fe200078e0011 */
[----:B------:R-:W2:Y:S04]  /*9c2d0*/  LDSM.16.M88.4 R20, [R0+0xd880] ;  /* 0x00d880000014783b */ /* 0x000ea80000000200 */
[----:B-1----:R-:W3:Y:S04]  /*9c2e0*/  LDL.64 R28, [R1+0x120] ;  /* 0x00012000011c7983 */ /* 0x002ee80000100a00 */
[----:B0-----:R-:W-:Y:S01]  /*9c2f0*/  STL [R1+0x499c], R26 ;  /* 0x00499c1a01007387 */ /* 0x001fe20000100800 */
[----:B------:R-:W-:Y:S02]  /*9c300*/  STL [R1+0x4998], R27 ;  /* 0x0049981b01007387 */ /* 0x000fe40000100800 */
[----:B------:R0:W-:Y:S02]  /*9c310*/  STL.64 [R1+0x4ff8], R24 ;  /* 0x004ff81801007387 */ /* 0x0001e40000100a00 */
[----:B0-----:R-:W-:-:S02]  /*9c320*/  IMAD.MOV.U32 R24, RZ, RZ, R16 ;  /* 0x000000ffff187224 */ /* 0x001fc400078e0010 */
[----:B------:R-:W0:Y:S04]  /*9c330*/  LDSM.16.M88.4 R16, [R0+0xe080] ;  /* 0x00e080000010783b */ /* 0x000e280000000200 */
[----:B--2---:R-:W-:Y:S01]  /*9c340*/  STL [R1+0x4964], R22 ;  /* 0x0049641601007387 */ /* 0x004fe20000100800 */
[----:B------:R-:W-:Y:S03]  /*9c350*/  STL [R1+0x4960], R23 ;  /* 0x0049601701007387 */ /* 0x000fe60000100800 */
[----:B0-----:R-:W-:Y:S01]  /*9c360*/  STL [R1+0x4cb4], R18 ;  /* 0x004cb41201007387 */ /* 0x001fe20000100800 */
[----:B------:R-:W-:Y:S02]  /*9c370*/  STL [R1+0x4cb0], R19 ;  /* 0x004cb01301007387 */ /* 0x000fe40000100800 */
[----:B------:R0:W-:Y:S02]  /*9c380*/  STL.64 [R1+0x5000], R16 ;  /* 0x0050001001007387 */ /* 0x0001e40000100a00 */
[----:B0-----:R-:W2:Y:S01]  /*9c390*/  LDL.64 R16, [R1+0x130] ;  /* 0x0001300001107983 */ /* 0x001ea20000100a00 */
[----:B------:R-:W-:-:S02]  /*9c3a0*/  IMAD.MOV.U32 R25, RZ, RZ, R13 ;  /* 0x000000ffff197224 */ /* 0x000fc400078e000d */
[----:B------:R-:W-:Y:S02]  /*9c3b0*/  IMAD.MOV.U32 R26, RZ, RZ, R12 ;  /* 0x000000ffff1a7224 */ /* 0x000fe400078e000c */
[----:B------:R-:W0:Y:S01]  /*9c3c0*/  LDSM.16.M88.4 R12, [R0+0xe880] ;  /* 0x00e88000000c783b */ /* 0x000e220000000200 */
[----:B------:R-:W-:Y:S02]  /*9c3d0*/  IMAD.MOV.U32 R27, RZ, RZ, R9 ;  /* 0x000000ffff1b7224 */ /* 0x000fe400078e0009 */
[----:B------:R-:W-:Y:S01]  /*9c3e0*/  IMAD.MOV.U32 R36, RZ, RZ, R6 ;  /* 0x000000ffff247224 */ /* 0x000fe200078e0006 */
[----:B0-----:R0:W-:Y:S01]  /*9c3f0*/  STL [R1+0x4a54], R14 ;  /* 0x004a540e01007387 */ /* 0x0011e20000100800 */
[----:B------:R-:W-:Y:S02]  /*9c400*/  STL [R1+0x4a50], R15 ;  /* 0x004a500f01007387 */ /* 0x000fe40000100800 */
[----:B------:R1:W-:Y:S02]  /*9c410*/  STL.64 [R1+0x5098], R12 ;  /* 0x0050980c01007387 */ /* 0x0003e40000100a00 */
[----:B0-----:R-:W-:-:S02]  /*9c420*/  IMAD.MOV.U32 R14, RZ, RZ, R4 ;  /* 0x000000ffff0e7224 */ /* 0x001fc400078e0004 */
[----:B-1----:R-:W-:Y:S02]  /*9c430*/  IMAD.MOV.U32 R12, RZ, RZ, R8 ;  /* 0x000000ffff0c7224 */ /* 0x002fe400078e0008 */
[----:B------:R-:W-:Y:S01]  /*9c440*/  IMAD.MOV.U32 R13, RZ, RZ, R5 ;  /* 0x000000ffff0d7224 */ /* 0x000fe200078e0005 */
[----:B------:R-:W0:Y:S04]  /*9c450*/  LDSM.16.M88.4 R8, [R0+0xf080] ;  /* 0x00f080000008783b */ /* 0x000e280000000200 */
[----:B------:R-:W1:Y:S01]  /*9c460*/  LDSM.16.M88.4 R4, [R0+0xf880] ;  /* 0x00f880000004783b */ /* 0x000e620000000200 */
[----:B------:R-:W-:-:S03]  /*9c470*/  IMAD.MOV.U32 R15, RZ, RZ, R3 ;  /* 0x000000ffff0f7224 */ /* 0x000fc600078e0003 */
[----:B0-----:R-:W-:Y:S01]  /*9c480*/  STL.64 [R1+0x4fb8], R10 ;  /* 0x004fb80a01007387 */ /* 0x001fe20000100a00 */
[----:B------:R3:W-:Y:S02]  /*9c490*/  STL.64 [R1+0x4fb0], R8 ;  /* 0x004fb00801007387 */ /* 0x0007e40000100a00 */
[----:B-1----:R-:W-:Y:S02]  /*9c4a0*/  STL [R1+0x4a2c], R6 ;  /* 0x004a2c0601007387 */ /* 0x002fe40000100800 */
[----:B------:R-:W-:Y:S01]  /*9c4b0*/  STL [R1+0x4a28], R7 ;  /* 0x004a280701007387 */ /* 0x000fe20000100800 */
[----:B------:R2:W-:Y:S01]  /*9c4c0*/  STL.64 [R1+0x4fc0], R4 ;  /* 0x004fc00401007387 */ /* 0x0005e20000100a00 */
[----:B------:R-:W-:Y:S02]  /*9c4d0*/  STL.64 [R1+0x4fa0], R46 ;  /* 0x004fa02e01007387 */ /* 0x000fe40000100a00 */
[----:B------:R-:W-:Y:S02]  /*9c4e0*/  STL.64 [R1+0x4f98], R44 ;  /* 0x004f982c01007387 */ /* 0x000fe40000100a00 */
[----:B------:R-:W-:-:S02]  /*9c4f0*/  IMAD.MOV.U32 R37, RZ, RZ, R2 ;  /* 0x000000ffff257224 */ /* 0x000fc400078e0002 */
[----:B----4-:R-:W-:Y:S02]  /*9c500*/  IMAD.MOV.U32 R2, RZ, RZ, R56 ;  /* 0x000000ffff027224 */ /* 0x010fe400078e0038 */
[----:B---3--:R-:W-:Y:S02]  /*9c510*/  IMAD.MOV.U32 R9, RZ, RZ, R28 ;  /* 0x000000ffff097224 */ /* 0x008fe400078e001c */
[----:B------:R-:W-:Y:S01]  /*9c520*/  IMAD.MOV.U32 R8, RZ, RZ, R29 ;  /* 0x000000ffff087224 */ /* 0x000fe200078e001d */
[C---:B--2---:R-:W-:Y:S01]  /*9c530*/  HMMA.16816.F32.BF16 R4, R40.reuse, R16, R12 ;  /* 0x000000102804723c */ /* 0x044fe2000004180c */
[----:B------:R-:W-:Y:S02]  /*9c540*/  IMAD.MOV.U32 R23, RZ, RZ, R16 ;  /* 0x000000ffff177224 */ /* 0x000fe400078e0010 */
[----:B------:R-:W-:Y:S11]  /*9c550*/  IMAD.MOV.U32 R22, RZ, RZ, R17 ;  /* 0x000000ffff167224 */ /* 0x000ff600078e0011 */
[----:B------:R-:W-:Y:S10]  /*9c560*/  @!UPT UIADD3 URZ, URZ, URZ, URZ ;  /* 0x0000003f3f3ff290 */ /* 0x000ff4000fffe03f */
[----:B------:R-:W-:Y:S02]  /*9c570*/  IMAD.MOV.U32 R61, RZ, RZ, R4 ;  /* 0x000000ffff3d7224 */ /* 0x000fe400078e0004 */
[----:B------:R-:W-:Y:S02]  /*9c580*/  IMAD.MOV.U32 R60, RZ, RZ, R5 ;  /* 0x000000ffff3c7224 */ /* 0x000fe400078e0005 */
[----:B------:R-:W-:Y:S02]  /*9c590*/  IMAD.MOV.U32 R3, RZ, RZ, R6 ;  /* 0x000000ffff037224 */ /* 0x000fe400078e0006 */
[----:B------:R-:W-:Y:S02]  /*9c5a0*/  IMAD.MOV.U32 R0, RZ, RZ, R7 ;  /* 0x000000ffff007224 */ /* 0x000fe400078e0007 */
[C---:B------:R-:W-:Y:S01]  /*9c5b0*/  HMMA.16816.F32.BF16 R4, R40.reuse, R28, R24 ;  /* 0x0000001c2804723c */ /* 0x040fe20000041818 */
[----:B------:R-:W-:Y:S01]  /*9c5c0*/  STL.64 [R1+0x4fd0], R22 ;  /* 0x004fd01601007387 */ /* 0x000fe20000100a00 */
[----:B------:R-:W-:Y:S02]  /*9c5d0*/  STL.64 [R1+0x4fc8], R20 ;  /* 0x004fc81401007387 */ /* 0x000fe40000100a00 */
[----:B------:R-:W-:Y:S02]  /*9c5e0*/  STL [R1+0x4c00], R0 ;  /* 0x004c000001007387 */ /* 0x000fe40000100800 */
[----:B------:R-:W-:Y:S01]  /*9c5f0*/  STL [R1+0x4bfc], R3 ;  /* 0x004bfc0301007387 */ /* 0x000fe20000100800 */
[----:B------:R-:W-:Y:S01]  /*9c600*/  STL [R1+0x4bf8], R60 ;  /* 0x004bf83c01007387 */ /* 0x000fe20000100800 */
[----:B------:R-:W-:Y:S11]  /*9c610*/  STL [R1+0x4bf4], R61 ;  /* 0x004bf43d01007387 */ /* 0x000ff60000100800 */
[----:B------:R-:W-:Y:S04]  /*9c620*/  @!UPT UIADD3 URZ, URZ, URZ, URZ ;  /* 0x0000003f3f3ff290 */ /* 0x000fe8000fffe03f */
[----:B------:R-:W-:Y:S01]  /*9c630*/  STL.64 [R1+0x920], R4 ;  /* 0x0009200401007387 */ /* 0x000fe20000100a00 */
[----:B------:R0:W-:Y:S02]  /*9c640*/  STL.64 [R1+0x928], R6 ;  /* 0x0009280601007387 */ /* 0x0001e40000100a00 */
[C---:B0-----:R-:W-:Y:S01]  /*9c650*/  HMMA.16816.F32.BF16 R4, R40.reuse, R36, R32 ;  /* 0x000000242804723c */ /* 0x041fe20000041820 */
[----:B------:R-:W-:Y:S11]  /*9c660*/  STL.64 [R1+0x5080], R8 ;  /* 0x0050800801007387 */ /* 0x000ff60000100a00 */
[----:B------:R-:W-:Y:S11]  /*9c670*/  @!UPT UIADD3 URZ, URZ, URZ, URZ ;  /* 0x0000003f3f3ff290 */ /* 0x000ff6000fffe03f */
[----:B------:R0:W-:Y:S01]  /*9c680*/  STL.64 [R1+0x910], R4 ;  /* 0x0009100401007387 */ /* 0x0001e20000100a00 */
[----:B------:R-:W-:Y:S02]  /*9c690*/  IMAD.MOV.U32 R50, RZ, RZ, R6 ;  /* 0x000000ffff327224 */ /* 0x000fe400078e0006 */
[----:B------:R-:W-:Y:S02]  /*9c6a0*/  IMAD.MOV.U32 R51, RZ, RZ, R7 ;  /* 0x000000ffff337224 */ /* 0x000fe400078e0007 */
[C---:B0-----:R-:W-:Y:S03]  /*9c6b0*/  HMMA.16816.F32.BF16 R4, R40.reuse, R56, R52 ;  /* 0x000000382804723c */ /* 0x041fe60000041834 */
[----:B------:R-:W-:Y:S01]  /*9c6c0*/  STL.64 [R1+0x5010], R50 ;  /* 0x0050103201007387 */ /* 0x000fe20000100a00 */
[----:B------:R-:W-:Y:S02]  /*9c6d0*/  STL.64 [R1+0x5008], R48 ;  /* 0x0050083001007387 */ /* 0x000fe40000100a00 */
[----:B------:R-:W-:Y:S11]  /*9c6e0*/  IMAD.MOV.U32 R0, RZ, RZ, R57 ;  /* 0x000000ffff007224 */ /* 0x000ff600078e0039 */
[----:B------:R-:W-:Y:S06]  /*9c6f0*/  @!UPT UIADD3 URZ, URZ, URZ, URZ ;  /* 0x0000003f3f3ff290 */ /* 0x000fec000fffe03f */
[----:B------:R-:W-:Y:S01]  /*9c700*/  STL.64 [R1+0x900], R4 ;  /* 0x0009000401007387 */ /* 0x000fe20000100a00 */
[----:B------:R-:W-:Y:S02]  /*9c710*/  STL.64 [R1+0x908], R6 ;  /* 0x0009080601007387 */ /* 0x000fe40000100a00 */
[----:B------:R-:W2:Y:S02]  /*9c720*/  LDL R56, [R1+0x70] ;  /* 0x0000700001387983 */ /* 0x000ea40000100800 */
[----:B------:R-:W2:Y:S02]  /*9c730*/  LDL R57, [R1+0x74] ;  /* 0x0000740001397983 */ /* 0x000ea40000100800 */
[----:B--2---:R-:W-:Y:S01]  /*9c740*/  STL.64 [R1+0x5078], R56 ;  /* 0x0050783801007387 */ /* 0x004fe20000100a00 */
[----:B------:R-:W2:Y:S02]  /*9c750*/  LDL.LU R28, [R1+0x880] ;  /* 0x00088000011c7983 */ /* 0x000ea40000300800 */
[----:B------:R-:W2:Y:S02]  /*9c760*/  LDL.LU R29, [R1+0x884] ;  /* 0x00088400011d7983 */ /* 0x000ea40000300800 */
[----:B------:R-:W3:Y:S01]  /*9c770*/  LDL.LU R30, [R1+0x888] ;  /* 0x00088800011e7983 */ /* 0x000ee20000300800 */
[----:B------:R-:W3:Y:S04]  /*9c780*/  LDL.LU R31, [R1+0x88c] ;  /* 0x00088c00011f7983 */ /* 0x000ee80000300800 */
[----:B---3--:R-:W-:Y:S01]  /*9c790*/  STL.64 [R1+0x5090], R30 ;  /* 0x0050901e01007387 */ /* 0x008fe20000100a00 */
[----:B--2---:R-:W-:Y:S02]  /*9c7a0*/  STL.64 [R1+0x5088], R28 ;  /* 0x0050881c01007387 */ /* 0x004fe40000100a00 */
[----:B------:R-:W2:Y:S02]  /*9c7b0*/  LDL R24, [R1+0x90] ;  /* 0x0000900001187983 */ /* 0x000ea40000100800 */
[----:B------:R-:W2:Y:S02]  /*9c7c0*/  LDL R25, [R1+0x94] ;  /* 0x0000940001197983 */ /* 0x000ea40000100800 */
[----:B--2---:R0:W-:Y:S04]  /*9c7d0*/  STL.64 [R1+0x50a0], R24 ;  /* 0x0050a01801007387 */ /* 0x0041e80000100a00 */
[----:B0-----:R-:W2:Y:S04]  /*9c7e0*/  LDL R24, [R1+0xf0] ;  /* 0x0000f00001187983 */ /* 0x001ea80000100800 */
[----:B------:R-:W2:Y:S01]  /*9c7f0*/  LDL R25, [R1+0xf4] ;  /* 0x0000f40001197983 */ /* 0x000ea20000100800 */
[----:B------:R-:W2:Y:S02]  /*9c800*/  LDL.LU R52, [R1+0x8f0] ;  /* 0x0008f00001347983 */ /* 0x000ea40000300800 */
[----:B------:R-:W2:Y:S02]  /*9c810*/  LDL.LU R53, [R1+0x8f4] ;  /* 0x0008f40001357983 */ /* 0x000ea40000300800 */
[----:B------:R-:W2:Y:S01]  /*9c820*/  LDL.LU R54, [R1+0x8f8] ;  /* 0x0008f80001367983 */ /* 0x000ea20000300800 */
[----:B------:R-:W2:Y:S01]  /*9c830*/  LDL.LU R55, [R1+0x8fc] ;  /* 0x0008fc0001377983 */ /* 0x000ea20000300800 */
[----:B------:R-:W3:Y:S02]  /*9c840*/  LDL.LU R28, [R1+0x8e0] ;  /* 0x0008e000011c7983 */ /* 0x000ee40000300800 */
[----:B------:R-:W3:Y:S02]  /*9c850*/  LDL.LU R29, [R1+0x8e4] ;  /* 0x0008e400011d7983 */ /* 0x000ee40000300800 */
[----:B------:R-:W3:Y:S01]  /*9c860*/  LDL.LU R30, [R1+0x8e8] ;  /* 0x0008e800011e7983 */ /* 0x000ee20000300800 */
[----:B------:R-:W3:Y:S01]  /*9c870*/  LDL.LU R31, [R1+0x8ec] ;  /* 0x0008ec00011f7983 */ /* 0x000ee20000300800 */
[----:B------:R-:W3:Y:S02]  /*9c880*/  LDL.64 R12, [R1+0xe0] ;  /* 0x0000e000010c7983 */ /* 0x000ee40000100a00 */
        /* <DEDUP_REMOVED lines=8> */
[----:B------:R-:W4:Y:S02]  /*9c910*/  LDL.64 R56, [R1+0xd0] ;  /* 0x0000d00001387983 */ /* 0x000f240000100a00 */
[----:B------:R-:W4:Y:S01]  /*9c920*/  LDL R20, [R1+0xb0] ;  /* 0x0000b00001147983 */ /* 0x000f220000100800 */
[----:B------:R-:W4:Y:S01]  /*9c930*/  LDL R21, [R1+0xb4] ;  /* 0x0000b40001157983 */ /* 0x000f220000100800 */
[----:B------:R-:W4:Y:S02]  /*9c940*/  LDL.LU R48, [R1+0x8b0] ;  /* 0x0008b00001307983 */ /* 0x000f240000300800 */
[----:B------:R-:W4:Y:S02]  /*9c950*/  LDL.LU R49, [R1+0x8b4] ;  /* 0x0008b40001317983 */ /* 0x000f240000300800 */
[----:B------:R-:W4:Y:S01]  /*9c960*/  LDL.LU R50, [R1+0x8b8] ;  /* 0x0008b80001327983 */ /* 0x000f220000300800 */
[----:B------:R-:W4:Y:S01]  /*9c970*/  LDL.LU R51, [R1+0x8bc] ;  /* 0x0008bc0001337983 */ /* 0x000f220000300800 */
[----:B------:R-:W4:Y:S02]  /*9c980*/  LDL R4, [R1+0xa0] ;  /* 0x0000a00001047983 */ /* 0x000f240000100800 */
[----:B------:R-:W4:Y:S02]  /*9c990*/  LDL R5, [R1+0xa4] ;  /* 0x0000a40001057983 */ /* 0x000f240000100800 */
[----:B------:R-:W4:Y:S01]  /*9c9a0*/  LDL.LU R44, [R1+0x8a0] ;  /* 0x0008a000012c7983 */ /* 0x000f220000300800 */
[----:B------:R-:W4:Y:S01]  /*9c9b0*/  LDL.LU R45, [R1+0x8a4] ;  /* 0x0008a400012d7983 */ /* 0x000f220000300800 */
[----:B------:R-:W4:Y:S02]  /*9c9c0*/  LDL.LU R46, [R1+0x8a8] ;  /* 0x0008a800012e7983 */ /* 0x000f240000300800 */
[----:B------:R-:W4:Y:S02]  /*9c9d0*/  LDL.LU R47, [R1+0x8ac] ;  /* 0x0008ac00012f7983 */ /* 0x000f240000300800 */
[----:B------:R-:W4:Y:S01]  /*9c9e0*/  LDL.64 R32, [R1+0x80] ;  /* 0x0000800001207983 */ /* 0x000f220000100a00 */
[----:B------:R-:W4:Y:S01]  /*9c9f0*/  LDL.LU R36, [R1+0x870] ;  /* 0x0008700001247983 */ /* 0x000f220000300800 */
[----:B------:R-:W4:Y:S02]  /*9ca00*/  LDL.LU R37, [R1+0x874] ;  /* 0x0008740001257983 */ /* 0x000f240000300800 */
[----:B------:R-:W4:Y:S02]  /*9ca10*/  LDL.LU R38, [R1+0x878] ;  /* 0x0008780001267983 */ /* 0x000f240000300800 */
[----:B------:R-:W4:Y:S01]  /*9ca20*/  LDL.LU R39, [R1+0x87c] ;  /* 0x00087c0001277983 */ /* 0x000f220000300800 */
[C---:B--2---:R-:W-:Y:S01]  /*9ca30*/  HMMA.16816.F32.BF16 R24, R40.reuse, R24, R52 ;  /* 0x000000182818723c */ /* 0x044fe20000041834 */
[----:B------:R-:W2:Y:S07]  /*9ca40*/  LDL.LU.64 R52, [R1+0x50a8] ;  /* 0x0050a80001347983 */ /* 0x000eae0000300a00 */
[C---:B---3--:R-:W-:Y:S08]  /*9ca50*/  HMMA.16816.F32.BF16 R28, R40.reuse, R12, R28 ;  /* 0x0000000c281c723c */ /* 0x048ff0000004181c */
[----:B----4-:R-:W-:Y:S01]  /*9ca60*/  HMMA.16816.F32.BF16 R8, R40, R56, R8 ;  /* 0x000000382808723c */ /* 0x010fe20000041808 */
[----:B------:R-:W-:-:S02]  /*9ca70*/  IMAD.MOV.U32 R60, RZ, RZ, R12 ;  /* 0x000000ffff3c7224 */ /* 0x000fc400078e000c */
[----:B------:R-:W-:-:S05]  /*9ca80*/  IMAD.MOV.U32 R3, RZ, RZ, R13 ;  /* 0x000000ffff037224 */ /* 0x000fca00078e000d */
[----:B------:R-:W-:Y:S02]  /*9ca90*/  IMAD.MOV.U32 R54, RZ, RZ, R26 ;  /* 0x000000ffff367224 */ /* 0x000fe400078e001a */
[----:B------:R-:W-:Y:S01]  /*9caa0*/  IMAD.MOV.U32 R55, RZ, RZ, R27 ;  /* 0x000000ffff377224 */ /* 0x000fe200078e001b */
[----:B------:R0:W-:Y:S05]  /*9cab0*/  STL.64 [R1+0x8f0], R24 ;  /* 0x0008f01801007387 */ /* 0x0001ea0000100a00 */
[----:B------:R-:W-:Y:S02]  /*9cac0*/  IMAD.MOV.U32 R14, RZ, RZ, R30 ;  /* 0x000000ffff0e7224 */ /* 0x000fe400078e001e */
[----:B------:R-:W-:Y:S01]  /*9cad0*/  IMAD.MOV.U32 R15, RZ, RZ, R31 ;  /* 0x000000ffff0f7224 */ /* 0x000fe200078e001f */
[----:B0-----:R-:W3:Y:S01]  /*9cae0*/  LDL.LU.64 R24, [R1+0x50a0] ;  /* 0x0050a00001187983 */ /* 0x001ee20000300a00 */
[----:B------:R-:W-:Y:S03]  /*9caf0*/  STL.64 [R1+0x5020], R54 ;  /* 0x0050203601007387 */ /* 0x000fe60000100a00 */
[----:B--2---:R0:W-:Y:S04]  /*9cb00*/  STL.64 [R1+0x5018], R52 ;  /* 0x0050183401007387 */ /* 0x0041e80000100a00 */
[----:B0-----:R-:W2:Y:S01]  /*9cb10*/  LDL.64 R52, [R1+0xc0] ;  /* 0x0000c00001347983 */ /* 0x001ea20000100a00 */
[----:B------:R-:W4:Y:S02]  /*9cb20*/  LDL.LU.64 R12, [R1+0x5098] ;  /* 0x00509800010c7983 */ /* 0x000f240000300a00 */
[----:B------:R0:W-:Y:S02]  /*9cb30*/  STL.64 [R1+0x8e0], R28 ;  /* 0x0008e01c01007387 */ /* 0x0001e40000100a00 */
[----:B------:R-:W2:Y:S01]  /*9cb40*/  LDL.LU.64 R30, [R1+0x5090] ;  /* 0x00509000011e7983 */ /* 0x000ea20000300a00 */
[----:B0-----:R-:W2:Y:S01]  /*9cb50*/  LDL.LU.64 R28, [R1+0x5088] ;  /* 0x00508800011c7983 */ /* 0x001ea20000300a00 */
[----:B------:R-:W-:Y:S02]  /*9cb60*/  STL [R1+0x4a5c], R14 ;  /* 0x004a5c0e01007387 */ /* 0x000fe40000100800 */
[----:B------:R-:W-:Y:S02]  /*9cb70*/  STL [R1+0x4a58], R15 ;  /* 0x004a580f01007387 */ /* 0x000fe40000100800 */
[----:B------:R0:W-:Y:S01]  /*9cb80*/  STL.64 [R1+0x8d0], R8 ;  /* 0x0008d00801007387 */ /* 0x0001e20000100a00 */
[----:B------:R1:W-:Y:S04]  /*9cb90*/  STL.64 [R1+0x8d8], R10 ;  /* 0x0008d80a01007387 */ /* 0x0003e80000100a00 */
[----:B0-----:R-:W2:Y:S01]  /*9cba0*/  LDL.LU.64 R8, [R1+0x5080] ;  /* 0x0050800001087983 */ /* 0x001ea20000300a00 */
[----:B-1----:R-:W-:-:S02]  /*9cbb0*/  IMAD.MOV.U32 R11, RZ, RZ, R56 ;  /* 0x000000ffff0b7224 */ /* 0x002fc400078e0038 */
        /* <DEDUP_REMOVED lines=8> */
[----:B------:R-:W-:-:S05]  /*9cc40*/  IMAD.MOV.U32 R61, RZ, RZ, R53 ;  /* 0x000000ffff3d7224 */ /* 0x000fca00078e0035 */
[----:B------:R0:W-:Y:S02]  /*9cc50*/  STL [R1+0x4f58], R61 ;  /* 0x004f583d01007387 */ /* 0x0001e40000100800 */
[----:B0-----:R-:W-:Y:S01]  /*9cc60*/  IMAD.MOV.U32 R61, RZ, RZ, R33 ;  /* 0x000000ffff3d7224 */ /* 0x001fe200078e0021 */
[C---:B--2---:R-:W-:Y:S11]  /*9cc70*/  HMMA.16816.F32.BF16 R8, R40.reuse, R52, R8 ;  /* 0x000000342808723c */ /* 0x044ff60000041808 */
[----:B------:R-:W-:Y:S11]  /*9cc80*/  @!UPT UIADD3 URZ, URZ, URZ, URZ ;  /* 0x0000003f3f3ff290 */ /* 0x000ff6000fffe03f */
[----:B------:R-:W-:Y:S01]  /*9cc90*/  @!UPT UIADD3 URZ, URZ, URZ, URZ ;  /* 0x0000003f3f3ff290 */ /* 0x000fe2000fffe03f */
[----:B------:R-:W-:Y:S01]  /*9cca0*/  STL.64 [R1+0x8c0], R8 ;  /* 0x0008c00801007387 */ /* 0x000fe20000100a00 */
[----:B------:R0:W-:Y:S02]  /*9ccb0*/  STL.64 [R1+0x8c8], R10 ;  /* 0x0008c80a01007387 */ /* 0x0001e40000100a00 */
[C---:B0-----:R-:W-:Y:S11]  /*9ccc0*/  HMMA.16816.F32.BF16 R8, R40.reuse, R20, R48 ;  /* 0x000000142808723c */ /* 0x041ff60000041830 */
[----:B------:R-:W-:Y:S11]  /*9ccd0*/  @!UPT UIADD3 URZ, URZ, URZ, URZ ;  /* 0x0000003f3f3ff290 */ /* 0x000ff6000fffe03f */
[----:B------:R-:W-:Y:S02]  /*9cce0*/  @!UPT UIADD3 URZ, URZ, URZ, URZ ;  /* 0x0000003f3f3ff290 */ /* 0x000fe4000fffe03f */
[----:B------:R-:W-:Y:S02]  /*9ccf0*/  IMAD.MOV.U32 R14, RZ, RZ, R9 ;  /* 0x000000ffff0e7224 */ /* 0x000fe400078e0009 */
[----:B------:R-:W-:Y:S01]  /*9cd00*/  IMAD.MOV.U32 R15, RZ, RZ, R10 ;  /* 0x000000ffff0f7224 */ /* 0x000fe200078e000a */
[----:B------:R-:W-:Y:S01]  /*9cd10*/  STL [R1+0x8b0], R8 ;  /* 0x0008b00801007387 */ /* 0x000fe20000100800 */
[----:B------:R3:W-:Y:S03]  /*9cd20*/  STL [R1+0x8bc], R11 ;  /* 0x0008bc0b01007387 */ /* 0x0007e60000100800 */
[----:B------:R-:W-:Y:S01]  /*9cd30*/  STL.64 [R1+0x5040], R14 ;  /* 0x0050400e01007387 */ /* 0x000fe20000100a00 */
[----:B----4-:R0:W-:Y:S01]  /*9cd40*/  STL.64 [R1+0x5038], R12 ;  /* 0x0050380c01007387 */ /* 0x0101e20000100a00 */
[C---:B---3--:R-:W-:Y:S08]  /*9cd50*/  HMMA.16816.F32.BF16 R8, R40.reuse, R24, R16 ;  /* 0x000000182808723c */ /* 0x048ff00000041810 */
[C---:B0-----:R-:W-:Y:S08]  /*9cd60*/  HMMA.16816.F32.BF16 R12, R40.reuse, R4, R44 ;  /* 0x00000004280c723c */ /* 0x041ff0000004182c */
[C---:B------:R-:W-:Y:S11]  /*9cd70*/  HMMA.16816.F32.BF16 R4, R40.reuse, R32, R28 ;  /* 0x000000202804723c */ /* 0x040ff6000004181c */
[----:B------:R-:W-:Y:S04]  /*9cd80*/  @!UPT UIADD3 URZ, URZ, URZ, URZ ;  /* 0x0000003f3f3ff290 */ /* 0x000fe8000fffe03f */
[----:B------:R-:W-:Y:S01]  /*9cd90*/  STL.64 [R1+0x8a0], R12 ;  /* 0x0008a00c01007387 */ /* 0x000fe20000100a00 */
[----:B------:R-:W-:Y:S02]  /*9cda0*/  STL.64 [R1+0x8a8], R14 ;  /* 0x0008a80e01007387 */ /* 0x000fe40000100a00 */
[----:B------:R-:W-:Y:S02]  /*9cdb0*/  STL.64 [R1+0x890], R8 ;  /* 0x0008900801007387 */ /* 0x000fe40000100a00 */
[----:B------:R-:W-:Y:S01]  /*9cdc0*/  STL.64 [R1+0x898], R10 ;  /* 0x0008980a01007387 */ /* 0x000fe20000100a00 */
[----:B------:R-:W-:Y:S02]  /*9cdd0*/  STL [R1+0x4f5c], R61 ;  /* 0x004f5c3d01007387 */ /* 0x000fe40000100800 */
[----:B------:R-:W-:Y:S02]  /*9cde0*/  STL.64 [R1+0x880], R4 ;  /* 0x0008800401007387 */ /* 0x000fe40000100a00 */
[----:B------:R0:W-:Y:S02]  /*9cdf0*/  STL.64 [R1+0x888], R6 ;  /* 0x0008880601007387 */ /* 0x0001e40000100a00 */
[----:B------:R-:W2:Y:S01]  /*9ce00*/  LDL.LU R16, [R1+0x820] ;  /* 0x0008200001107983 */ /* 0x000ea20000300800 */
[C---:B0-----:R-:W-:Y:S11]  /*9ce10*/  HMMA.16816.F32.BF16 R4, R40.reuse, R56, R36 ;  /* 0x000000382804723c */ /* 0x041ff60000041824 */
[----:B------:R-:W-:Y:S11]  /*9ce20*/  @!UPT UIADD3 URZ, URZ, URZ, URZ ;  /* 0x0000003f3f3ff290 */ /* 0x000ff6000fffe03f */
[----:B------:R-:W-:Y:S01]  /*9ce30*/  @!UPT UIADD3 URZ, URZ, URZ, URZ ;  /* 0x0000003f3f3ff290 */ /* 0x000fe2000fffe03f */
[----:B------:R-:W-:Y:S01]  /*9ce40*/  STL.64 [R1+0x870], R4 ;  /* 0x0008700401007387 */ /* 0x000fe20000100a00 */
[----:B------:R-:W-:Y:S02]  /*9ce50*/  STL.64 [R1+0x878], R6 ;  /* 0x0008780601007387 */ /* 0x000fe40000100a00 */
[----:B------:R-:W2:Y:S02]  /*9ce60*/  LDL.LU R17, [R1+0x824] ;  /* 0x0008240001117983 */ /* 0x000ea40000300800 */
[----:B------:R-:W3:Y:S01]  /*9ce70*/  LDL.LU R18, [R1+0x828] ;  /* 0x0008280001127983 */ /* 0x000ee20000300800 */
[----:B------:R-:W3:Y:S04]  /*9ce80*/  LDL.LU R19, [R1+0x82c] ;  /* 0x00082c0001137983 */ /* 0x000ee80000300800 */
[----:B---3--:R-:W-:Y:S01]  /*9ce90*/  STL.64 [R1+0x5050], R18 ;  /* 0x0050501201007387 */ /* 0x008fe20000100a00 */
[----:B--2---:R0:W-:Y:S02]  /*9cea0*/  STL.64 [R1+0x5048], R16 ;  /* 0x0050481001007387 */ /* 0x0041e40000100a00 */
        /* <DEDUP_REMOVED lines=9> */
[----:B0-----:R-:W2:Y:S02]  /*9cf40*/  LDL R16, [R1+0x50] ;  /* 0x0000500001107983 */ /* 0x001ea40000100800 */
[----:B------:R-:W2:Y:S02]  /*9cf50*/  LDL R17, [R1+0x54] ;  /* 0x0000540001117983 */ /* 0x000ea40000100800 */
[----:B--2---:R0:W-:Y:S04]  /*9cf60*/  STL.64 [R1+0x5070], R16 ;  /* 0x0050701001007387 */ /* 0x0041e80000100a00 */
[----:B0-----:R-:W2:Y:S01]  /*9cf70*/  LDL.LU R16, [R1+0x860] ;  /* 0x0008600001107983 */ /* 0x001ea20000300800 */
[----:B------:R-:W2:Y:S02]  /*9cf80*/  LDL.LU R17, [R1+0x864] ;  /* 0x0008640001117983 */ /* 0x000ea40000300800 */
[----:B------:R-:W2:Y:S02]  /*9cf90*/  LDL.LU R18, [R1+0x868] ;  /* 0x0008680001127983 */ /* 0x000ea40000300800 */
[----:B------:R-:W2:Y:S01]  /*9cfa0*/  LDL.LU R19, [R1+0x86c] ;  /* 0x00086c0001137983 */ /* 0x000ea20000300800 */
[----:B------:R-:W2:Y:S01]  /*9cfb0*/  LDL.64 R12, [R1+0x60] ;  /* 0x00006000010c7983 */ /* 0x000ea20000100a00 */
[----:B------:R-:W3:Y:S02]  /*9cfc0*/  LDL.LU R48, [R1+0x850] ;  /* 0x0008500001307983 */ /* 0x000ee40000300800 */
[----:B------:R-:W3:Y:S02]  /*9cfd0*/  LDL.LU R49, [R1+0x854] ;  /* 0x0008540001317983 */ /* 0x000ee40000300800 */
[----:B------:R-:W3:Y:S01]  /*9cfe0*/  LDL.LU R50, [R1+0x858] ;  /* 0x0008580001327983 */ /* 0x000ee20000300800 */
[----:B------:R-:W3:Y:S01]  /*9cff0*/  LDL.LU R51, [R1+0x85c] ;  /* 0x00085c0001337983 */ /* 0x000ee20000300800 */
[----:B------:R-:W4:Y:S02]  /*9d000*/  LDL.64 R8, [R1+0x40] ;  /* 0x0000400001087983 */ /* 0x000f240000100a00 */
[----:B------:R-:W3:Y:S02]  /*9d010*/  LDL.LU R52, [R1+0x830] ;  /* 0x0008300001347983 */ /* 0x000ee40000300800 */
[----:B------:R-:W3:Y:S01]  /*9d020*/  LDL.LU R53, [R1+0x834] ;  /* 0x0008340001357983 */ /* 0x000ee20000300800 */
[----:B------:R-:W3:Y:S01]  /*9d030*/  LDL.LU R54, [R1+0x838] ;  /* 0x0008380001367983 */ /* 0x000ee20000300800 */
[----:B------:R-:W3:Y:S02]  /*9d040*/  LDL.LU R55, [R1+0x83c] ;  /* 0x00083c0001377983 */ /* 0x000ee40000300800 */
[----:B------:R-:W3:Y:S02]  /*9d050*/  LDL.64 R24, [R1+0x20] ;  /* 0x0000200001187983 */ /* 0x000ee40000100a00 */
[----:B------:R-:W3:Y:S01]  /*9d060*/  LDL.LU R28, [R1+0x810] ;  /* 0x00081000011c7983 */ /* 0x000ee20000300800 */
[----:B------:R-:W3:Y:S01]  /*9d070*/  LDL.LU R29, [R1+0x814] ;  /* 0x00081400011d7983 */ /* 0x000ee20000300800 */
[----:B------:R-:W3:Y:S02]  /*9d080*/  LDL.LU R30, [R1+0x818] ;  /* 0x00081800011e7983 */ /* 0x000ee40000300800 */
[----:B------:R-:W3:Y:S02]  /*9d090*/  LDL.LU R31, [R1+0x81c] ;  /* 0x00081c00011f7983 */ /* 0x000ee40000300800 */
[----:B------:R-:W3:Y:S01]  /*9d0a0*/  LDL.64 R20, [R1+0x10] ;  /* 0x0000100001147983 */ /* 0x000ee20000100a00 */
[----:B------:R-:W3:Y:S01]  /*9d0b0*/  LDL.LU R56, [R1+0x800] ;  /* 0x0008000001387983 */ /* 0x000ee20000300800 */
[----:B------:R-:W3:Y:S02]  /*9d0c0*/  LDL.LU R57, [R1+0x804] ;  /* 0x0008040001397983 */ /* 0x000ee40000300800 */
[----:B------:R-:W3:Y:S02]  /*9d0d0*/  LDL.LU R58, [R1+0x808] ;  /* 0x00080800013a7983 */ /* 0x000ee40000300800 */
[----:B------:R-:W3:Y:S01]  /*9d0e0*/  LDL.LU R59, [R1+0x80c] ;  /* 0x00080c00013b7983 */ /* 0x000ee20000300800 */
[----:B------:R-:W3:Y:S01]  /*9d0f0*/  LDL.64 R4, [R1] ;  /* 0x0000000001047983 */ /* 0x000ee20000100a00 */
        /* <DEDUP_REMOVED lines=12> */
[C---:B--2---:R-:W-:Y:S11]  /*9d1c0*/  HMMA.16816.F32.BF16 R16, R40.reuse, R12, R16 ;  /* 0x0000000c2810723c */ /* 0x044ff60000041810 */
[----:B------:R-:W-:Y:S11]  /*9d1d0*/  @!UPT UIADD3 URZ, URZ, URZ, URZ ;  /* 0x0000003f3f3ff290 */ /* 0x000ff6000fffe03f */
[----:B------:R-:W-:Y:S01]  /*9d1e0*/  @!UPT UIADD3 URZ, URZ, URZ, URZ ;  /* 0x0000003f3f3ff290 */ /* 0x000fe2000fffe03f */
[----:B------:R0:W-:Y:S01]  /*9d1f0*/  STL.64 [R1+0x860], R16 ;  /* 0x0008601001007387 */ /* 0x0001e20000100a00 */
[----:B------:R3:W-:Y:S03]  /*9d200*/  STL.64 [R1+0x868], R18 ;  /* 0x0008681201007387 */ /* 0x0007e60000100a00 */
[----:B0-----:R-:W3:Y:S01]  /*9d210*/  LDL.LU.64 R16, [R1+0x5070] ;  /* 0x0050700001107983 */ /* 0x001ee20000300a00 */
[----:B------:R-:W-:Y:S02]  /*9d220*/  IMAD.MOV.U32 R61, RZ, RZ, R13 ;  /* 0x000000ffff3d7224 */ /* 0x000fe400078e000d */
[----:B------:R-:W4:Y:S02]  /*9d230*/  LDL.LU.64 R14, [R1+0x5068] ;  /* 0x00506800010e7983 */ /* 0x000f240000300a00 */
[----:B------:R-:W4:Y:S01]  /*9d240*/  LDL.LU.64 R12, [R1+0x5060] ;  /* 0x00506000010c7983 */ /* 0x000f220000300a00 */
[----:B------:R-:W-:Y:S01]  /*9d250*/  STL [R1+0x4f60], R61 ;  /* 0x004f603d01007387 */ /* 0x000fe20000100800 */
[C---:B---3--:R-:W-:Y:S03]  /*9d260*/  HMMA.16816.F32.BF16 R16, R40.reuse, R16, R48 ;  /* 0x000000102810723c */ /* 0x048fe60000041830 */
[----:B------:R-:W2:Y:S11]  /*9d270*/  LDL.LU.64 R48, [R1+0x5058] ;  /* 0x0050580001307983 */ /* 0x000eb60000300a00 */
[----:B------:R-:W-:Y:S09]  /*9d280*/  @!UPT UIADD3 URZ, URZ, URZ, URZ ;  /* 0x0000003f3f3ff290 */ /* 0x000ff2000fffe03f */
[----:B------:R-:W-:Y:S01]  /*9d290*/  STL.64 [R1+0x850], R16 ;  /* 0x0008501001007387 */ /* 0x000fe20000100a00 */
[----:B------:R0:W-:Y:S03]  /*9d2a0*/  STL.64 [R1+0x858], R18 ;  /* 0x0008581201007387 */ /* 0x0001e60000100a00 */
[----:B0-----:R-:W3:Y:S01]  /*9d2b0*/  LDL.LU.64 R18, [R1+0x5050] ;  /* 0x0050500001127983 */ /* 0x001ee20000300a00 */
[----:B------:R-:W3:Y:S01]  /*9d2c0*/  LDL.LU.64 R16, [R1+0x5048] ;  /* 0x0050480001107983 */ /* 0x000ee20000300a00 */
[C---:B----4-:R-:W-:Y:S08]  /*9d2d0*/  HMMA.16816.F32.BF16 R12, R40.reuse, R8, R12 ;  /* 0x00000008280c723c */ /* 0x050ff0000004180c */
[----:B------:R-:W-:Y:S01]  /*9d2e0*/  HMMA.16816.F32.BF16 R28, R40, R20, R28 ;  /* 0x00000014281c723c */ /* 0x000fe2000004181c */
[----:B------:R-:W-:-:S07]  /*9d2f0*/  IMAD.MOV.U32 R61, RZ, RZ, R9 ;  /* 0x000000ffff3d7224 */ /* 0x000fce00078e0009 */
[C---:B------:R-:W-:Y:S07]  /*9d300*/  HMMA.16816.F32.BF16 R56, R40.reuse, R4, R56 ;  /* 0x000000042838723c */ /* 0x040fee0000041838 */
[----:B------:R-:W-:Y:S01]  /*9d310*/  STL.64 [R1+0x840], R12 ;  /* 0x0008400c01007387 */ /* 0x000fe20000100a00 */
[----:B------:R0:W-:Y:S03]  /*9d320*/  STL.64 [R1+0x848], R14 ;  /* 0x0008480e01007387 */ /* 0x0001e60000100a00 */
[----:B0-----:R-:W4:Y:S01]  /*9d330*/  LDL.LU.64 R14, [R1+0x5040] ;  /* 0x00504000010e7983 */ /* 0x001f220000300a00 */
[----:B------:R-:W4:Y:S02]  /*9d340*/  LDL.LU.64 R12, [R1+0x5038] ;  /* 0x00503800010c7983 */ /* 0x000f240000300a00 */
[----:B------:R-:W4:Y:S02]  /*9d350*/  LDL.LU.64 R10, [R1+0x5030] ;  /* 0x00503000010a7983 */ /* 0x000f240000300a00 */
[----:B------:R-:W4:Y:S01]  /*9d360*/  LDL.LU.64 R8, [R1+0x5028] ;  /* 0x0050280001087983 */ /* 0x000f220000300a00 */
[----:B------:R0:W-:Y:S02]  /*9d370*/  STL [R1+0x4f64], R61 ;  /* 0x004f643d01007387 */ /* 0x0001e40000100800 */
[----:B0-----:R-:W-:Y:S01]  /*9d380*/  IMAD.MOV.U32 R61, RZ, RZ, R21 ;  /* 0x000000ffff3d7224 */ /* 0x001fe200078e0015 */
[C---:B--2---:R-:W-:Y:S01]  /*9d390*/  HMMA.16816.F32.BF16 R48, R40.reuse, R48, R52 ;  /* 0x000000302830723c */ /* 0x044fe20000041834 */
[----:B------:R-:W2:Y:S01]  /*9d3a0*/  LDL.LU.64 R54, [R1+0x5020] ;  /* 0x0050200001367983 */ /* 0x000ea20000300a00 */
[----:B------:R-:W2:Y:S06]  /*9d3b0*/  LDL.LU.64 R52, [R1+0x5018] ;  /* 0x0050180001347983 */ /* 0x000eac0000300a00 */
[----:B---3--:R-:W-:Y:S11]  /*9d3c0*/  HMMA.16816.F32.BF16 R16, R40, R24, R16 ;  /* 0x000000182810723c */ /* 0x008ff60000041810 */
[----:B------:R-:W-:Y:S04]  /*9d3d0*/  @!UPT UIADD3 URZ, URZ, URZ, URZ ;  /* 0x0000003f3f3ff290 */ /* 0x000fe8000fffe03f */
[----:B------:R-:W-:Y:S01]  /*9d3e0*/  STL.64 [R1+0x830], R48 ;  /* 0x0008303001007387 */ /* 0x000fe20000100a00 */
[----:B------:R0:W-:Y:S03]  /*9d3f0*/  STL.64 [R1+0x838], R50 ;  /* 0x0008383201007387 */ /* 0x0001e60000100a00 */
[----:B0-----:R-:W3:Y:S01]  /*9d400*/  LDL.LU.64 R50, [R1+0x5010] ;  /* 0x0050100001327983 */ /* 0x001ee20000300a00 */
[----:B------:R-:W3:Y:S03]  /*9d410*/  LDL.LU.64 R48, [R1+0x5008] ;  /* 0x0050080001307983 */ /* 0x000ee60000300a00 */
[----:B------:R0:W-:Y:S01]  /*9d420*/  STL.64 [R1+0x820], R16 ;  /* 0x0008201001007387 */ /* 0x0001e20000100a00 */
[----:B------:R1:W-:Y:S03]  /*9d430*/  STL.64 [R1+0x828], R18 ;  /* 0x0008281201007387 */ /* 0x0003e60000100a00 */
[----:B0-----:R-:W3:Y:S01]  /*9d440*/  LDL.LU.64 R16, [R1+0x5000] ;  /* 0x0050000001107983 */ /* 0x001ee20000300a00 */
[----:B-1----:R-:W-:-:S02]  /*9d450*/  IMAD.MOV.U32 R18, RZ, RZ, R25 ;  /* 0x000000ffff127224 */ /* 0x002fc400078e0019 */
[----:B------:R-:W-:Y:S02]  /*9d460*/  IMAD.MOV.U32 R19, RZ, RZ, R24 ;  /* 0x000000ffff137224 */ /* 0x000fe400078e0018 */
[----:B------:R-:W3:Y:S01]  /*9d470*/  LDL.LU.64 R24, [R1+0x4ff8] ;  /* 0x004ff80001187983 */ /* 0x000ee20000300a00 */
[----:B------:R-:W-:Y:S02]  /*9d480*/  STL [R1+0x4f6c], R18 ;  /* 0x004f6c1201007387 */ /* 0x000fe40000100800 */
[----:B------:R-:W-:Y:S02]  /*9d490*/  STL [R1+0x4f68], R19 ;  /* 0x004f681301007387 */ /* 0x000fe40000100800 */
[----:B------:R0:W-:Y:S01]  /*9d4a0*/  STL.64 [R1+0x810], R28 ;  /* 0x0008101c01007387 */ /* 0x0001e20000100a00 */
[----:B------:R-:W-:Y:S04]  /*9d4b0*/  STL.64 [R1+0x818], R30 ;  /* 0x0008181e01007387 */ /* 0x000fe80000100a00 */
[----:B0-----:R-:W3:Y:S01]  /*9d4c0*/  LDL.LU.64 R28, [R1+0x4ff0] ;  /* 0x004ff000011c7983 */ /* 0x001ee20000300a00 */
[----:B------:R-:W3:Y:S02]  /*9d4d0*/  LDL.LU R20, [R1+0x7c0] ;  /* 0x0007c00001147983 */ /* 0x000ee40000300800 */
[----:B------:R-:W3:Y:S02]  /*9d4e0*/  LDL.LU R21, [R1+0x7c4] ;  /* 0x0007c40001157983 */ /* 0x000ee40000300800 */
[----:B------:R-:W3:Y:S01]  /*9d4f0*/  LDL.LU R22, [R1+0x7c8] ;  /* 0x0007c80001167983 */ /* 0x000ee20000300800 */
[----:B------:R-:W3:Y:S01]  /*9d500*/  LDL.LU R23, [R1+0x7cc] ;  /* 0x0007cc0001177983 */ /* 0x000ee20000300800 */
[----:B------:R0:W-:Y:S02]  /*9d510*/  STL.64 [R1+0x800], R56 ;  /* 0x0008003801007387 */ /* 0x0001e40000100a00 */
[----:B------:R-:W-:Y:S01]  /*9d520*/  STL.64 [R1+0x808], R58 ;  /* 0x0008083a01007387 */ /* 0x000fe20000100a00 */
[----:B0-----:R-:W3:Y:S01]  /*9d530*/  LDL.LU.64 R56, [R1+0x4fe8] ;  /* 0x004fe80001387983 */ /* 0x001ee20000300a00 */
[----:B------:R-:W-:-:S02]  /*9d540*/  IMAD.MOV.U32 R18, RZ, RZ, R4 ;  /* 0x000000ffff127224 */ /* 0x000fc400078e0004 */
[----:B------:R-:W-:Y:S02]  /*9d550*/  IMAD.MOV.U32 R19, RZ, RZ, R5 ;  /* 0x000000ffff137224 */ /* 0x000fe400078e0005 */
[----:B------:R-:W4:Y:S01]  /*9d560*/  LDL.LU R4, [R1+0x7b0] ;  /* 0x0007b00001047983 */ /* 0x000f220000300800 */
[----:B------:R-:W4:Y:S01]  /*9d570*/  LDL.LU R5, [R1+0x7b4] ;  /* 0x0007b40001057983 */ /* 0x000f220000300800 */
[----:B------:R-:W4:Y:S02]  /*9d580*/  LDL.LU R6, [R1+0x7b8] ;  /* 0x0007b80001067983 */ /* 0x000f240000300800 */
[----:B------:R-:W4:Y:S01]  /*9d590*/  LDL.LU R7, [R1+0x7bc] ;  /* 0x0007bc0001077983 */ /* 0x000f220000300800 */
[C---:B--2---:R-:W-:Y:S08]  /*9d5a0*/  HMMA.16816.F32.BF16 R36, R40.reuse, R52, R36 ;  /* 0x000000342824723c */ /* 0x044ff00000041824 */
[C---:B---3--:R-:W-:Y:S11]  /*9d5b0*/  HMMA.16816.F32.BF16 R32, R40.reuse, R56, R32 ;  /* 0x000000382820723c */ /* 0x048ff60000041820 */
[----:B------:R-:W-:Y:S11]  /*9d5c0*/  @!UPT UIADD3 URZ, URZ, URZ, URZ ;  /* 0x0000003f3f3ff290 */ /* 0x000ff6000fffe03f */
[----:B------:R-:W-:Y:S01]  /*9d5d0*/  @!UPT UIADD3 URZ, URZ, URZ, URZ ;  /* 0x0000003f3f3ff290 */ /* 0x000fe2000fffe03f */
[----:B------:R0:W-:Y:S01]  /*9d5e0*/  STL.64 [R1+0x7f0], R32 ;  /* 0x0007f02001007387 */ /* 0x0001e20000100a00 */
[----:B------:R-:W-:Y:S03]  /*9d5f0*/  STL.64 [R1+0x7f8], R34 ;  /* 0x0007f82201007387 */ /* 0x000fe60000100a00 */
[----:B0-----:R-:W4:Y:S01]  /*9d600*/  LDL.LU.64 R32, [R1+0x4fe0] ;  /* 0x004fe00001207983 */ /* 0x001f220000300a00 */
[----:B------:R0:W-:Y:S02]  /*9d610*/  STL.64 [R1+0x7e0], R36 ;  /* 0x0007e02401007387 */ /* 0x0001e40000100a00 */
[----:B------:R1:W-:Y:S01]  /*9d620*/  STL.64 [R1+0x7e8], R38 ;  /* 0x0007e82601007387 */ /* 0x0003e20000100a00 */
[----:B0-----:R-:W2:Y:S01]  /*9d630*/  LDL.LU.64 R36, [R1+0x4fd8] ;  /* 0x004fd80001247983 */ /* 0x001ea20000300a00 */
[C---:B------:R-:W-:Y:S01]  /*9d640*/  HMMA.16816.F32.BF16 R44, R40.reuse, R48, R44 ;  /* 0x00000030282c723c */ /* 0x040fe2000004182c */
[----:B------:R-:W-:Y:S02]  /*9d650*/  STL.64 [R1+0x4e38], R54 ;  /* 0x004e383601007387 */ /* 0x000fe40000100a00 */
[----:B------:R0:W-:Y:S11]  /*9d660*/  STL.64 [R1+0x4e30], R52 ;  /* 0x004e303401007387 */ /* 0x0001f60000100a00 */
[----:B------:R-:W-:Y:S10]  /*9d670*/  @!UPT UIADD3 URZ, URZ, URZ, URZ ;  /* 0x0000003f3f3ff290 */ /* 0x000ff4000fffe03f */
[----:B-1----:R-:W-:Y:S02]  /*9d680*/  IMAD.MOV.U32 R39, RZ, RZ, R44 ;  /* 0x000000ffff277224 */ /* 0x002fe400078e002c */
[----:B------:R-:W-:Y:S01]  /*9d690*/  IMAD.MOV.U32 R34, RZ, RZ, R45 ;  /* 0x000000ffff227224 */ /* 0x000fe200078e002d */
[----:B------:R-:W3:Y:S01]  /*9d6a0*/  LDL.LU R44, [R1+0x770] ;  /* 0x00077000012c7983 */ /* 0x000ee20000300800 */
[----:B------:R-:W-:Y:S02]  /*9d6b0*/  IMAD.MOV.U32 R35, RZ, RZ, R46 ;  /* 0x000000ffff237224 */ /* 0x000fe400078e002e */
[----:B------:R-:W3:Y:S02]  /*9d6c0*/  LDL.LU R45, [R1+0x774] ;  /* 0x00077400012d7983 */ /* 0x000ee40000300800 */
[----:B------:R-:W-:Y:S01]  /*9d6d0*/  IMAD.MOV.U32 R31, RZ, RZ, R47 ;  /* 0x000000ffff1f7224 */ /* 0x000fe200078e002f */
[----:B------:R-:W3:Y:S01]  /*9d6e0*/  LDL.LU R46, [R1+0x778] ;  /* 0x00077800012e7983 */ /* 0x000ee20000300800 */
[----:B------:R-:W3:Y:S02]  /*9d6f0*/  LDL.LU R47, [R1+0x77c] ;  /* 0x00077c00012f7983 */ /* 0x000ee40000300800 */
[----:B0-----:R-:W3:Y:S02]  /*9d700*/  LDL.LU R52, [R1+0x780] ;  /* 0x0007800001347983 */ /* 0x001ee40000300800 */
[----:B------:R-:W3:Y:S01]  /*9d710*/  LDL.LU R53, [R1+0x784] ;  /* 0x0007840001357983 */ /* 0x000ee20000300800 */
[----:B------:R-:W3:Y:S01]  /*9d720*/  LDL.LU R54, [R1+0x788] ;  /* 0x0007880001367983 */ /* 0x000ee20000300800 */
[----:B------:R-:W3:Y:S02]  /*9d730*/  LDL.LU R55, [R1+0x78c] ;  /* 0x00078c0001377983 */ /* 0x000ee40000300800 */
[----:B------:R-:W-:Y:S02]  /*9d740*/  STL.64 [R1+0x4e48], R50 ;  /* 0x004e483201007387 */ /* 0x000fe40000100a00 */
[----:B------:R0:W-:Y:S02]  /*9d750*/  STL.64 [R1+0x4e40], R48 ;  /* 0x004e403001007387 */ /* 0x0001e40000100a00 */
[----:B0-----:R-:W3:Y:S01]  /*9d760*/  LDL.LU R48, [R1+0x790] ;  /* 0x0007900001307983 */ /* 0x001ee20000300800 */
[----:B------:R-:W3:Y:S02]  /*9d770*/  LDL.LU R49, [R1+0x794] ;  /* 0x0007940001317983 */ /* 0x000ee40000300800 */
[----:B------:R-:W3:Y:S02]  /*9d780*/  LDL.LU R50, [R1+0x798] ;  /* 0x0007980001327983 */ /* 0x000ee40000300800 */
[----:B------:R-:W3:Y:S01]  /*9d790*/  LDL.LU R51, [R1+0x79c] ;  /* 0x00079c0001337983 */ /* 0x000ee20000300800 */
[----:B------:R0:W-:Y:S01]  /*9d7a0*/  STL [R1+0x49ec], R31 ;  /* 0x0049ec1f01007387 */ /* 0x0001e20000100800 */
[----:B------:R1:W-:Y:S01]  /*9d7b0*/  STL [R1+0x49e8], R39 ;  /* 0x0049e82701007387 */ /* 0x0003e20000100800 */
[C---:B----4-:R-:W-:Y:S08]  /*9d7c0*/  HMMA.16816.F32.BF16 R4, R40.reuse, R32, R4 ;  /* 0x000000202804723c */ /* 0x050ff00000041804 */
[----:B--2---:R-:W-:Y:S11]  /*9d7d0*/  HMMA.16816.F32.BF16 R20, R40, R36, R20 ;  /* 0x000000242814723c */ /* 0x004ff60000041814 */
[----:B------:R-:W-:Y:S05]  /*9d7e0*/  @!UPT UIADD3 URZ, URZ, URZ, URZ ;  /* 0x0000003f3f3ff290 */ /* 0x000fea000fffe03f */
[----:B------:R-:W-:Y:S02]  /*9d7f0*/  IMAD.MOV.U32 R58, RZ, RZ, R6 ;  /* 0x000000ffff3a7224 */ /* 0x000fe400078e0006 */
[----:B------:R-:W-:Y:S02]  /*9d800*/  IMAD.MOV.U32 R59, RZ, RZ, R7 ;  /* 0x000000ffff3b7224 */ /* 0x000fe400078e0007 */
[----:B0-----:R-:W-:Y:S02]  /*9d810*/  IMAD.MOV.U32 R31, RZ, RZ, R4 ;  /* 0x000000ffff1f7224 */ /* 0x001fe400078e0004 */
[----:B-1----:R-:W-:Y:S02]  /*9d820*/  IMAD.MOV.U32 R39, RZ, RZ, R5 ;  /* 0x000000ffff277224 */ /* 0x002fe400078e0005 */
[----:B------:R-:W-:Y:S02]  /*9d830*/  IMAD.MOV.U32 R30, RZ, RZ, R22 ;  /* 0x000000ffff1e7224 */ /* 0x000fe400078e0016 */
[----:B------:R-:W-:-:S02]  /*9d840*/  IMAD.MOV.U32 R38, RZ, RZ, R23 ;  /* 0x000000ffff267224 */ /* 0x000fc400078e0017 */
[----:B------:R-:W-:Y:S02]  /*9d850*/  IMAD.MOV.U32 R26, RZ, RZ, R20 ;  /* 0x000000ffff1a7224 */ /* 0x000fe400078e0014 */
[----:B------:R-:W-:Y:S01]  /*9d860*/  IMAD.MOV.U32 R27, RZ, RZ, R21 ;  /* 0x000000ffff1b7224 */ /* 0x000fe200078e0015 */
[----:B------:R-:W2:Y:S01]  /*9d870*/  LDL.LU.64 R22, [R1+0x4fd0] ;  /* 0x004fd00001167983 */ /* 0x000ea20000300a00 */
[----:B------:R-:W4:Y:S02]  /*9d880*/  LDL.LU.64 R20, [R1+0x4fc8] ;  /* 0x004fc80001147983 */ /* 0x000f240000300a00 */
[----:B------:R-:W2:Y:S02]  /*9d890*/  LDL.LU.64 R4, [R1+0x4fc0] ;  /* 0x004fc00001047983 */ /* 0x000ea40000300a00 */
[----:B------:R-:W-:Y:S01]  /*9d8a0*/  STL.64 [R1+0x4e78], R58 ;  /* 0x004e783a01007387 */ /* 0x000fe20000100a00 */
[----:B------:R0:W-:Y:S04]  /*9d8b0*/  STL.64 [R1+0x4e70], R56 ;  /* 0x004e703801007387 */ /* 0x0001e80000100a00 */
[----:B0-----:R-:W2:Y:S01]  /*9d8c0*/  LDL.LU R56, [R1+0x7a0] ;  /* 0x0007a00001387983 */ /* 0x001ea20000300800 */
[----:B------:R-:W2:Y:S02]  /*9d8d0*/  LDL.LU R57, [R1+0x7a4] ;  /* 0x0007a40001397983 */ /* 0x000ea40000300800 */
[----:B------:R-:W2:Y:S02]  /*9d8e0*/  LDL.LU R58, [R1+0x7a8] ;  /* 0x0007a800013a7983 */ /* 0x000ea40000300800 */
[----:B------:R-:W2:Y:S01]  /*9d8f0*/  LDL.LU R59, [R1+0x7ac] ;  /* 0x0007ac00013b7983 */ /* 0x000ea20000300800 */
[----:B------:R-:W-:Y:S01]  /*9d900*/  STL.64 [R1+0x4e68], R38 ;  /* 0x004e682601007387 */ /* 0x000fe20000100a00 */
[----:B------:R-:W-:Y:S02]  /*9d910*/  STL.64 [R1+0x4e60], R36 ;  /* 0x004e602401007387 */ /* 0x000fe40000100a00 */
[----:B------:R-:W-:Y:S02]  /*9d920*/  STL.64 [R1+0x4e58], R34 ;  /* 0x004e582201007387 */ /* 0x000fe40000100a00 */
[----:B------:R2:W-:Y:S01]  /*9d930*/  STL.64 [R1+0x4e50], R32 ;  /* 0x004e502001007387 */ /* 0x0005e20000100a00 */
[----:B------:R-:W-:Y:S01]  /*9d940*/  STL.64 [R1+0x4e28], R30 ;  /* 0x004e281e01007387 */ /* 0x000fe20000100a00 */
[----:B------:R-:W-:Y:S01]  /*9d950*/  STL.64 [R1+0x4e20], R28 ;  /* 0x004e201c01007387 */ /* 0x000fe20000100a00 */
[C---:B--2---:R-:W-:Y:S11]  /*9d960*/  HMMA.16816.F32.BF16 R32, R40.reuse, R28, R56 ;  /* 0x0000001c2820723c */ /* 0x044ff60000041838 */
[----:B------:R-:W-:Y:S11]  /*9d970*/  @!UPT UIADD3 URZ, URZ, URZ, URZ ;  /* 0x0000003f3f3ff290 */ /* 0x000ff6000fffe03f */
[----:B------:R-:W-:Y:S01]  /*9d980*/  @!UPT UIADD3 URZ, URZ, URZ, URZ ;  /* 0x0000003f3f3ff290 */ /* 0x000fe2000fffe03f */
[----:B------:R-:W-:Y:S01]  /*9d990*/  STL.64 [R1+0x7a0], R32 ;  /* 0x0007a02001007387 */ /* 0x000fe20000100a00 */
[----:B------:R3:W-:Y:S02]  /*9d9a0*/  STL.64 [R1+0x7a8], R34 ;  /* 0x0007a82201007387 */ /* 0x0007e40000100a00 */
[C---:B---3--:R-:W-:Y:S11]  /*9d9b0*/  HMMA.16816.F32.BF16 R32, R40.reuse, R24, R48 ;  /* 0x000000182820723c */ /* 0x048ff60000041830 */
[----:B------:R-:W-:Y:S11]  /*9d9c0*/  @!UPT UIADD3 URZ, URZ, URZ, URZ ;  /* 0x0000003f3f3ff290 */ /* 0x000ff6000fffe03f */
[----:B------:R-:W-:Y:S02]  /*9d9d0*/  @!UPT UIADD3 URZ, URZ, URZ, URZ ;  /* 0x0000003f3f3ff290 */ /* 0x000fe4000fffe03f */
[----:B------:R-:W-:Y:S02]  /*9d9e0*/  IMAD.MOV.U32 R7, RZ, RZ, R35 ;  /* 0x000000ffff077224 */ /* 0x000fe400078e0023 */
[----:B------:R-:W-:Y:S01]  /*9d9f0*/  IMAD.MOV.U32 R6, RZ, RZ, R34 ;  /* 0x000000ffff067224 */ /* 0x000fe200078e0022 */
[----:B------:R-:W-:Y:S01]  /*9da00*/  STL.64 [R1+0x790], R32 ;  /* 0x0007902001007387 */ /* 0x000fe20000100a00 */
[----:B------:R-:W-:Y:S02]  /*9da10*/  STL.64 [R1+0x4e18], R26 ;  /* 0x004e181a01007387 */ /* 0x000fe40000100a00 */
[----:B------:R4:W-:Y:S02]  /*9da20*/  STL.64 [R1+0x4e10], R24 ;  /* 0x004e101801007387 */ /* 0x0009e40000100a00 */
[----:B------:R-:W-:Y:S01]  /*9da30*/  STL [R1+0x4c7c], R7 ;  /* 0x004c7c0701007387 */ /* 0x000fe20000100800 */
[----:B------:R-:W-:Y:S01]  /*9da40*/  STL [R1+0x4c78], R6 ;  /* 0x004c780601007387 */ /* 0x000fe20000100800 */
[----:B------:R0:W-:Y:S01]  /*9da50*/  STL.64 [R1+0x4fa8], R4 ;  /* 0x004fa80401007387 */ /* 0x0001e20000100a00 */
[C---:B----4-:R-:W-:Y:S08]  /*9da60*/  HMMA.16816.F32.BF16 R24, R40.reuse, R20, R52 ;  /* 0x000000142818723c */ /* 0x050ff00000041834 */
[----:B0-----:R-:W-:Y:S01]  /*9da70*/  HMMA.16816.F32.BF16 R4, R40, R16, R44 ;  /* 0x000000102804723c */ /* 0x001fe2000004182c */
[----:B------:R-:W-:Y:S01]  /*9da80*/  STL.64 [R1+0x4f70], R20 ;  /* 0x004f701401007387 */ /* 0x000fe20000100a00 */
[----:B------:R-:W-:-:S02]  /*9da90*/  IMAD.MOV.U32 R48, RZ, RZ, R11 ;  /* 0x000000ffff307224 */ /* 0x000fc400078e000b */
[----:B------:R-:W-:-:S11]  /*9daa0*/  IMAD.MOV.U32 R49, RZ, RZ, R10 ;  /* 0x000000ffff317224 */ /* 0x000fd600078e000a */
[----:B------:R0:W-:Y:S01]  /*9dab0*/  STL.64 [R1+0x780], R24 ;  /* 0x0007801801007387 */ /* 0x0001e20000100a00 */
[----:B------:R1:W-:Y:S07]  /*9dac0*/  STL.64 [R1+0x788], R26 ;  /* 0x0007881a01007387 */ /* 0x0003ee0000100a00 */
[----:B------:R2:W-:Y:S02]  /*9dad0*/  STL.64 [R1+0x770], R4 ;  /* 0x0007700401007387 */ /* 0x0005e40000100a00 */
[----:B------:R3:W-:Y:S01]  /*9dae0*/  STL.64 [R1+0x778], R6 ;  /* 0x0007780601007387 */ /* 0x0007e20000100a00 */
[----:B------:R4:W-:Y:S04]  /*9daf0*/  STL.64 [R1+0x4f78], R48 ;  /* 0x004f783001007387 */ /* 0x0009e80000100a00 */
[----:B0-----:R-:W2:Y:S01]  /*9db00*/  LDL.LU R24, [R1+0x380] ;  /* 0x0003800001187983 */ /* 0x001ea20000300800 */
[----:B------:R-:W2:Y:S02]  /*9db10*/  LDL.LU R25, [R1+0x384] ;  /* 0x0003840001197983 */ /* 0x000ea40000300800 */
[----:B-1----:R-:W2:Y:S02]  /*9db20*/  LDL.LU R26, [R1+0x388] ;  /* 0x00038800011a7983 */ /* 0x002ea40000300800 */
[----:B------:R-:W2:Y:S02]  /*9db30*/  LDL.LU R27, [R1+0x38c] ;  /* 0x00038c00011b7983 */ /* 0x000ea40000300800 */
[----:B------:R-:W-:-:S02]  /*9db40*/  IMAD.MOV.U32 R21, RZ, RZ, R8 ;  /* 0x000000ffff157224 */ /* 0x000fc400078e0008 */
[----:B------:R-:W-:Y:S01]  /*9db50*/  IMAD.MOV.U32 R20, RZ, RZ, R9 ;  /* 0x000000ffff147224 */ /* 0x000fe200078e0009 */
[----:B--2---:R-:W-:Y:S01]  /*9db60*/  STL.64 [R1+0x4f88], R26 ;  /* 0x004f881a01007387 */ /* 0x004fe20000100a00 */
[----:B------:R0:W-:Y:S02]  /*9db70*/  STL.64 [R1+0x4f80], R24 ;  /* 0x004f801801007387 */ /* 0x0001e40000100a00 */
[----:B------:R-:W2:Y:S02]  /*9db80*/  LDL.LU R8, [R1+0x760] ;  /* 0x0007600001087983 */ /* 0x000ea40000300800 */
[----:B------:R-:W2:Y:S01]  /*9db90*/  LDL.LU R9, [R1+0x764] ;  /* 0x0007640001097983 */ /* 0x000ea20000300800 */
[----:B------:R-:W2:Y:S01]  /*9dba0*/  LDL.LU R10, [R1+0x768] ;  /* 0x00076800010a7983 */ /* 0x000ea20000300800 */
[----:B------:R-:W2:Y:S02]  /*9dbb0*/  LDL.LU R11, [R1+0x76c] ;  /* 0x00076c00010b7983 */ /* 0x000ea40000300800 */
[----:B------:R-:W2:Y:S02]  /*9dbc0*/  LDL.LU R4, [R1+0x750] ;  /* 0x0007500001047983 */ /* 0x000ea40000300800 */
[----:B------:R-:W2:Y:S01]  /*9dbd0*/  LDL.LU R5, [R1+0x754] ;  /* 0x0007540001057983 */ /* 0x000ea20000300800 */
[----:B---3--:R-:W3:Y:S01]  /*9dbe0*/  LDL.LU R6, [R1+0x758] ;  /* 0x0007580001067983 */ /* 0x008ee20000300800 */
[----:B------:R-:W3:Y:S02]  /*9dbf0*/  LDL.LU R7, [R1+0x75c] ;  /* 0x00075c0001077983 */ /* 0x000ee40000300800 */
[----:B------:R1:W-:Y:S02]  /*9dc00*/  STL.64 [R1+0x4f90], R20 ;  /* 0x004f901401007387 */ /* 0x0003e40000100a00 */
[----:B----4-:R-:W4:Y:S01]  /*9dc10*/  LDL.LU R48, [R1+0x3b0] ;  /* 0x0003b00001307983 */ /* 0x010f220000300800 */
[----:B------:R-:W4:Y:S01]  /*9dc20*/  LDL.LU R49, [R1+0x3b4] ;  /* 0x0003b40001317983 */ /* 0x000f220000300800 */
[----:B------:R-:W4:Y:S02]  /*9dc30*/  LDL.LU R50, [R1+0x3b8] ;  /* 0x0003b80001327983 */ /* 0x000f240000300800 */
[----:B------:R-:W4:Y:S02]  /*9dc40*/  LDL.LU R51, [R1+0x3bc] ;  /* 0x0003bc0001337983 */ /* 0x000f240000300800 */
[----:B------:R-:W3:Y:S01]  /*9dc50*/  LDL.LU R44, [R1+0x3d0] ;  /* 0x0003d000012c7983 */ /* 0x000ee20000300800 */
[----:B------:R-:W3:Y:S01]  /*9dc60*/  LDL.LU R45, [R1+0x3d4] ;  /* 0x0003d400012d7983 */ /* 0x000ee20000300800 */
[----:B------:R-:W3:Y:S02]  /*9dc70*/  LDL.LU R46, [R1+0x3d8] ;  /* 0x0003d800012e7983 */ /* 0x000ee40000300800 */
[----:B------:R-:W3:Y:S02]  /*9dc80*/  LDL.LU R47, [R1+0x3dc] ;  /* 0x0003dc00012f7983 */ /* 0x000ee40000300800 */
[----:B0-----:R-:W-:-:S02]  /*9dc90*/  IMAD.MOV.U32 R25, RZ, RZ, R22 ;  /* 0x000000ffff197224 */ /* 0x001fc400078e0016 */
[----:B------:R-:W-:Y:S01]  /*9dca0*/  IMAD.MOV.U32 R24, RZ, RZ, R23 ;  /* 0x000000ffff187224 */ /* 0x000fe200078e0017 */
[----:B-1----:R-:W3:Y:S01]  /*9dcb0*/  LDL.LU R20, [R1+0x3c0] ;  /* 0x0003c00001147983 */ /* 0x002ee20000300800 */
        /* <DEDUP_REMOVED lines=12> */
[----:B------:R-:W3:Y:S02]  /*9dd80*/  LDL R55, [R1+0x1458] ;  /* 0x0014580001377983 */ /* 0x000ee40000100800 */
[----:B------:R-:W-:Y:S01]  /*9dd90*/  STL.64 [R1+0x4e80], R16 ;  /* 0x004e801001007387 */ /* 0x000fe20000100a00 */
        /* <DEDUP_REMOVED lines=8> */
[----:B------:R-:W-:Y:S01]  /*9de20*/  STL.64 [R1+0x4df0], R12 ;  /* 0x004df00c01007387 */ /* 0x000fe20000100a00 */
[C---:B---3--:R-:W-:Y:S11]  /*9de30*/  HMMA.16816.F32.BF16 R4, R40.reuse, R8, R4 ;  /* 0x000000082804723c */ /* 0x048ff60000041804 */
[----:B------:R-:W-:Y:S11]  /*9de40*/  @!UPT UIADD3 URZ, URZ, URZ, URZ ;  /* 0x0000003f3f3ff290 */ /* 0x000ff6000fffe03f */
[----:B------:R-:W-:Y:S01]  /*9de50*/  @!UPT UIADD3 URZ, URZ, URZ, URZ ;  /* 0x0000003f3f3ff290 */ /* 0x000fe2000fffe03f */
[----:B------:R0:W-:Y:S01]  /*9de60*/  STL.64 [R1+0x750], R4 ;  /* 0x0007500401007387 */ /* 0x0001e20000100a00 */
[----:B------:R-:W-:Y:S03]  /*9de70*/  STL.64 [R1+0x758], R6 ;  /* 0x0007580601007387 */ /* 0x000fe60000100a00 */
[----:B0-----:R-:W3:Y:S01]  /*9de80*/  LDL.LU.64 R4, [R1+0x4fa8] ;  /* 0x004fa80001047983 */ /* 0x001ee20000300a00 */
[----:B--2---:R-:W-:Y:S02]  /*9de90*/  STL.64 [R1+0x4e08], R10 ;  /* 0x004e080a01007387 */ /* 0x004fe40000100a00 */
[----:B------:R0:W-:Y:S02]  /*9dea0*/  STL.64 [R1+0x4e00], R8 ;  /* 0x004e000801007387 */ /* 0x0001e40000100a00 */
[----:B0-----:R-:W2:Y:S01]  /*9deb0*/  LDL.LU R8, [R1+0x390] ;  /* 0x0003900001087983 */ /* 0x001ea20000300800 */
[----:B------:R-:W2:Y:S02]  /*9dec0*/  LDL.LU R9, [R1+0x394] ;  /* 0x0003940001097983 */ /* 0x000ea40000300800 */
[----:B------:R-:W2:Y:S02]  /*9ded0*/  LDL.LU R10, [R1+0x398] ;  /* 0x00039800010a7983 */ /* 0x000ea40000300800 */
[----:B------:R-:W2:Y:S01]  /*9dee0*/  LDL.LU R11, [R1+0x39c] ;  /* 0x00039c00010b7983 */ /* 0x000ea20000300800 */
[----:B---3--:R-:W-:Y:S01]  /*9def0*/  HMMA.16816.F32.BF16 R40, R40, R4, R44 ;  /* 0x000000042828723c */ /* 0x008fe2000004182c */
[----:B------:R-:W3:Y:S01]  /*9df00*/  LDL.LU.64 R46, [R1+0x4fa0] ;  /* 0x004fa000012e7983 */ /* 0x000ee20000300a00 */
[----:B------:R-:W3:Y:S11]  /*9df10*/  LDL.LU.64 R44, [R1+0x4f98] ;  /* 0x004f9800012c7983 */ /* 0x000ef60000300a00 */
[----:B------:R-:W-:Y:S10]  /*9df20*/  @!UPT UIADD3 URZ, URZ, URZ, URZ ;  /* 0x0000003f3f3ff290 */ /* 0x000ff4000fffe03f */
[----:B------:R0:W-:Y:S01]  /*9df30*/  STL.64 [R1+0x3d0], R40 ;  /* 0x0003d02801007387 */ /* 0x0001e20000100a00 */
[----:B------:R-:W-:Y:S03]  /*9df40*/  STL.64 [R1+0x3d8], R42 ;  /* 0x0003d82a01007387 */ /* 0x000fe60000100a00 */
[----:B0-----:R-:W2:Y:S01]  /*9df50*/  LDL.64 R40, [R1+0x110] ;  /* 0x0001100001287983 */ /* 0x001ea20000100a00 */
[----:B------:R0:W-:Y:S03]  /*9df60*/  STL.64 [R1+0x4f30], R4 ;  /* 0x004f300401007387 */ /* 0x0001e60000100a00 */
[----:B0-----:R-:W2:Y:S01]  /*9df70*/  LDL.LU R4, [R1+0x3a0] ;  /* 0x0003a00001047983 */ /* 0x001ea20000300800 */
[----:B------:R-:W2:Y:S02]  /*9df80*/  LDL.LU R5, [R1+0x3a4] ;  /* 0x0003a40001057983 */ /* 0x000ea40000300800 */
[----:B------:R-:W2:Y:S02]  /*9df90*/  LDL.LU R6, [R1+0x3a8] ;  /* 0x0003a80001067983 */ /* 0x000ea40000300800 */
[----:B------:R-:W2:Y:S01]  /*9dfa0*/  LDL.LU R7, [R1+0x3ac] ;  /* 0x0003ac0001077983 */ /* 0x000ea20000300800 */
[C---:B---3--:R-:W-:Y:S01]  /*9dfb0*/  HMMA.16816.F32.BF16 R24, R44.reuse, R24, R20 ;  /* 0x000000182c18723c */ /* 0x048fe20000041814 */
[----:B------:R-:W4:Y:S11]  /*9dfc0*/  LDL.LU.64 R20, [R1+0x4f90] ;  /* 0x004f900001147983 */ /* 0x000f360000300a00 */
[----:B------:R-:W-:Y:S11]  /*9dfd0*/  @!UPT UIADD3 URZ, URZ, URZ, URZ ;  /* 0x0000003f3f3ff290 */ /* 0x000ff6000fffe03f */
[----:B------:R-:W-:Y:S01]  /*9dfe0*/  STL.64 [R1+0x3c0], R24 ;  /* 0x0003c01801007387 */ /* 0x000fe20000100a00 */
[----:B------:R0:W-:Y:S03]  /*9dff0*/  STL.64 [R1+0x3c8], R26 ;  /* 0x0003c81a01007387 */ /* 0x0001e60000100a00 */
[----:B0-----:R-:W3:Y:S01]  /*9e000*/  LDL.LU.64 R26, [R1+0x4f88] ;  /* 0x004f8800011a7983 */ /* 0x001ee20000300a00 */
[----:B------:R-:W3:Y:S01]  /*9e010*/  LDL.LU.64 R24, [R1+0x4f80] ;  /* 0x004f800001187983 */ /* 0x000ee20000300a00 */
[C---:B----4-:R-:W-:Y:S02]  /*9e020*/  HMMA.16816.F32.BF16 R20, R44.reuse, R20, R48 ;  /* 0x000000142c14723c */ /* 0x050fe40000041830 */
[----:B------:R-:W4:Y:S11]  /*9e030*/  LDL.LU.64 R48, [R1+0x4f78] ;  /* 0x004f780001307983 */ /* 0x000f360000300a00 */
[----:B------:R-:W-:Y:S10]  /*9e040*/  @!UPT UIADD3 URZ, URZ, URZ, URZ ;  /* 0x0000003f3f3ff290 */ /* 0x000ff4000fffe03f */
[----:B------:R0:W-:Y:S01]  /*9e050*/  STL.64 [R1+0x3b0], R20 ;  /* 0x0003b01401007387 */ /* 0x0001e20000100a00 */
[----:B------:R1:W-:Y:S03]  /*9e060*/  STL.64 [R1+0x3b8], R22 ;  /* 0x0003b81601007387 */ /* 0x0003e60000100a00 */
[----:B0-----:R-:W4:Y:S01]  /*9e070*/  LDL.LU.64 R20, [R1+0x4f70] ;  /* 0x004f700001147983 */ /* 0x001f220000300a00 */
[----:B--2---:R-:W-:Y:S01]  /*9e080*/  HMMA.16816.F32.BF16 R4, R44, R40, R4 ;  /* 0x000000282c04723c */ /* 0x004fe20000041804 */
[----:B------:R-:W-:Y:S02]  /*9e090*/  IMAD.MOV.U32 R12, RZ, RZ, R2 ;  /* 0x000000ffff0c7224 */ /* 0x000fe400078e0002 */
[----:B------:R-:W-:-:S07]  /*9e0a0*/  IMAD.MOV.U32 R13, RZ, RZ, R0 ;  /* 0x000000ffff0d7224 */ /* 0x000fce00078e0000 */
[----:B------:R-:W-:Y:S01]  /*9e0b0*/  HMMA.16816.F32.BF16 R8, R44, R12, R8 ;  /* 0x0000000c2c08723c */ /* 0x000fe20000041808 */
[----:B------:R-:W-:Y:S02]  /*9e0c0*/  IMAD.MOV.U32 R36, RZ, RZ, R60 ;  /* 0x000000ffff247224 */ /* 0x000fe400078e003c */
[----:B------:R-:W-:Y:S02]  /*9e0d0*/  IMAD.MOV.U32 R37, RZ, RZ, R3 ;  /* 0x000000ffff257224 */ /* 0x000fe400078e0003 */
[----:B------:R-:W-:Y:S02]  /*9e0e0*/  IMAD.MOV.U32 R60, RZ, RZ, R40 ;  /* 0x000000ffff3c7224 */ /* 0x000fe400078e0028 */
[----:B------:R-:W-:Y:S02]  /*9e0f0*/  IMAD.MOV.U32 R3, RZ, RZ, R41 ;  /* 0x000000ffff037224 */ /* 0x000fe400078e0029 */
[----:B------:R-:W0:Y:S04]  /*9e100*/  LDSM.16.MT88.4 R40, [R55+0x13000] ;  /* 0x013000003728783b */ /* 0x000e280000004200 */
[----:B------:R3:W-:Y:S01]  /*9e110*/  STL.64 [R1+0x3a0], R4 ;  /* 0x0003a00401007387 */ /* 0x0007e20000100a00 */
[----:B-1----:R-:W-:-:S02]  /*9e120*/  IMAD.MOV.U32 R22, RZ, RZ, R6 ;  /* 0x000000ffff167224 */ /* 0x002fc400078e0006 */
[----:B------:R-:W-:Y:S02]  /*9e130*/  IMAD.MOV.U32 R23, RZ, RZ, R7 ;  /* 0x000000ffff177224 */ /* 0x000fe400078e0007 */
[C---:B---3--:R-:W-:Y:S01]  /*9e140*/  HMMA.16816.F32.BF16 R4, R44.reuse, R28, R24 ;  /* 0x0000001c2c04723c */ /* 0x048fe20000041818 */
[----:B------:R-:W-:Y:S01]  /*9e150*/  STL [R1+0x4de4], R3 ;  /* 0x004de40301007387 */ /* 0x000fe20000100800 */
[----:B------:R-:W-:Y:S02]  /*9e160*/  STL [R1+0x4de0], R60 ;  /* 0x004de03c01007387 */ /* 0x000fe40000100800 */
[----:B------:R-:W-:Y:S02]  /*9e170*/  STL [R1+0x496c], R23 ;  /* 0x00496c1701007387 */ /* 0x000fe40000100800 */
[----:B------:R-:W-:Y:S01]  /*9e180*/  STL [R1+0x4968], R22 ;  /* 0x0049681601007387 */ /* 0x000fe20000100800 */
[----:B------:R-:W-:Y:S01]  /*9e190*/  STL.64 [R1+0x390], R8 ;  /* 0x0003900801007387 */ /* 0x000fe20000100a00 */
[----:B------:R1:W-:Y:S02]  /*9e1a0*/  STL.64 [R1+0x398], R10 ;  /* 0x0003980a01007387 */ /* 0x0003e40000100a00 */
[----:B-1----:R-:W-:Y:S11]  /*9e1b0*/  HMMA.16816.F32.BF16 R8, R44, R36, R32 ;  /* 0x000000242c08723c */ /* 0x002ff60000041820 */
[----:B------:R-:W-:Y:S02]  /*9e1c0*/  @!UPT UIADD3 URZ, URZ, URZ, URZ ;  /* 0x0000003f3f3ff290 */ /* 0x000fe4000fffe03f */
[----:B------:R4:W-:Y:S01]  /*9e1d0*/  STL.64 [R1+0x380], R4 ;  /* 0x0003800401007387 */ /* 0x0009e20000100a00 */
[----:B------:R-:W-:Y:S02]  /*9e1e0*/  IMAD.MOV.U32 R23, RZ, RZ, R6 ;  /* 0x000000ffff177224 */ /* 0x000fe400078e0006 */
[----:B------:R-:W-:Y:S02]  /*9e1f0*/  IMAD.MOV.U32 R22, RZ, RZ, R7 ;  /* 0x000000ffff167224 */ /* 0x000fe400078e0007 */
[----:B------:R-:W-:-:S03]  /*9e200*/  IMAD.MOV.U32 R2, RZ, RZ, R28 ;  /* 0x000000ffff027224 */ /* 0x000fc600078e001c */
[----:B------:R-:W-:Y:S01]  /*9e210*/  STL.64 [R1+0x4e90], R22 ;  /* 0x004e901601007387 */ /* 0x000fe20000100a00 */
[----:B----4-:R-:W-:Y:S03]  /*9e220*/  HMMA.16816.F32.BF16 R4, R44, R48, R56 ;  /* 0x000000302c04723c */ /* 0x010fe60000041838 */
[----:B------:R-:W-:Y:S01]  /*9e230*/  STL.64 [R1+0x4e88], R20 ;  /* 0x004e881401007387 */ /* 0x000fe20000100a00 */
[----:B------:R-:W-:Y:S02]  /*9e240*/  STL [R1+0x4de8], R2 ;  /* 0x004de80201007387 */ /* 0x000fe40000100800 */
[----:B------:R1:W-:Y:S02]  /*9e250*/  STL.64 [R1+0x370], R8 ;  /* 0x0003700801007387 */ /* 0x0003e40000100a00 */
[----:B------:R2:W-:Y:S01]  /*9e260*/  STL.64 [R1+0x378], R10 ;  /* 0x0003780a01007387 */ /* 0x0005e20000100a00 */
[----:B0-----:R-:W-:Y:S11]  /*9e270*/  STL.64 [R1+0x4ea0], R42 ;  /* 0x004ea02a01007387 */ /* 0x001ff60000100a00 */
[----:B------:R-:W-:Y:S03]  /*9e280*/  @!UPT UIADD3 URZ, URZ, URZ, URZ ;  /* 0x0000003f3f3ff290 */ /* 0x000fe6000fffe03f */
[----:B------:R-:W-:Y:S01]  /*9e290*/  STL.64 [R1+0x360], R4 ;  /* 0x0003600401007387 */ /* 0x000fe20000100a00 */
[----:B------:R-:W-:Y:S02]  /*9e2a0*/  STL.64 [R1+0x368], R6 ;  /* 0x0003680601007387 */ /* 0x000fe40000100a00 */
[----:B------:R0:W-:Y:S01]  /*9e2b0*/  STL.64 [R1+0x4e98], R40 ;  /* 0x004e982801007387 */ /* 0x0001e20000100a00 */
[----:B-1----:R-:W3:Y:S01]  /*9e2c0*/  LDL.LU R8, [R1+0x670] ;  /* 0x0006700001087983 */ /* 0x002ee20000300800 */
[----:B------:R-:W3:Y:S02]  /*9e2d0*/  LDL.LU R9, [R1+0x674] ;  /* 0x0006740001097983 */ /* 0x000ee40000300800 */
[----:B--2---:R-:W2:Y:S02]  /*9e2e0*/  LDL.LU R10, [R1+0x678] ;  /* 0x00067800010a7983 */ /* 0x004ea40000300800 */
[----:B------:R-:W2:Y:S02]  /*9e2f0*/  LDL.LU R11, [R1+0x67c] ;  /* 0x00067c00010b7983 */ /* 0x000ea40000300800 */
[----:B------:R-:W-:-:S02]  /*9e300*/  IMAD.MOV.U32 R52, RZ, RZ, R18 ;  /* 0x000000ffff347224 */ /* 0x000fc400078e0012 */
[----:B------:R-:W-:Y:S01]  /*9e310*/  IMAD.MOV.U32 R53, RZ, RZ, R19 ;  /* 0x000000ffff357224 */ /* 0x000fe200078e0013 */
[----:B--2---:R-:W-:Y:S01]  /*9e320*/  STL.64 [R1+0x4eb0], R10 ;  /* 0x004eb00a01007387 */ /* 0x004fe20000100a00 */
[----:B---3--:R1:W-:Y:S02]  /*9e330*/  STL.64 [R1+0x4ea8], R8 ;  /* 0x004ea80801007387 */ /* 0x0083e40000100a00 */
[----:B------:R-:W2:Y:S02]  /*9e340*/  LDL.LU R18, [R1+0x4f6c] ;  /* 0x004f6c0001127983 */ /* 0x000ea40000300800 */
[----:B------:R-:W3:Y:S01]  /*9e350*/  LDL.LU R19, [R1+0x4f68] ;  /* 0x004f680001137983 */ /* 0x000ee20000300800 */
[----:B------:R-:W-:Y:S01]  /*9e360*/  STL.64 [R1+0x4eb8], R52 ;  /* 0x004eb83401007387 */ /* 0x000fe20000100a00 */
[----:B------:R-:W4:Y:S02]  /*9e370*/  LDL R32, [R1+0x10] ;  /* 0x0000100001207983 */ /* 0x000f240000100800 */
[----:B------:R-:W-:-:S02]  /*9e380*/  IMAD.MOV.U32 R33, RZ, RZ, R61 ;  /* 0x000000ffff217224 */ /* 0x000fc400078e003d */
[----:B------:R-:W1:Y:S04]  /*9e390*/  LDL.LU R61, [R1+0x4f64] ;  /* 0x004f6400013d7983 */ /* 0x000e680000300800 */
[----:B----4-:R4:W-:Y:S01]  /*9e3a0*/  STL.64 [R1+0x4ec0], R32 ;  /* 0x004ec02001007387 */ /* 0x0109e20000100a00 */
[----:B------:R-:W4:Y:S02]  /*9e3b0*/  LDL.LU R36, [R1+0x690] ;  /* 0x0006900001247983 */ /* 0x000f240000300800 */
[----:B------:R-:W4:Y:S02]  /*9e3c0*/  LDL.LU R37, [R1+0x694] ;  /* 0x0006940001257983 */ /* 0x000f240000300800 */
[----:B------:R-:W4:Y:S01]  /*9e3d0*/  LDL.LU R38, [R1+0x698] ;  /* 0x0006980001267983 */ /* 0x000f220000300800 */
[----:B------:R-:W4:Y:S01]  /*9e3e0*/  LDL.LU R39, [R1+0x69c] ;  /* 0x00069c0001277983 */ /* 0x000f220000300800 */
[----:B---3--:R-:W-:-:S02]  /*9e3f0*/  IMAD.MOV.U32 R56, RZ, RZ, R19 ;  /* 0x000000ffff387224 */ /* 0x008fc400078e0013 */
[----:B--2---:R-:W-:Y:S01]  /*9e400*/  IMAD.MOV.U32 R57, RZ, RZ, R18 ;  /* 0x000000ffff397224 */ /* 0x004fe200078e0012 */
[----:B----4-:R-:W-:Y:S01]  /*9e410*/  STL.64 [R1+0x4ed0], R38 ;  /* 0x004ed02601007387 */ /* 0x010fe20000100a00 */
[----:B------:R2:W-:Y:S03]  /*9e420*/  STL.64 [R1+0x4ec8], R36 ;  /* 0x004ec82401007387 */ /* 0x0005e60000100a00 */
[----:B------:R3:W-:Y:S02]  /*9e430*/  STL.64 [R1+0x4ed8], R56 ;  /* 0x004ed83801007387 */ /* 0x0007e40000100a00 */
[----:B------:R-:W4:Y:S01]  /*9e440*/  LDL.LU R16, [R1+0x6a0] ;  /* 0x0006a00001107983 */ /* 0x000f220000300800 */
[----:B------:R-:W4:Y:S01]  /*9e450*/  LDL.LU R17, [R1+0x6a4] ;  /* 0x0006a40001117983 */ /* 0x000f220000300800 */
[----:B------:R-:W2:Y:S02]  /*9e460*/  LDL.LU R18, [R1+0x6a8] ;  /* 0x0006a80001127983 */ /* 0x000ea40000300800 */
[----:B------:R-:W2:Y:S02]  /*9e470*/  LDL.LU R19, [R1+0x6ac] ;  /* 0x0006ac0001137983 */ /* 0x000ea40000300800 */
[----:B--2---:R-:W-:Y:S01]  /*9e480*/  STL.64 [R1+0x4ee8], R18 ;  /* 0x004ee81201007387 */ /* 0x004fe20000100a00 */
[----:B----4-:R-:W-:Y:S02]  /*9e490*/  STL.64 [R1+0x4ee0], R16 ;  /* 0x004ee01001007387 */ /* 0x010fe40000100a00 */
[----:B------:R-:W2:Y:S02]  /*9e4a0*/  LDL R20, [R1+0x30] ;  /* 0x0000300001147983 */ /* 0x000ea40000100800 */
[----:B------:R-:W2:Y:S02]  /*9e4b0*/  LDL R21, [R1+0x34] ;  /* 0x0000340001157983 */ /* 0x000ea40000100800 */
[----:B--2---:R-:W-:Y:S01]  /*9e4c0*/  STL.64 [R1+0x4ef0], R20 ;  /* 0x004ef01401007387 */ /* 0x004fe20000100a00 */
[----:B0-----:R-:W2:Y:S02]  /*9e4d0*/  LDL.LU R40, [R1+0x6b0] ;  /* 0x0006b00001287983 */ /* 0x001ea40000300800 */
[----:B------:R-:W2:Y:S02]  /*9e4e0*/  LDL.LU R41, [R1+0x6b4] ;  /* 0x0006b40001297983 */ /* 0x000ea40000300800 */
[----:B------:R-:W4:Y:S01]  /*9e4f0*/  LDL.LU R42, [R1+0x6b8] ;  /* 0x0006b800012a7983 */ /* 0x000f220000300800 */
[----:B------:R-:W4:Y:S01]  /*9e500*/  LDL.LU R43, [R1+0x6bc] ;  /* 0x0006bc00012b7983 */ /* 0x000f220000300800 */
[----:B-1----:R-:W-:-:S03]  /*9e510*/  IMAD.MOV.U32 R9, RZ, RZ, R61 ;  /* 0x000000ffff097224 */ /* 0x002fc600078e003d */
[----:B----4-:R-:W-:Y:S01]  /*9e520*/  STL.64 [R1+0x4f00], R42 ;  /* 0x004f002a01007387 */ /* 0x010fe20000100a00 */
[----:B--2---:R0:W-:Y:S02]  /*9e530*/  STL.64 [R1+0x4ef8], R40 ;  /* 0x004ef82801007387 */ /* 0x0041e40000100a00 */
[----:B------:R-:W2:Y:S02]  /*9e540*/  LDL R8, [R1+0x40] ;  /* 0x0000400001087983 */ /* 0x000ea40000100800 */
[----:B------:R-:W3:Y:S01]  /*9e550*/  LDL.LU R61, [R1+0x4f60] ;  /* 0x004f6000013d7983 */ /* 0x000ee20000300800 */
[----:B--2---:R1:W-:Y:S01]  /*9e560*/  STL.64 [R1+0x4f08], R8 ;  /* 0x004f080801007387 */ /* 0x0043e20000100a00 */
[----:B------:R-:W2:Y:S02]  /*9e570*/  LDL R32, [R1+0x50] ;  /* 0x0000500001207983 */ /* 0x000ea40000100800 */
[----:B------:R-:W2:Y:S02]  /*9e580*/  LDL R33, [R1+0x54] ;  /* 0x0000540001217983 */ /* 0x000ea40000100800 */
[----:B--2---:R-:W-:Y:S01]  /*9e590*/  STL.64 [R1+0x4f10], R32 ;  /* 0x004f102001007387 */ /* 0x004fe20000100a00 */
[----:B------:R-:W2:Y:S02]  /*9e5a0*/  LDL.LU R36, [R1+0x6d0] ;  /* 0x0006d00001247983 */ /* 0x000ea40000300800 */
[----:B------:R-:W2:Y:S02]  /*9e5b0*/  LDL.LU R37, [R1+0x6d4] ;  /* 0x0006d40001257983 */ /* 0x000ea40000300800 */
[----:B------:R-:W4:Y:S01]  /*9e5c0*/  LDL.LU R38, [R1+0x6d8] ;  /* 0x0006d80001267983 */ /* 0x000f220000300800 */
[----:B------:R-:W4:Y:S01]  /*9e5d0*/  LDL.LU R39, [R1+0x6dc] ;  /* 0x0006dc0001277983 */ /* 0x000f220000300800 */
[----:B---3--:R-:W-:-:S03]  /*9e5e0*/  IMAD.MOV.U32 R57, RZ, RZ, R61 ;  /* 0x000000ffff397224 */ /* 0x008fc600078e003d */
[----:B----4-:R-:W-:Y:S01]  /*9e5f0*/  STL.64 [R1+0x4f20], R38 ;  /* 0x004f202601007387 */ /* 0x010fe20000100a00 */
[----:B--2---:R-:W-:Y:S02]  /*9e600*/  STL.64 [R1+0x4f18], R36 ;  /* 0x004f182401007387 */ /* 0x004fe40000100a00 */
[----:B------:R-:W2:Y:S02]  /*9e610*/  LDL R56, [R1+0x60] ;  /* 0x0000600001387983 */ /* 0x000ea40000100800 */
[----:B------:R-:W1:Y:S01]  /*9e620*/  LDL.LU R61, [R1+0x4f5c] ;  /* 0x004f5c00013d7983 */ /* 0x000e620000300800 */
[----:B--2---:R-:W-:Y:S01]  /*9e630*/  STL.64 [R1+0x4f28], R56 ;  /* 0x004f283801007387 */ /* 0x004fe20000100a00 */
[----:B0-----:R-:W2:Y:S02]  /*9e640*/  LDL.LU R40, [R1+0x6f0] ;  /* 0x0006f00001287983 */ /* 0x001ea40000300800 */
[----:B------:R-:W2:Y:S02]  /*9e650*/  LDL.LU R41, [R1+0x6f4] ;  /* 0x0006f40001297983 */ /* 0x000ea40000300800 */
[----:B------:R-:W3:Y:S01]  /*9e660*/  LDL.LU R42, [R1+0x6f8] ;  /* 0x0006f800012a7983 */ /* 0x000ee20000300800 */
[----:B------:R-:W3:Y:S01]  /*9e670*/  LDL.LU R43, [R1+0x6fc] ;  /* 0x0006fc00012b7983 */ /* 0x000ee20000300800 */
[----:B-1----:R-:W-:-:S03]  /*9e680*/  IMAD.MOV.U32 R9, RZ, RZ, R61 ;  /* 0x000000ffff097224 */ /* 0x002fc600078e003d */
[----:B---3--:R-:W-:Y:S01]  /*9e690*/  STL.64 [R1+0x4f40], R42 ;  /* 0x004f402a01007387 */ /* 0x008fe20000100a00 */
[----:B--2---:R0:W-:Y:S02]  /*9e6a0*/  STL.64 [R1+0x4f38], R40 ;  /* 0x004f382801007387 */ /* 0x0041e40000100a00 */
[----:B------:R-:W2:Y:S02]  /*9e6b0*/  LDL R8, [R1+0x80] ;  /* 0x0000800001087983 */ /* 0x000ea40000100800 */
[----:B------:R-:W3:Y:S01]  /*9e6c0*/  LDL.LU R61, [R1+0x4f58] ;  /* 0x004f5800013d7983 */ /* 0x000ee20000300800 */
[----:B--2---:R1:W-:Y:S01]  /*9e6d0*/  STL.64 [R1+0x4f48], R8 ;  /* 0x004f480801007387 */ /* 0x0043e20000100a00 */
[----:B------:R-:W2:Y:S02]  /*9e6e0*/  LDL R24, [R1+0xb0] ;  /* 0x0000b00001187983 */ /* 0x000ea40000100800 */
[----:B------:R-:W2:Y:S02]  /*9e6f0*/  LDL R25, [R1+0xb4] ;  /* 0x0000b40001197983 */ /* 0x000ea40000100800 */
[----:B--2---:R2:W-:Y:S01]  /*9e700*/  STL.64 [R1+0x4f50], R24 ;  /* 0x004f501801007387 */ /* 0x0045e20000100a00 */
[----:B0-----:R-:W4:Y:S02]  /*9e710*/  LDL.LU R40, [R1+0x730] ;  /* 0x0007300001287983 */ /* 0x001f240000300800 */
[----:B------:R-:W4:Y:S02]  /*9e720*/  LDL.LU R41, [R1+0x734] ;  /* 0x0007340001297983 */ /* 0x000f240000300800 */
[----:B------:R-:W4:Y:S01]  /*9e730*/  LDL.LU R42, [R1+0x738] ;  /* 0x00073800012a7983 */ /* 0x000f220000300800 */
[----:B------:R-:W4:Y:S01]  /*9e740*/  LDL.LU R43, [R1+0x73c] ;  /* 0x00073c00012b7983 */ /* 0x000f220000300800 */
[----:B-1----:R-:W4:Y:S03]  /*9e750*/  LDL R8, [R1+0xc0] ;  /* 0x0000c00001087983 */ /* 0x002f260000100800 */
[----:B--2---:R-:W4:Y:S01]  /*9e760*/  LDL.LU R24, [R1+0x740] ;  /* 0x0007400001187983 */ /* 0x004f220000300800 */
[----:B------:R-:W4:Y:S02]  /*9e770*/  LDL.LU R25, [R1+0x744] ;  /* 0x0007440001197983 */ /* 0x000f240000300800 */
[----:B------:R-:W4:Y:S02]  /*9e780*/  LDL.LU R26, [R1+0x748] ;  /* 0x00074800011a7983 */ /* 0x000f240000300800 */
[----:B------:R-:W4:Y:S01]  /*9e790*/  LDL.LU R27, [R1+0x74c] ;  /* 0x00074c00011b7983 */ /* 0x000f220000300800 */
[----:B------:R-:W2:Y:S01]  /*9e7a0*/  LDL.LU R4, [R1+0x720] ;  /* 0x0007200001047983 */ /* 0x000ea20000300800 */
[----:B------:R-:W2:Y:S02]  /*9e7b0*/  LDL.LU R5, [R1+0x724] ;  /* 0x0007240001057983 */ /* 0x000ea40000300800 */
[----:B------:R-:W2:Y:S02]  /*9e7c0*/  LDL.LU R6, [R1+0x728] ;  /* 0x0007280001067983 */ /* 0x000ea40000300800 */
[----:B------:R-:W2:Y:S01]  /*9e7d0*/  LDL.LU R7, [R1+0x72c] ;  /* 0x00072c0001077983 */ /* 0x000ea20000300800 */
[----:B------:R-:W2:Y:S01]  /*9e7e0*/  LDL.64 R12, [R1+0xa0] ;  /* 0x0000a000010c7983 */ /* 0x000ea20000100a00 */
        /* <DEDUP_REMOVED lines=8> */
[----:B------:R-:W2:Y:S02]  /*9e870*/  LDL.64 R36, [R1+0x90] ;  /* 0x0000900001247983 */ /* 0x000ea40000100a00 */
[----:B------:R-:W2:Y:S02]  /*9e880*/  LDL.64 R20, [R1+0x70] ;  /* 0x0000700001147983 */ /* 0x000ea40000100a00 */
        /* <DEDUP_REMOVED lines=8> */
[----:B---3--:R-:W-:Y:S01]  /*9e910*/  IMAD.MOV.U32 R9, RZ, RZ, R61 ;  /* 0x000000ffff097224 */ /* 0x008fe200078e003d */
[----:B------:R-:W3:Y:S01]  /*9e920*/  LDL.LU R48, [R1+0x680] ;  /* 0x0006800001307983 */ /* 0x000ee20000300800 */
[----:B------:R-:W3:Y:S02]  /*9e930*/  LDL.LU R49, [R1+0x684] ;  /* 0x0006840001317983 */ /* 0x000ee40000300800 */
[----:B------:R-:W3:Y:S02]  /*9e940*/  LDL.LU R50, [R1+0x688] ;  /* 0x0006880001327983 */ /* 0x000ee40000300800 */
[----:B------:R-:W3:Y:S02]  /*9e950*/  LDL.LU R51, [R1+0x68c] ;  /* 0x00068c0001337983 */ /* 0x000ee40000300800 */
[----:B------:R-:W-:Y:S01]  /*9e960*/  IMAD.MOV.U32 R0, RZ, RZ, R29 ;  /* 0x000000ffff007224 */ /* 0x000fe200078e001d */
[----:B------:R-:W2:Y:S01]  /*9e970*/  LDL.LU R28, [R1+0x660] ;  /* 0x00066000011c7983 */ /* 0x000ea20000300800 */
[----:B------:R-:W2:Y:S02]  /*9e980*/  LDL.LU R29, [R1+0x664] ;  /* 0x00066400011d7983 */ /* 0x000ea40000300800 */
[----:B------:R-:W2:Y:S02]  /*9e990*/  LDL.LU R30, [R1+0x668] ;  /* 0x00066800011e7983 */ /* 0x000ea40000300800 */
[----:B------:R-:W2:Y:S01]  /*9e9a0*/  LDL.LU R31, [R1+0x66c] ;  /* 0x00066c00011f7983 */ /* 0x000ea20000300800 */
[C---:B----4-:R-:W-:Y:S01]  /*9e9b0*/  HMMA.16816.F32.BF16 R8, R44.reuse, R8, R24 ;  /* 0x000000082c08723c */ /* 0x050fe20000041818 */
[----:B------:R-:W4:Y:S11]  /*9e9c0*/  LDL.LU.64 R24, [R1+0x4f50] ;  /* 0x004f500001187983 */ /* 0x000f360000300a00 */
[----:B------:R-:W-:Y:S11]  /*9e9d0*/  @!UPT UIADD3 URZ, URZ, URZ, URZ ;  /* 0x0000003f3f3ff290 */ /* 0x000ff6000fffe03f */
[----:B------:R0:W-:Y:S01]  /*9e9e0*/  STL.64 [R1+0x740], R8 ;  /* 0x0007400801007387 */ /* 0x0001e20000100a00 */
[----:B------:R-:W-:Y:S03]  /*9e9f0*/  STL.64 [R1+0x748], R10 ;  /* 0x0007480a01007387 */ /* 0x000fe60000100a00 */
[----:B0-----:R-:W3:Y:S01]  /*9ea00*/  LDL.LU.64 R8, [R1+0x4f48] ;  /* 0x004f480001087983 */ /* 0x001ee20000300a00 */
[C---:B--2---:R-:W-:Y:S08]  /*9ea10*/  HMMA.16816.F32.BF16 R4, R44.reuse, R12, R4 ;  /* 0x0000000c2c04723c */ /* 0x044ff00000041804 */
[----:B------:R-:W-:Y:S01]  /*9ea20*/  HMMA.16816.F32.BF16 R56, R44, R36, R56 ;  /* 0x000000242c38723c */ /* 0x000fe20000041838 */
[----:B------:R-:W-:-:S02]  /*9ea30*/  IMAD.MOV.U32 R60, RZ, RZ, R36 ;  /* 0x000000ffff3c7224 */ /* 0x000fc400078e0024 */
[----:B------:R-:W-:-:S05]  /*9ea40*/  IMAD.MOV.U32 R61, RZ, RZ, R37 ;  /* 0x000000ffff3d7224 */ /* 0x000fca00078e0025 */
[----:B----4-:R-:W-:Y:S01]  /*9ea50*/  HMMA.16816.F32.BF16 R24, R44, R24, R40 ;  /* 0x000000182c18723c */ /* 0x010fe20000041828 */
[----:B------:R-:W2:Y:S01]  /*9ea60*/  LDL.LU.64 R42, [R1+0x4f40] ;  /* 0x004f4000012a7983 */ /* 0x000ea20000300a00 */
[----:B------:R-:W2:Y:S11]  /*9ea70*/  LDL.LU.64 R40, [R1+0x4f38] ;  /* 0x004f380001287983 */ /* 0x000eb60000300a00 */
[----:B------:R-:W-:Y:S10]  /*9ea80*/  @!UPT UIADD3 URZ, URZ, URZ, URZ ;  /* 0x0000003f3f3ff290 */ /* 0x000ff4000fffe03f */
[----:B------:R0:W-:Y:S01]  /*9ea90*/  STL.64 [R1+0x730], R24 ;  /* 0x0007301801007387 */ /* 0x0001e20000100a00 */
[----:B------:R1:W-:Y:S03]  /*9eaa0*/  STL.64 [R1+0x738], R26 ;  /* 0x0007381a01007387 */ /* 0x0003e60000100a00 */
[----:B0-----:R-:W4:Y:S01]  /*9eab0*/  LDL.LU R24, [R1+0x650] ;  /* 0x0006500001187983 */ /* 0x001f220000300800 */
[----:B------:R-:W4:Y:S02]  /*9eac0*/  LDL.LU R25, [R1+0x654] ;  /* 0x0006540001197983 */ /* 0x000f240000300800 */
[----:B-1----:R-:W4:Y:S02]  /*9ead0*/  LDL.LU R26, [R1+0x658] ;  /* 0x00065800011a7983 */ /* 0x002f240000300800 */
[----:B------:R-:W4:Y:S01]  /*9eae0*/  LDL.LU R27, [R1+0x65c] ;  /* 0x00065c00011b7983 */ /* 0x000f220000300800 */
[----:B------:R0:W-:Y:S01]  /*9eaf0*/  STL.64 [R1+0x720], R4 ;  /* 0x0007200401007387 */ /* 0x0001e20000100a00 */
[----:B------:R1:W-:Y:S03]  /*9eb00*/  STL.64 [R1+0x728], R6 ;  /* 0x0007280601007387 */ /* 0x0003e60000100a00 */
[----:B0-----:R-:W4:Y:S01]  /*9eb10*/  LDL.LU.64 R4, [R1+0x4f30] ;  /* 0x004f300001047983 */ /* 0x001f220000300a00 */
[----:B-1----:R-:W-:-:S02]  /*9eb20*/  IMAD.MOV.U32 R7, RZ, RZ, R12 ;  /* 0x000000ffff077224 */ /* 0x002fc400078e000c */
[----:B------:R-:W-:Y:S02]  /*9eb30*/  IMAD.MOV.U32 R6, RZ, RZ, R13 ;  /* 0x000000ffff067224 */ /* 0x000fe400078e000d */
[----:B------:R-:W4:Y:S01]  /*9eb40*/  LDL.LU R12, [R1+0x640] ;  /* 0x00064000010c7983 */ /* 0x000f220000300800 */
[----:B------:R-:W4:Y:S01]  /*9eb50*/  LDL.LU R13, [R1+0x644] ;  /* 0x00064400010d7983 */ /* 0x000f220000300800 */
[----:B------:R-:W4:Y:S02]  /*9eb60*/  LDL.LU R14, [R1+0x648] ;  /* 0x00064800010e7983 */ /* 0x000f240000300800 */
[----:B------:R-:W4:Y:S02]  /*9eb70*/  LDL.LU R15, [R1+0x64c] ;  /* 0x00064c00010f7983 */ /* 0x000f240000300800 */
[----:B------:R0:W-:Y:S01]  /*9eb80*/  STL.64 [R1+0x710], R56 ;  /* 0x0007103801007387 */ /* 0x0001e20000100a00 */
[----:B------:R-:W-:Y:S04]  /*9eb90*/  STL.64 [R1+0x718], R58 ;  /* 0x0007183a01007387 */ /* 0x000fe80000100a00 */
[----:B0-----:R-:W4:Y:S01]  /*9eba0*/  LDL.LU.64 R56, [R1+0x4f28] ;  /* 0x004f280001387983 */ /* 0x001f220000300a00 */
[----:B------:R-:W4:Y:S02]  /*9ebb0*/  LDL.LU.64 R38, [R1+0x4f20] ;  /* 0x004f200001267983 */ /* 0x000f240000300a00 */
[----:B------:R-:W4:Y:S01]  /*9ebc0*/  LDL.LU.64 R36, [R1+0x4f18] ;  /* 0x004f180001247983 */ /* 0x000f220000300a00 */
[C---:B---3--:R-:W-:Y:S01]  /*9ebd0*/  HMMA.16816.F32.BF16 R8, R44.reuse, R8, R32 ;  /* 0x000000082c08723c */ /* 0x048fe20000041820 */
[----:B------:R-:W3:Y:S11]  /*9ebe0*/  LDL.LU.64 R32, [R1+0x4f10] ;  /* 0x004f100001207983 */ /* 0x000ef60000300a00 */
[----:B------:R-:W-:Y:S11]  /*9ebf0*/  @!UPT UIADD3 URZ, URZ, URZ, URZ ;  /* 0x0000003f3f3ff290 */ /* 0x000ff6000fffe03f */
[----:B------:R0:W-:Y:S01]  /*9ec00*/  STL.64 [R1+0x700], R8 ;  /* 0x0007000801007387 */ /* 0x0001e20000100a00 */
[----:B------:R-:W-:Y:S03]  /*9ec10*/  STL.64 [R1+0x708], R10 ;  /* 0x0007080a01007387 */ /* 0x000fe60000100a00 */
[----:B0-----:R-:W3:Y:S01]  /*9ec20*/  LDL.LU.64 R8, [R1+0x4f08] ;  /* 0x004f080001087983 */ /* 0x001ee20000300a00 */
        /* <DEDUP_REMOVED lines=9> */
[----:B------:R-:W2:Y:S01]  /*9ecc0*/  LDL.LU.64 R20, [R1+0x4ef0] ;  /* 0x004ef00001147983 */ /* 0x000ea20000300a00 */
[C---:B----4-:R-:W-:Y:S08]  /*9ecd0*/  HMMA.16816.F32.BF16 R56, R44.reuse, R56, R16 ;  /* 0x000000382c38723c */ /* 0x050ff00000041810 */
[C---:B---3--:R-:W-:Y:S01]  /*9ece0*/  HMMA.16816.F32.BF16 R32, R44.reuse, R32, R36 ;  /* 0x000000202c20723c */ /* 0x048fe20000041824 */
[----:B------:R-:W3:Y:S01]  /*9ecf0*/  LDL.LU.64 R18, [R1+0x4ee8] ;  /* 0x004ee80001127983 */ /* 0x000ee20000300a00 */
[----:B------:R-:W3:Y:S11]  /*9ed00*/  LDL.LU.64 R16, [R1+0x4ee0] ;  /* 0x004ee00001107983 */ /* 0x000ef60000300a00 */
[----:B------:R-:W-:Y:S02]  /*9ed10*/  @!UPT UIADD3 URZ, URZ, URZ, URZ ;  /* 0x0000003f3f3ff290 */ /* 0x000fe4000fffe03f */
[----:B------:R0:W-:Y:S01]  /*9ed20*/  STL.64 [R1+0x6e0], R56 ;  /* 0x0006e03801007387 */ /* 0x0001e20000100a00 */
[----:B------:R-:W-:Y:S03]  /*9ed30*/  STL.64 [R1+0x6e8], R58 ;  /* 0x0006e83a01007387 */ /* 0x000fe60000100a00 */
[----:B0-----:R-:W3:Y:S01]  /*9ed40*/  LDL.LU.64 R56, [R1+0x4ed8] ;  /* 0x004ed80001387983 */ /* 0x001ee20000300a00 */
[----:B------:R-:W4:Y:S02]  /*9ed50*/  LDL.LU.64 R38, [R1+0x4ed0] ;  /* 0x004ed00001267983 */ /* 0x000f240000300a00 */
[----:B------:R-:W4:Y:S01]  /*9ed60*/  LDL.LU.64 R36, [R1+0x4ec8] ;  /* 0x004ec80001247983 */ /* 0x000f220000300a00 */
[----:B------:R0:W-:Y:S04]  /*9ed70*/  STL.64 [R1+0x6d0], R32 ;  /* 0x0006d02001007387 */ /* 0x0001e80000100a00 */
[----:B------:R-:W-:Y:S01]  /*9ed80*/  STL.64 [R1+0x6d8], R34 ;  /* 0x0006d82201007387 */ /* 0x000fe20000100a00 */
[C---:B------:R-:W-:Y:S03]  /*9ed90*/  HMMA.16816.F32.BF16 R8, R44.reuse, R8, R52 ;  /* 0x000000082c08723c */ /* 0x040fe60000041834 */
[----:B0-----:R-:W4:Y:S01]  /*9eda0*/  LDL.LU.64 R32, [R1+0x4ec0] ;  /* 0x004ec00001207983 */ /* 0x001f220000300a00 */
[----:B------:R-:W4:Y:S11]  /*9edb0*/  LDL.LU.64 R52, [R1+0x4eb8] ;  /* 0x004eb80001347983 */ /* 0x000f360000300a00 */
[----:B------:R-:W-:Y:S08]  /*9edc0*/  @!UPT UIADD3 URZ, URZ, URZ, URZ ;  /* 0x0000003f3f3ff290 */ /* 0x000ff0000fffe03f */
[----:B------:R-:W-:Y:S01]  /*9edd0*/  STL.64 [R1+0x6c0], R8 ;  /* 0x0006c00801007387 */ /* 0x000fe20000100a00 */
[----:B------:R0:W-:Y:S03]  /*9ede0*/  STL.64 [R1+0x6c8], R10 ;  /* 0x0006c80a01007387 */ /* 0x0001e60000100a00 */
[----:B0-----:R-:W4:Y:S01]  /*9edf0*/  LDL.LU.64 R10, [R1+0x4eb0] ;  /* 0x004eb000010a7983 */ /* 0x001f220000300a00 */
[----:B------:R-:W4:Y:S01]  /*9ee00*/  LDL.LU.64 R8, [R1+0x4ea8] ;  /* 0x004ea80001087983 */ /* 0x000f220000300a00 */
[C---:B--2---:R-:W-:Y:S02]  /*9ee10*/  HMMA.16816.F32.BF16 R20, R44.reuse, R20, R40 ;  /* 0x000000142c14723c */ /* 0x044fe40000041828 */
[----:B------:R-:W2:Y:S01]  /*9ee20*/  LDL.LU.64 R42, [R1+0x4ea0] ;  /* 0x004ea000012a7983 */ /* 0x000ea20000300a00 */
[----:B------:R-:W2:Y:S11]  /*9ee30*/  LDL.LU.64 R40, [R1+0x4e98] ;  /* 0x004e980001287983 */ /* 0x000eb60000300a00 */
[----:B------:R-:W-:Y:S09]  /*9ee40*/  @!UPT UIADD3 URZ, URZ, URZ, URZ ;  /* 0x0000003f3f3ff290 */ /* 0x000ff2000fffe03f */
[----:B------:R-:W-:Y:S01]  /*9ee50*/  STL.64 [R1+0x6b0], R20 ;  /* 0x0006b01401007387 */ /* 0x000fe20000100a00 */
[----:B------:R0:W-:Y:S03]  /*9ee60*/  STL.64 [R1+0x6b8], R22 ;  /* 0x0006b81601007387 */ /* 0x0001e60000100a00 */
[----:B0-----:R-:W2:Y:S01]  /*9ee70*/  LDL.LU.64 R22, [R1+0x4e90] ;  /* 0x004e900001167983 */ /* 0x001ea20000300a00 */
[----:B------:R-:W2:Y:S01]  /*9ee80*/  LDL.LU.64 R20, [R1+0x4e88] ;  /* 0x004e880001147983 */ /* 0x000ea20000300a00 */
[C---:B---3--:R-:W-:Y:S02]  /*9ee90*/  HMMA.16816.F32.BF16 R56, R44.reuse, R56, R16 ;  /* 0x000000382c38723c */ /* 0x048fe40000041810 */
[----:B------:R-:W3:Y:S06]  /*9eea0*/  LDL.LU.64 R16, [R1+0x4e80] ;  /* 0x004e800001107983 */ /* 0x000eec0000300a00 */
[C---:B----4-:R-:W-:Y:S08]  /*9eeb0*/  HMMA.16816.F32.BF16 R32, R44.reuse, R32, R36 ;  /* 0x000000202c20723c */ /* 0x050ff00000041824 */
[C---:B------:R-:W-:Y:S07]  /*9eec0*/  HMMA.16816.F32.BF16 R52, R44.reuse, R52, R48 ;  /* 0x000000342c34723c */ /* 0x040fee0000041830 */
[----:B------:R-:W-:Y:S01]  /*9eed0*/  STL.64 [R1+0x6a0], R56 ;  /* 0x0006a03801007387 */ /* 0x000fe20000100a00 */
[----:B------:R0:W-:Y:S03]  /*9eee0*/  STL.64 [R1+0x6a8], R58 ;  /* 0x0006a83a01007387 */ /* 0x0001e60000100a00 */
[----:B0-----:R-:W4:Y:S01]  /*9eef0*/  LDL.LU.64 R58, [R1+0x4e78] ;  /* 0x004e7800013a7983 */ /* 0x001f220000300a00 */
[----:B------:R-:W2:Y:S02]  /*9ef00*/  LDL.LU.64 R56, [R1+0x4e70] ;  /* 0x004e700001387983 */ /* 0x000ea40000300a00 */
[----:B------:R-:W3:Y:S02]  /*9ef10*/  LDL.LU.64 R38, [R1+0x4e68] ;  /* 0x004e680001267983 */ /* 0x000ee40000300a00 */
[----:B------:R-:W3:Y:S01]  /*9ef20*/  LDL.LU.64 R36, [R1+0x4e60] ;  /* 0x004e600001247983 */ /* 0x000ee20000300a00 */
[----:B------:R-:W-:Y:S01]  /*9ef30*/  STL.64 [R1+0x690], R32 ;  /* 0x0006902001007387 */ /* 0x000fe20000100a00 */
[----:B------:R0:W-:Y:S03]  /*9ef40*/  STL.64 [R1+0x698], R34 ;  /* 0x0006982201007387 */ /* 0x0001e60000100a00 */
[----:B0-----:R-:W3:Y:S01]  /*9ef50*/  LDL.LU.64 R34, [R1+0x4e58] ;  /* 0x004e580001227983 */ /* 0x001ee20000300a00 */
[----:B------:R-:W3:Y:S02]  /*9ef60*/  LDL.LU.64 R32, [R1+0x4e50] ;  /* 0x004e500001207983 */ /* 0x000ee40000300a00 */
[----:B------:R-:W3:Y:S02]  /*9ef70*/  LDL.LU.64 R50, [R1+0x4e48] ;  /* 0x004e480001327983 */ /* 0x000ee40000300a00 */
[----:B------:R-:W3:Y:S01]  /*9ef80*/  LDL.LU.64 R48, [R1+0x4e40] ;  /* 0x004e400001307983 */ /* 0x000ee20000300a00 */
[----:B------:R-:W-:Y:S01]  /*9ef90*/  STL.64 [R1+0x680], R52 ;  /* 0x0006803401007387 */ /* 0x000fe20000100a00 */
[----:B------:R0:W-:Y:S03]  /*9efa0*/  STL.64 [R1+0x688], R54 ;  /* 0x0006883601007387 */ /* 0x0001e60000100a00 */
[----:B0-----:R-:W3:Y:S01]  /*9efb0*/  LDL.LU.64 R54, [R1+0x4e38] ;  /* 0x004e380001367983 */ /* 0x001ee20000300a00 */
[----:B------:R-:W3:Y:S01]  /*9efc0*/  LDL.LU.64 R52, [R1+0x4e30] ;  /* 0x004e300001347983 */ /* 0x000ee20000300a00 */
[C---:B--2---:R-:W-:Y:S02]  /*9efd0*/  HMMA.16816.F32.BF16 R8, R44.reuse, R56, R8 ;  /* 0x000000382c08723c */ /* 0x044fe40000041808 */
[----:B----4-:R-:W-:Y:S01]  /*9efe0*/  STL.64 [R1+0x4cf0], R58 ;  /* 0x004cf03a01007387 */ /* 0x010fe20000100a00 */
[----:B------:R-:W-:Y:S11]  /*9eff0*/  STL.64 [R1+0x4ce8], R56 ;  /* 0x004ce83801007387 */ /* 0x000ff60000100a00 */
[----:B------:R-:W-:Y:S09]  /*9f000*/  @!UPT UIADD3 URZ, URZ, URZ, URZ ;  /* 0x0000003f3f3ff290 */ /* 0x000ff2000fffe03f */
[----:B------:R-:W-:Y:S01]  /*9f010*/  STL.64 [R1+0x670], R8 ;  /* 0x0006700801007387 */ /* 0x000fe20000100a00 */
[----:B------:R3:W-:Y:S02]  /*9f020*/  STL.64 [R1+0x678], R10 ;  /* 0x0006780a01007387 */ /* 0x0007e40000100a00 */
[C---:B---3--:R-:W-:Y:S01]  /*9f030*/  HMMA.16816.F32.BF16 R8, R44.reuse, R52, R28 ;  /* 0x000000342c08723c */ /* 0x048fe2000004181c */
[----:B------:R-:W2:Y:S11]  /*9f040*/  LDL.LU R28, [R1+0x630] ;  /* 0x00063000011c7983 */ /* 0x000eb60000300800 */
[----:B------:R-:W-:Y:S11]  /*9f050*/  @!UPT UIADD3 URZ, URZ, URZ, URZ ;  /* 0x0000003f3f3ff290 */ /* 0x000ff6000fffe03f */
[----:B------:R-:W-:Y:S01]  /*9f060*/  STL.64 [R1+0x660], R8 ;  /* 0x0006600801007387 */ /* 0x000fe20000100a00 */
[----:B------:R0:W-:Y:S02]  /*9f070*/  STL.64 [R1+0x668], R10 ;  /* 0x0006680a01007387 */ /* 0x0001e40000100a00 */
[----:B------:R-:W2:Y:S02]  /*9f080*/  LDL.LU R29, [R1+0x634] ;  /* 0x00063400011d7983 */ /* 0x000ea40000300800 */
[----:B------:R-:W2:Y:S01]  /*9f090*/  LDL.LU R30, [R1+0x638] ;  /* 0x00063800011e7983 */ /* 0x000ea20000300800 */
[----:B------:R-:W2:Y:S01]  /*9f0a0*/  LDL.LU R31, [R1+0x63c] ;  /* 0x00063c00011f7983 */ /* 0x000ea20000300800 */
[C---:B------:R-:W-:Y:S08]  /*9f0b0*/  HMMA.16816.F32.BF16 R12, R44.reuse, R36, R12 ;  /* 0x000000242c0c723c */ /* 0x040ff0000004180c */
[C---:B0-----:R-:W-:Y:S01]  /*9f0c0*/  HMMA.16816.F32.BF16 R8, R44.reuse, R48, R24 ;  /* 0x000000302c08723c */ /* 0x041fe20000041818 */
[----:B------:R-:W-:Y:S01]  /*9f0d0*/  STL.64 [R1+0x4ce0], R54 ;  /* 0x004ce03601007387 */ /* 0x000fe20000100a00 */
[----:B------:R-:W-:Y:S02]  /*9f0e0*/  STL.64 [R1+0x4cd8], R52 ;  /* 0x004cd83401007387 */ /* 0x000fe40000100a00 */
[----:B------:R-:W3:Y:S11]  /*9f0f0*/  LDL.LU R24, [R1+0x620] ;  /* 0x0006200001187983 */ /* 0x000ef60000300800 */
[----:B------:R-:W-:Y:S08]  /*9f100*/  @!UPT UIADD3 URZ, URZ, URZ, URZ ;  /* 0x0000003f3f3ff290 */ /* 0x000ff0000fffe03f */
[----:B------:R0:W-:Y:S01]  /*9f110*/  STL.64 [R1+0x650], R8 ;  /* 0x0006500801007387 */ /* 0x0001e20000100a00 */
[----:B------:R1:W-:Y:S02]  /*9f120*/  STL.64 [R1+0x658], R10 ;  /* 0x0006580a01007387 */ /* 0x0003e40000100a00 */
[----:B------:R-:W3:Y:S02]  /*9f130*/  LDL.LU R25, [R1+0x624] ;  /* 0x0006240001197983 */ /* 0x000ee40000300800 */
[----:B------:R-:W3:Y:S01]  /*9f140*/  LDL.LU R26, [R1+0x628] ;  /* 0x00062800011a7983 */ /* 0x000ee20000300800 */
[----:B------:R-:W3:Y:S01]  /*9f150*/  LDL.LU R27, [R1+0x62c] ;  /* 0x00062c00011b7983 */ /* 0x000ee20000300800 */
[----:B------:R-:W-:Y:S02]  /*9f160*/  STL.64 [R1+0x4cd0], R50 ;  /* 0x004cd03201007387 */ /* 0x000fe40000100a00 */
[----:B------:R-:W-:Y:S01]  /*9f170*/  STL.64 [R1+0x4cc8], R48 ;  /* 0x004cc83001007387 */ /* 0x000fe20000100a00 */
[----:B0-----:R-:W4:Y:S01]  /*9f180*/  LDL.LU R8, [R1+0x610] ;  /* 0x0006100001087983 */ /* 0x001f220000300800 */
[----:B------:R0:W-:Y:S02]  /*9f190*/  STL.64 [R1+0x640], R12 ;  /* 0x0006400c01007387 */ /* 0x0001e40000100a00 */
[----:B------:R0:W-:Y:S02]  /*9f1a0*/  STL.64 [R1+0x648], R14 ;  /* 0x0006480e01007387 */ /* 0x0001e40000100a00 */
[----:B------:R-:W4:Y:S01]  /*9f1b0*/  LDL.LU R9, [R1+0x614] ;  /* 0x0006140001097983 */ /* 0x000f220000300800 */
[----:B-1----:R-:W4:Y:S01]  /*9f1c0*/  LDL.LU R10, [R1+0x618] ;  /* 0x00061800010a7983 */ /* 0x002f220000300800 */
[----:B------:R-:W4:Y:S03]  /*9f1d0*/  LDL.LU R11, [R1+0x61c] ;  /* 0x00061c00010b7983 */ /* 0x000f260000300800 */
[----:B0-----:R-:W3:Y:S01]  /*9f1e0*/  LDL.LU R12, [R1+0x600] ;  /* 0x00060000010c7983 */ /* 0x001ee20000300800 */
[----:B------:R-:W3:Y:S02]  /*9f1f0*/  LDL.LU R13, [R1+0x604] ;  /* 0x00060400010d7983 */ /* 0x000ee40000300800 */
[----:B------:R-:W3:Y:S02]  /*9f200*/  LDL.LU R14, [R1+0x608] ;  /* 0x00060800010e7983 */ /* 0x000ee40000300800 */
[----:B------:R-:W3:Y:S01]  /*9f210*/  LDL.LU R15, [R1+0x60c] ;  /* 0x00060c00010f7983 */ /* 0x000ee20000300800 */
[----:B------:R-:W3:Y:S01]  /*9f220*/  LDL R18, [R1+0x1454] ;  /* 0x0014540001127983 */ /* 0x000ee20000100800 */
[----:B------:R-:W3:Y:S02]  /*9f230*/  LDL.LU.64 R48, [R1+0x130] ;  /* 0x0001300001307983 */ /* 0x000ee40000300a00 */
[----:B------:R-:W3:Y:S02]  /*9f240*/  LDL.LU R52, [R1+0x5b0] ;  /* 0x0005b00001347983 */ /* 0x000ee40000300800 */
[----:B------:R-:W3:Y:S01]  /*9f250*/  LDL.LU R53, [R1+0x5b4] ;  /* 0x0005b40001357983 */ /* 0x000ee20000300800 */
[----:B------:R-:W3:Y:S01]  /*9f260*/  LDL.LU R54, [R1+0x5b8] ;  /* 0x0005b80001367983 */ /* 0x000ee20000300800 */
[----:B------:R-:W3:Y:S02]  /*9f270*/  LDL.LU R55, [R1+0x5bc] ;  /* 0x0005bc0001377983 */ /* 0x000ee40000300800 */
[----:B------:R-:W3:Y:S02]  /*9f280*/  LDL.LU.64 R56, [R1+0x120] ;  /* 0x0001200001387983 */ /* 0x000ee40000300a00 */
        /* <DEDUP_REMOVED lines=25> */
[----:B------:R-:W4:Y:S01]  /*9f420*/  LDL.LU.64 R24, [R1+0x4e10] ;  /* 0x004e100001187983 */ /* 0x000f220000300a00 */
[C---:B------:R-:W-:Y:S01]  /*9f430*/  HMMA.16816.F32.BF16 R12, R44.reuse, R20, R12 ;  /* 0x000000142c0c723c */ /* 0x040fe2000004180c */
[----:B--2---:R-:W-:Y:S01]  /*9f440*/  STL.64 [R1+0x4d10], R30 ;  /* 0x004d101e01007387 */ /* 0x004fe20000100a00 */
[----:B------:R0:W-:Y:S04]  /*9f450*/  STL.64 [R1+0x4d08], R28 ;  /* 0x004d081c01007387 */ /* 0x0001e80000100a00 */
        /* <DEDUP_REMOVED lines=11> */
[----:B---3--:R-:W-:Y:S02]  /*9f510*/  STL.64 [R1+0x4d20], R26 ;  /* 0x004d201a01007387 */ /* 0x008fe40000100a00 */
[----:B------:R0:W-:Y:S02]  /*9f520*/  STL.64 [R1+0x4d18], R24 ;  /* 0x004d181801007387 */ /* 0x0001e40000100a00 */
        /* <DEDUP_REMOVED lines=13> */
[----:B------:R-:W2:Y:S02]  /*9f600*/  LDL.LU R23, [R1+0x5fc] ;  /* 0x0005fc0001177983 */ /* 0x000ea40000300800 */
[----:B------:R-:W-:Y:S01]  /*9f610*/  IMAD.MOV.U32 R19, RZ, RZ, R49 ;  /* 0x000000ffff137224 */ /* 0x000fe200078e0031 */
[C---:B--2---:R-:W-:Y:S11]  /*9f620*/  HMMA.16816.F32.BF16 R20, R44.reuse, R16, R20 ;  /* 0x000000102c14723c */ /* 0x044ff60000041814 */
[----:B------:R-:W-:Y:S11]  /*9f630*/  @!UPT UIADD3 URZ, URZ, URZ, URZ ;  /* 0x0000003f3f3ff290 */ /* 0x000ff6000fffe03f */
[----:B------:R-:W-:Y:S01]  /*9f640*/  @!UPT UIADD3 URZ, URZ, URZ, URZ ;  /* 0x0000003f3f3ff290 */ /* 0x000fe2000fffe03f */
[----:B------:R-:W-:Y:S01]  /*9f650*/  STL.64 [R1+0x5f0], R20 ;  /* 0x0005f01401007387 */ /* 0x000fe20000100a00 */
[----:B------:R3:W-:Y:S02]  /*9f660*/  STL.64 [R1+0x5f8], R22 ;  /* 0x0005f81601007387 */ /* 0x0007e40000100a00 */
[C---:B---3--:R-:W-:Y:S01]  /*9f670*/  HMMA.16816.F32.BF16 R20, R44.reuse, R12, R24 ;  /* 0x0000000c2c14723c */ /* 0x048fe20000041818 */
[----:B------:R-:W-:Y:S01]  /*9f680*/  STL.64 [R1+0x4ca8], R14 ;  /* 0x004ca80e01007387 */ /* 0x000fe20000100a00 */
[----:B------:R0:W-:Y:S06]  /*9f690*/  STL.64 [R1+0x4ca0], R12 ;  /* 0x004ca00c01007387 */ /* 0x0001ec0000100a00 */
[C---:B0-----:R-:W-:Y:S11]  /*9f6a0*/  HMMA.16816.F32.BF16 R12, R44.reuse, R8, R28 ;  /* 0x000000082c0c723c */ /* 0x041ff6000004181c */
[----:B------:R-:W-:Y:S04]  /*9f6b0*/  @!UPT UIADD3 URZ, URZ, URZ, URZ ;  /* 0x0000003f3f3ff290 */ /* 0x000fe8000fffe03f */
[----:B------:R-:W-:Y:S01]  /*9f6c0*/  STL.64 [R1+0x5e0], R20 ;  /* 0x0005e01401007387 */ /* 0x000fe20000100a00 */
[----:B------:R-:W-:Y:S02]  /*9f6d0*/  STL.64 [R1+0x5e8], R22 ;  /* 0x0005e81601007387 */ /* 0x000fe40000100a00 */
[----:B----4-:R-:W-:Y:S02]  /*9f6e0*/  STL.64 [R1+0x4c98], R10 ;  /* 0x004c980a01007387 */ /* 0x010fe40000100a00 */
[----:B------:R0:W-:Y:S02]  /*9f6f0*/  STL.64 [R1+0x4c90], R8 ;  /* 0x004c900801007387 */ /* 0x0001e40000100a00 */
[----:B0-----:R-:W-:Y:S01]  /*9f700*/  HMMA.16816.F32.BF16 R8, R44, R4, R32 ;  /* 0x000000042c08723c */ /* 0x001fe20000041820 */
[----:B------:R-:W0:Y:S04]  /*9f710*/  LDSM.16.MT88.4 R44, [R18+0x13000] ;  /* 0x01300000122c783b */ /* 0x000e280000004200 */
[----:B------:R-:W-:Y:S01]  /*9f720*/  STL.64 [R1+0x5d0], R12 ;  /* 0x0005d00c01007387 */ /* 0x000fe20000100a00 */
[----:B------:R-:W-:Y:S02]  /*9f730*/  STL.64 [R1+0x5d8], R14 ;  /* 0x0005d80e01007387 */ /* 0x000fe40000100a00 */
[----:B------:R-:W-:Y:S11]  /*9f740*/  STL.64 [R1+0x4dc0], R4 ;  /* 0x004dc00401007387 */ /* 0x000ff60000100a00 */
[----:B------:R-:W-:Y:S04]  /*9f750*/  @!UPT UIADD3 URZ, URZ, URZ, URZ ;  /* 0x0000003f3f3ff290 */ /* 0x000fe8000fffe03f */
[----:B------:R-:W-:Y:S01]  /*9f760*/  STL.64 [R1+0x350], R8 ;  /* 0x0003500801007387 */ /* 0x000fe20000100a00 */
[----:B------:R1:W-:Y:S02]  /*9f770*/  STL.64 [R1+0x358], R10 ;  /* 0x0003580a01007387 */ /* 0x0003e40000100a00 */
[C---:B-1----:R-:W-:Y:S01]  /*9f780*/  HMMA.16816.F32.BF16 R8, R40.reuse, R48, R36 ;  /* 0x000000302808723c */ /* 0x042fe20000041824 */
[----:B0-----:R-:W-:Y:S01]  /*9f790*/  STL.64 [R1+0x4c70], R46 ;  /* 0x004c702e01007387 */ /* 0x001fe20000100a00 */
[----:B------:R-:W-:Y:S11]  /*9f7a0*/  STL.64 [R1+0x4c68], R44 ;  /* 0x004c682c01007387 */ /* 0x000ff60000100a00 */
[----:B------:R-:W-:Y:S10]  /*9f7b0*/  @!UPT UIADD3 URZ, URZ, URZ, URZ ;  /* 0x0000003f3f3ff290 */ /* 0x000ff4000fffe03f */
[----:B------:R-:W-:Y:S01]  /*9f7c0*/  STL.64 [R1+0x5c0], R8 ;  /* 0x0005c00801007387 */ /* 0x000fe20000100a00 */
[----:B------:R0:W-:Y:S02]  /*9f7d0*/  STL.64 [R1+0x5c8], R10 ;  /* 0x0005c80a01007387 */ /* 0x0001e40000100a00 */
[----:B0-----:R-:W-:Y:S01]  /*9f7e0*/  HMMA.16816.F32.BF16 R8, R40, R56, R52 ;  /* 0x000000382808723c */ /* 0x001fe20000041834 */
[----:B------:R-:W-:-:S05]  /*9f7f0*/  IMAD.MOV.U32 R18, RZ, RZ, R48 ;  /* 0x000000ffff127224 */ /* 0x000fca00078e0030 */
[----:B------:R-:W-:Y:S01]  /*9f800*/  STL.64 [R1+0x4d40], R18 ;  /* 0x004d401201007387 */ /* 0x000fe20000100a00 */
[----:B------:R0:W-:Y:S11]  /*9f810*/  STL.64 [R1+0x4d38], R16 ;  /* 0x004d381001007387 */ /* 0x0001f60000100a00 */
[----:B------:R-:W-:Y:S05]  /*9f820*/  @!UPT UIADD3 URZ, URZ, URZ, URZ ;  /* 0x0000003f3f3ff290 */ /* 0x000fea000fffe03f */
        /* <DEDUP_REMOVED lines=11> */
[----:B------:R-:W3:Y:S01]  /*9f8e0*/  LDL.LU R3, [R1+0x4de4] ;  /* 0x004de40001037983 */ /* 0x000ee20000300800 */
[----:B------:R-:W-:Y:S01]  /*9f8f0*/  STL.64 [R1+0x4d80], R48 ;  /* 0x004d803001007387 */ /* 0x000fe20000100a00 */
[----:B------:R-:W4:Y:S02]  /*9f900*/  LDL.LU R28, [R1+0x510] ;  /* 0x00051000011c7983 */ /* 0x000f240000300800 */
[----:B------:R-:W4:Y:S02]  /*9f910*/  LDL.LU R29, [R1+0x514] ;  /* 0x00051400011d7983 */ /* 0x000f240000300800 */
[----:B------:R-:W2:Y:S01]  /*9f920*/  LDL.LU R30, [R1+0x518] ;  /* 0x00051800011e7983 */ /* 0x000ea20000300800 */
[----:B------:R-:W2:Y:S01]  /*9f930*/  LDL.LU R31, [R1+0x51c] ;  /* 0x00051c00011f7983 */ /* 0x000ea20000300800 */
[----:B------:R-:W-:-:S02]  /*9f940*/  IMAD.MOV.U32 R24, RZ, RZ, R60 ;  /* 0x000000ffff187224 */ /* 0x000fc400078e003c */
[----:B------:R-:W-:Y:S01]  /*9f950*/  IMAD.MOV.U32 R25, RZ, RZ, R61 ;  /* 0x000000ffff197224 */ /* 0x000fe200078e003d */
[----:B--2---:R-:W-:Y:S01]  /*9f960*/  STL.64 [R1+0x4d90], R30 ;  /* 0x004d901e01007387 */ /* 0x004fe20000100a00 */
[----:B----4-:R-:W-:Y:S02]  /*9f970*/  STL.64 [R1+0x4d88], R28 ;  /* 0x004d881c01007387 */ /* 0x010fe40000100a00 */
[----:B------:R-:W2:Y:S02]  /*9f980*/  LDL.LU R60, [R1+0x4de0] ;  /* 0x004de000013c7983 */ /* 0x000ea40000300800 */
[----:B------:R1:W-:Y:S01]  /*9f990*/  STL.64 [R1+0x4d98], R24 ;  /* 0x004d981801007387 */ /* 0x0003e20000100a00 */
[----:B------:R-:W4:Y:S01]  /*9f9a0*/  LDL.LU R20, [R1+0x520] ;  /* 0x0005200001147983 */ /* 0x000f220000300800 */
[----:B------:R-:W4:Y:S02]  /*9f9b0*/  LDL.LU R21, [R1+0x524] ;  /* 0x0005240001157983 */ /* 0x000f240000300800 */
[----:B------:R-:W2:Y:S02]  /*9f9c0*/  LDL.LU R22, [R1+0x528] ;  /* 0x0005280001167983 */ /* 0x000ea40000300800 */
[----:B------:R-:W2:Y:S02]  /*9f9d0*/  LDL.LU R23, [R1+0x52c] ;  /* 0x00052c0001177983 */ /* 0x000ea40000300800 */
[----:B0-----:R-:W-:-:S02]  /*9f9e0*/  IMAD.MOV.U32 R17, RZ, RZ, R6 ;  /* 0x000000ffff117224 */ /* 0x001fc400078e0006 */
[----:B------:R-:W-:Y:S01]  /*9f9f0*/  IMAD.MOV.U32 R16, RZ, RZ, R7 ;  /* 0x000000ffff107224 */ /* 0x000fe200078e0007 */
[----:B--2---:R-:W-:Y:S01]  /*9fa00*/  STL.64 [R1+0x4da8], R22 ;  /* 0x004da81601007387 */ /* 0x004fe20000100a00 */
[----:B----4-:R-:W-:Y:S02]  /*9fa10*/  STL.64 [R1+0x4da0], R20 ;  /* 0x004da01401007387 */ /* 0x010fe40000100a00 */
[----:B------:R-:W2:Y:S02]  /*9fa20*/  LDL.LU R4, [R1+0x590] ;  /* 0x0005900001047983 */ /* 0x000ea40000300800 */
[----:B------:R-:W2:Y:S01]  /*9fa30*/  LDL.LU R5, [R1+0x594] ;  /* 0x0005940001057983 */ /* 0x000ea20000300800 */
[----:B------:R-:W4:Y:S01]  /*9fa40*/  LDL.LU R6, [R1+0x598] ;  /* 0x0005980001067983 */ /* 0x000f220000300800 */
[----:B------:R-:W4:Y:S03]  /*9fa50*/  LDL.LU R7, [R1+0x59c] ;  /* 0x00059c0001077983 */ /* 0x000f260000300800 */
[----:B----4-:R-:W-:Y:S01]  /*9fa60*/  STL.64 [R1+0x4dd0], R6 ;  /* 0x004dd00601007387 */ /* 0x010fe20000100a00 */
[----:B--2---:R-:W-:Y:S02]  /*9fa70*/  STL.64 [R1+0x4dc8], R4 ;  /* 0x004dc80401007387 */ /* 0x004fe40000100a00 */
[----:B------:R-:W-:Y:S02]  /*9fa80*/  STL.64 [R1+0x4db0], R16 ;  /* 0x004db01001007387 */ /* 0x000fe40000100a00 */
[----:B-1----:R-:W2:Y:S02]  /*9fa90*/  LDL.LU.64 R24, [R1+0xe0] ;  /* 0x0000e00001187983 */ /* 0x002ea40000300a00 */
[----:B--2---:R0:W-:Y:S04]  /*9faa0*/  STL.64 [R1+0x4db8], R24 ;  /* 0x004db81801007387 */ /* 0x0041e80000100a00 */
[----:B0-----:R-:W2:Y:S01]  /*9fab0*/  LDL.LU.64 R24, [R1+0x100] ;  /* 0x0001000001187983 */ /* 0x001ea20000300a00 */
[----:B------:R-:W-:-:S02]  /*9fac0*/  IMAD.MOV.U32 R4, RZ, RZ, R60 ;  /* 0x000000ffff047224 */ /* 0x000fc400078e003c */
[----:B---3--:R-:W-:Y:S01]  /*9fad0*/  IMAD.MOV.U32 R5, RZ, RZ, R3 ;  /* 0x000000ffff057224 */ /* 0x008fe200078e0003 */
[----:B--2---:R0:W-:Y:S04]  /*9fae0*/  STL.64 [R1+0x4dd8], R24 ;  /* 0x004dd81801007387 */ /* 0x0041e80000100a00 */
[----:B0-----:R-:W2:Y:S01]  /*9faf0*/  LDL.LU R24, [R1+0x5a0] ;  /* 0x0005a00001187983 */ /* 0x001ea20000300800 */
[----:B------:R-:W2:Y:S02]  /*9fb00*/  LDL.LU R25, [R1+0x5a4] ;  /* 0x0005a40001197983 */ /* 0x000ea40000300800 */
[----:B------:R-:W2:Y:S02]  /*9fb10*/  LDL.LU R26, [R1+0x5a8] ;  /* 0x0005a800011a7983 */ /* 0x000ea40000300800 */
[----:B------:R-:W2:Y:S01]  /*9fb20*/  LDL.LU R27, [R1+0x5ac] ;  /* 0x0005ac00011b7983 */ /* 0x000ea20000300800 */
[----:B------:R-:W3:Y:S01]  /*9fb30*/  LDL.LU R28, [R1+0x560] ;  /* 0x00056000011c7983 */ /* 0x000ee20000300800 */
[----:B------:R-:W3:Y:S02]  /*9fb40*/  LDL.LU R29, [R1+0x564] ;  /* 0x00056400011d7983 */ /* 0x000ee40000300800 */
[----:B------:R-:W3:Y:S02]  /*9fb50*/  LDL.LU R30, [R1+0x568] ;  /* 0x00056800011e7983 */ /* 0x000ee40000300800 */
[----:B------:R-:W3:Y:S01]  /*9fb60*/  LDL.LU R31, [R1+0x56c] ;  /* 0x00056c00011f7983 */ /* 0x000ee20000300800 */
[----:B------:R-:W4:Y:S01]  /*9fb70*/  LDL.LU R16, [R1+0x580] ;  /* 0x0005800001107983 */ /* 0x000f220000300800 */
[----:B------:R-:W4:Y:S02]  /*9fb80*/  LDL.LU R17, [R1+0x584] ;  /* 0x0005840001117983 */ /* 0x000f240000300800 */
[----:B------:R-:W4:Y:S02]  /*9fb90*/  LDL.LU R18, [R1+0x588] ;  /* 0x0005880001127983 */ /* 0x000f240000300800 */
[----:B------:R-:W4:Y:S01]  /*9fba0*/  LDL.LU R19, [R1+0x58c] ;  /* 0x00058c0001137983 */ /* 0x000f220000300800 */
[----:B------:R-:W3:Y:S01]  /*9fbb0*/  LDL.LU.64 R48, [R1+0xd0] ;  /* 0x0000d00001307983 */ /* 0x000ee20000300a00 */
[----:B------:R-:W3:Y:S02]  /*9fbc0*/  LDL.LU R12, [R1+0x550] ;  /* 0x00055000010c7983 */ /* 0x000ee40000300800 */
[----:B------:R-:W3:Y:S02]  /*9fbd0*/  LDL.LU R13, [R1+0x554] ;  /* 0x00055400010d7983 */ /* 0x000ee40000300800 */
[----:B------:R-:W3:Y:S01]  /*9fbe0*/  LDL.LU R14, [R1+0x558] ;  /* 0x00055800010e7983 */ /* 0x000ee20000300800 */
[----:B------:R-:W3:Y:S01]  /*9fbf0*/  LDL.LU R15, [R1+0x55c] ;  /* 0x00055c00010f7983 */ /* 0x000ee20000300800 */
[----:B------:R-:W3:Y:S02]  /*9fc00*/  LDL.LU.64 R52, [R1+0xc0] ;  /* 0x0000c00001347983 */ /* 0x000ee40000300a00 */
[----:B------:R-:W3:Y:S02]  /*9fc10*/  LDL.LU R8, [R1+0x540] ;  /* 0x0005400001087983 */ /* 0x000ee40000300800 */
[----:B------:R-:W3:Y:S01]  /*9fc20*/  LDL.LU R9, [R1+0x544] ;  /* 0x0005440001097983 */ /* 0x000ee20000300800 */
[----:B------:R-:W3:Y:S01]  /*9fc30*/  LDL.LU R10, [R1+0x548] ;  /* 0x00054800010a7983 */ /* 0x000ee20000300800 */
[----:B------:R-:W3:Y:S02]  /*9fc40*/  LDL.LU R11, [R1+0x54c] ;  /* 0x00054c00010b7983 */ /* 0x000ee40000300800 */
[----:B------:R-:W3:Y:S02]  /*9fc50*/  LDL.64 R32, [R1+0x80] ;  /* 0x0000800001207983 */ /* 0x000ee40000100a00 */
[----:B------:R-:W-:-:S02]  /*9fc60*/  IMAD.MOV.U32 R45, RZ, RZ, R56 ;  /* 0x000000ffff2d7224 */ /* 0x000fc400078e0038 */
[----:B------:R-:W-:Y:S01]  /*9fc70*/  IMAD.MOV.U32 R44, RZ, RZ, R57 ;  /* 0x000000ffff2c7224 */ /* 0x000fe200078e0039 */
[----:B------:R-:W3:Y:S01]  /*9fc80*/  LDL.LU R36, [R1+0x500] ;  /* 0x0005000001247983 */ /* 0x000ee20000300800 */
[----:B------:R-:W3:Y:S02]  /*9fc90*/  LDL.LU R37, [R1+0x504] ;  /* 0x0005040001257983 */ /* 0x000ee40000300800 */
[----:B------:R-:W3:Y:S02]  /*9fca0*/  LDL.LU R38, [R1+0x508] ;  /* 0x0005080001267983 */ /* 0x000ee40000300800 */
[----:B------:R-:W3:Y:S01]  /*9fcb0*/  LDL.LU R39, [R1+0x50c] ;  /* 0x00050c0001277983 */ /* 0x000ee20000300800 */
[----:B------:R-:W3:Y:S01]  /*9fcc0*/  LDL.LU.64 R56, [R1+0x60] ;  /* 0x0000600001387983 */ /* 0x000ee20000300a00 */
[----:B------:R0:W-:Y:S03]  /*9fcd0*/  STL.64 [R1+0x4d48], R44 ;  /* 0x004d482c01007387 */ /* 0x0001e60000100a00 */
[----:B0-----:R-:W3:Y:S01]  /*9fce0*/  LDL.LU R44, [R1+0x530] ;  /* 0x00053000012c7983 */ /* 0x001ee20000300800 */
[----:B------:R-:W3:Y:S02]  /*9fcf0*/  LDL.LU R45, [R1+0x534] ;  /* 0x00053400012d7983 */ /* 0x000ee40000300800 */
[----:B------:R-:W3:Y:S02]  /*9fd00*/  LDL.LU R46, [R1+0x538] ;  /* 0x00053800012e7983 */ /* 0x000ee40000300800 */
[----:B------:R-:W3:Y:S01]  /*9fd10*/  LDL.LU R47, [R1+0x53c] ;  /* 0x00053c00012f7983 */ /* 0x000ee20000300800 */
[C---:B--2---:R-:W-:Y:S01]  /*9fd20*/  HMMA.16816.F32.BF16 R4, R40.reuse, R4, R24 ;  /* 0x000000042804723c */ /* 0x044fe20000041818 */
[----:B------:R-:W2:Y:S11]  /*9fd30*/  LDL.LU.64 R24, [R1+0x4dd8] ;  /* 0x004dd80001187983 */ /* 0x000eb60000300a00 */
[----:B------:R-:W-:Y:S11]  /*9fd40*/  @!UPT UIADD3 URZ, URZ, URZ, URZ ;  /* 0x0000003f3f3ff290 */ /* 0x000ff6000fffe03f */
[----:B------:R-:W-:Y:S01]  /*9fd50*/  STL.64 [R1+0x5a0], R4 ;  /* 0x0005a00401007387 */ /* 0x000fe20000100a00 */
[----:B------:R0:W-:Y:S03]  /*9fd60*/  STL.64 [R1+0x5a8], R6 ;  /* 0x0005a80601007387 */ /* 0x0001e60000100a00 */
[----:B0-----:R-:W2:Y:S01]  /*9fd70*/  LDL.LU.64 R6, [R1+0x4dd0] ;  /* 0x004dd00001067983 */ /* 0x001ea20000300a00 */
[----:B------:R-:W2:Y:S02]  /*9fd80*/  LDL.LU.64 R4, [R1+0x4dc8] ;  /* 0x004dc80001047983 */ /* 0x000ea40000300a00 */
        /* <DEDUP_REMOVED lines=9> */
[----:B------:R-:W-:Y:S02]  /*9fe20*/  STL.64 [R1+0x4c88], R6 ;  /* 0x004c880601007387 */ /* 0x000fe40000100a00 */
[----:B------:R-:W-:-:S02]  /*9fe30*/  IMAD.MOV.U32 R20, RZ, RZ, R2 ;  /* 0x000000ffff147224 */ /* 0x000fc400078e0002 */
[----:B------:R-:W-:Y:S01]  /*9fe40*/  IMAD.MOV.U32 R21, RZ, RZ, R0 ;  /* 0x000000ffff157224 */ /* 0x000fe200078e0000 */
[----:B--2---:R0:W-:Y:S04]  /*9fe50*/  STL.64 [R1+0x4c80], R4 ;  /* 0x004c800401007387 */ /* 0x0041e80000100a00 */
[----:B0-----:R-:W2:Y:S01]  /*9fe60*/  LDL.LU R4, [R1+0x570] ;  /* 0x0005700001047983 */ /* 0x001ea20000300800 */
[----:B------:R-:W2:Y:S02]  /*9fe70*/  LDL.LU R5, [R1+0x574] ;  /* 0x0005740001057983 */ /* 0x000ea40000300800 */
[----:B------:R-:W2:Y:S02]  /*9fe80*/  LDL.LU R6, [R1+0x578] ;  /* 0x0005780001067983 */ /* 0x000ea40000300800 */
[----:B------:R-:W2:Y:S01]  /*9fe90*/  LDL.LU R7, [R1+0x57c] ;  /* 0x00057c0001077983 */ /* 0x000ea20000300800 */
[C---:B----4-:R-:W-:Y:S08]  /*9fea0*/  HMMA.16816.F32.BF16 R20, R40.reuse, R20, R16 ;  /* 0x000000142814723c */ /* 0x050ff00000041810 */
[C---:B---3--:R-:W-:Y:S01]  /*9feb0*/  HMMA.16816.F32.BF16 R28, R40.reuse, R48, R28 ;  /* 0x00000030281c723c */ /* 0x048fe2000004181c */
[----:B------:R-:W3:Y:S11]  /*9fec0*/  LDL.LU.64 R16, [R1+0x4db0] ;  /* 0x004db00001107983 */ /* 0x000ef60000300a00 */
[----:B------:R-:W-:Y:S03]  /*9fed0*/  @!UPT UIADD3 URZ, URZ, URZ, URZ ;  /* 0x0000003f3f3ff290 */ /* 0x000fe6000fffe03f */
[----:B------:R-:W-:Y:S01]  /*9fee0*/  STL.64 [R1+0x580], R20 ;  /* 0x0005801401007387 */ /* 0x000fe20000100a00 */
[----:B------:R0:W-:Y:S03]  /*9fef0*/  STL.64 [R1+0x588], R22 ;  /* 0x0005881601007387 */ /* 0x0001e60000100a00 */
[----:B0-----:R-:W4:Y:S01]  /*9ff00*/  LDL.LU.64 R22, [R1+0x4da8] ;  /* 0x004da80001167983 */ /* 0x001f220000300a00 */
[----:B------:R-:W4:Y:S01]  /*9ff10*/  LDL.LU.64 R20, [R1+0x4da0] ;  /* 0x004da00001147983 */ /* 0x000f220000300a00 */
[C---:B------:R-:W-:Y:S08]  /*9ff20*/  HMMA.16816.F32.BF16 R12, R40.reuse, R52, R12 ;  /* 0x00000034280c723c */ /* 0x040ff0000004180c */
[----:B--2---:R-:W-:Y:S11]  /*9ff30*/  HMMA.16816.F32.BF16 R4, R40, R24, R4 ;  /* 0x000000182804723c */ /* 0x004ff60000041804 */
[----:B------:R-:W-:Y:S11]  /*9ff40*/  @!UPT UIADD3 URZ, URZ, URZ, URZ ;  /* 0x0000003f3f3ff290 */ /* 0x000ff6000fffe03f */
[----:B------:R-:W-:Y:S01]  /*9ff50*/  @!UPT UIADD3 URZ, URZ, URZ, URZ ;  /* 0x0000003f3f3ff290 */ /* 0x000fe2000fffe03f */
[----:B------:R0:W-:Y:S01]  /*9ff60*/  STL.64 [R1+0x570], R4 ;  /* 0x0005700401007387 */ /* 0x0001e20000100a00 */
[----:B------:R1:W-:Y:S02]  /*9ff70*/  STL.64 [R1+0x578], R6 ;  /* 0x0005780601007387 */ /* 0x0003e40000100a00 */
[----:B0-----:R-:W-:Y:S02]  /*9ff80*/  IMAD.MOV.U32 R5, RZ, RZ, R24 ;  /* 0x000000ffff057224 */ /* 0x001fe400078e0018 */
[----:B------:R-:W-:Y:S02]  /*9ff90*/  IMAD.MOV.U32 R4, RZ, RZ, R25 ;  /* 0x000000ffff047224 */ /* 0x000fe400078e0019 */
[----:B-1----:R-:W-:Y:S01]  /*9ffa0*/  IMAD.MOV.U32 R7, RZ, RZ, R48 ;  /* 0x000000ffff077224 */ /* 0x002fe200078e0030 */
[----:B------:R-:W4:Y:S01]  /*9ffb0*/  LDL.LU.64 R24, [R1+0x4d98] ;  /* 0x004d980001187983 */ /* 0x000f220000300a00 */
[----:B------:R-:W-:Y:S02]  /*9ffc0*/  STL.64 [R1+0x560], R28 ;  /* 0x0005601c01007387 */ /* 0x000fe40000100a00 */
[----:B------:R-:W-:-:S02]  /*9ffd0*/  IMAD.MOV.U32 R6, RZ, RZ, R49 ;  /* 0x000000ffff067224 */ /* 0x000fc400078e0031 */
[----:B------:R0:W-:Y:S02]  /*9ffe0*/  STL.64 [R1+0x568], R30 ;  /* 0x0005681e01007387 */ /* 0x0001e40000100a00 */
[----:B0-----:R-:W2:Y:S01]  /*9fff0*/  LDL.LU.64 R30, [R1+0x4d90] ;  /* 0x004d9000011e7983 */ /* 0x001ea20000300a00 */
[----:B------:R-:W2:Y:S02]  /*a0000*/  LDL.LU.64 R28, [R1+0x4d88] ;  /* 0x004d8800011c7983 */ /* 0x000ea40000300a00 */
[----:B------:R-:W2:Y:S02]  /*a0010*/  LDL.LU.64 R48, [R1+0x4d80] ;  /* 0x004d800001307983 */ /* 0x000ea40000300a00 */
[----:B------:R-:W-:Y:S01]  /*a0020*/  STL.64 [R1+0x4d58], R6 ;  /* 0x004d580601007387 */ /* 0x000fe20000100a00 */
[----:B------:R0:W-:Y:S04]  /*a0030*/  STL.64 [R1+0x4d50], R4 ;  /* 0x004d500401007387 */ /* 0x0001e80000100a00 */
[----:B0-----:R-:W2:Y:S01]  /*a0040*/  LDL.LU.64 R4, [R1+0xb0] ;  /* 0x0000b00001047983 */ /* 0x001ea20000300a00 */
[----:B------:R0:W-:Y:S02]  /*a0050*/  STL.64 [R1+0x550], R12 ;  /* 0x0005500c01007387 */ /* 0x0001e40000100a00 */
[----:B------:R-:W-:Y:S02]  /*a0060*/  STL.64 [R1+0x558], R14 ;  /* 0x0005580e01007387 */ /* 0x000fe40000100a00 */
[----:B------:R-:W3:Y:S02]  /*a0070*/  LDL.LU.64 R54, [R1+0x4d78] ;  /* 0x004d780001367983 */ /* 0x000ee40000300a00 */
[----:B0-----:R-:W-:-:S02]  /*a0080*/  IMAD.MOV.U32 R13, RZ, RZ, R52 ;  /* 0x000000ffff0d7224 */ /* 0x001fc400078e0034 */
[----:B------:R-:W-:Y:S02]  /*a0090*/  IMAD.MOV.U32 R12, RZ, RZ, R53 ;  /* 0x000000ffff0c7224 */ /* 0x000fe400078e0035 */
[----:B------:R-:W3:Y:S03]  /*a00a0*/  LDL.LU.64 R52, [R1+0x4d70] ;  /* 0x004d700001347983 */ /* 0x000ee60000300a00 */
[----:B------:R2:W-:Y:S02]  /*a00b0*/  STL.64 [R1+0x4d60], R12 ;  /* 0x004d600c01007387 */ /* 0x0005e40000100a00 */
[----:B------:R-:W-:Y:S02]  /*a00c0*/  IMAD.MOV.U32 R0, RZ, RZ, R33 ;  /* 0x000000ffff007224 */ /* 0x000fe400078e0021 */
[----:B------:R-:W-:Y:S02]  /*a00d0*/  IMAD.MOV.U32 R3, RZ, RZ, R56 ;  /* 0x000000ffff037224 */ /* 0x000fe400078e0038 */
[----:B------:R-:W-:Y:S01]  /*a00e0*/  IMAD.MOV.U32 R60, RZ, RZ, R57 ;  /* 0x000000ffff3c7224 */ /* 0x000fe200078e0039 */
[----:B--2---:R-:W-:Y:S07]  /*a00f0*/  HMMA.16816.F32.BF16 R12, R40, R4, R8 ;  /* 0x00000004280c723c */ /* 0x004fee0000041808 */
[----:B------:R-:W-:-:S02]  /*a0100*/  IMAD.MOV.U32 R9, RZ, RZ, R4 ;  /* 0x000000ffff097224 */ /* 0x000fc400078e0004 */
[----:B------:R-:W-:Y:S02]  /*a0110*/  IMAD.MOV.U32 R8, RZ, RZ, R5 ;  /* 0x000000ffff087224 */ /* 0x000fe400078e0005 */
[C---:B------:R-:W-:Y:S11]  /*a0120*/  HMMA.16816.F32.BF16 R4, R40.reuse, R32, R28 ;  /* 0x000000202804723c */ /* 0x040ff6000004181c */
[----:B------:R-:W-:Y:S01]  /*a0130*/  @!UPT UIADD3 URZ, URZ, URZ, URZ ;  /* 0x0000003f3f3ff290 */ /* 0x000fe2000fffe03f */
[----:B------:R-:W-:Y:S01]  /*a0140*/  STL.64 [R1+0x540], R12 ;  /* 0x0005400c01007387 */ /* 0x000fe20000100a00 */
[----:B------:R3:W-:Y:S02]  /*a0150*/  STL.64 [R1+0x548], R14 ;  /* 0x0005480e01007387 */ /* 0x0007e40000100a00 */
[----:B------:R4:W-:Y:S01]  /*a0160*/  STL.64 [R1+0x4d68], R8 ;  /* 0x004d680801007387 */ /* 0x0009e20000100a00 */
[C---:B---3--:R-:W-:Y:S08]  /*a0170*/  HMMA.16816.F32.BF16 R12, R40.reuse, R16, R44 ;  /* 0x00000010280c723c */ /* 0x048ff0000004182c */
[C---:B----4-:R-:W-:Y:S11]  /*a0180*/  HMMA.16816.F32.BF16 R8, R40.reuse, R24, R20 ;  /* 0x000000182808723c */ /* 0x050ff60000041814 */
[----:B------:R-:W-:Y:S04]  /*a0190*/  @!UPT UIADD3 URZ, URZ, URZ, URZ ;  /* 0x0000003f3f3ff290 */ /* 0x000fe8000fffe03f */
[----:B------:R-:W-:Y:S01]  /*a01a0*/  STL.64 [R1+0x530], R12 ;  /* 0x0005300c01007387 */ /* 0x000fe20000100a00 */
[----:B------:R-:W-:Y:S07]  /*a01b0*/  STL.64 [R1+0x538], R14 ;  /* 0x0005380e01007387 */ /* 0x000fee0000100a00 */
[----:B------:R-:W-:Y:S02]  /*a01c0*/  STL.64 [R1+0x520], R8 ;  /* 0x0005200801007387 */ /* 0x000fe40000100a00 */
[----:B------:R0:W-:Y:S01]  /*a01d0*/  STL.64 [R1+0x528], R10 ;  /* 0x0005280a01007387 */ /* 0x0001e20000100a00 */
[----:B------:R-:W-:Y:S01]  /*a01e0*/  STL [R1+0x4c04], R0 ;  /* 0x004c040001007387 */ /* 0x000fe20000100800 */
[----:B------:R-:W-:Y:S02]  /*a01f0*/  STL.64 [R1+0x510], R4 ;  /* 0x0005100401007387 */ /* 0x000fe40000100a00 */
[----:B------:R1:W-:Y:S01]  /*a0200*/  STL.64 [R1+0x518], R6 ;  /* 0x0005180601007387 */ /* 0x0003e20000100a00 */
[C---:B0-----:R-:W-:Y:S08]  /*a0210*/  HMMA.16816.F32.BF16 R8, R40.reuse, R48, R36 ;  /* 0x000000302808723c */ /* 0x041ff00000041824 */
[C---:B-1----:R-:W-:Y:S11]  /*a0220*/  HMMA.16816.F32.BF16 R4, R40.reuse, R56, R52 ;  /* 0x000000382804723c */ /* 0x042ff60000041834 */
[----:B------:R-:W-:Y:S04]  /*a0230*/  @!UPT UIADD3 URZ, URZ, URZ, URZ ;  /* 0x0000003f3f3ff290 */ /* 0x000fe8000fffe03f */
[----:B------:R0:W-:Y:S01]  /*a0240*/  STL.64 [R1+0x500], R8 ;  /* 0x0005000801007387 */ /* 0x0001e20000100a00 */
[----:B------:R1:W-:Y:S07]  /*a0250*/  STL.64 [R1+0x508], R10 ;  /* 0x0005080a01007387 */ /* 0x0003ee0000100a00 */
[----:B------:R2:W-:Y:S02]  /*a0260*/  STL.64 [R1+0x4f0], R4 ;  /* 0x0004f00401007387 */ /* 0x0005e40000100a00 */
[----:B------:R3:W-:Y:S01]  /*a0270*/  STL.64 [R1+0x4f8], R6 ;  /* 0x0004f80601007387 */ /* 0x0007e20000100a00 */
[----:B0-----:R-:W4:Y:S01]  /*a0280*/  LDL.LU R8, [R1+0x4e0] ;  /* 0x0004e00001087983 */ /* 0x001f220000300800 */
[----:B------:R-:W4:Y:S02]  /*a0290*/  LDL.LU R9, [R1+0x4e4] ;  /* 0x0004e40001097983 */ /* 0x000f240000300800 */
[----:B-1----:R-:W4:Y:S02]  /*a02a0*/  LDL.LU R10, [R1+0x4e8] ;  /* 0x0004e800010a7983 */ /* 0x002f240000300800 */
[----:B------:R-:W4:Y:S01]  /*a02b0*/  LDL.LU R11, [R1+0x4ec] ;  /* 0x0004ec00010b7983 */ /* 0x000f220000300800 */
[----:B------:R-:W4:Y:S01]  /*a02c0*/  LDL.64 R48, [R1+0x50] ;  /* 0x0000500001307983 */ /* 0x000f220000100a00 */
[----:B------:R-:W4:Y:S02]  /*a02d0*/  LDL.LU R12, [R1+0x4d0] ;  /* 0x0004d000010c7983 */ /* 0x000f240000300800 */
[----:B------:R-:W4:Y:S02]  /*a02e0*/  LDL.LU R13, [R1+0x4d4] ;  /* 0x0004d400010d7983 */ /* 0x000f240000300800 */
[----:B------:R-:W4:Y:S01]  /*a02f0*/  LDL.LU R14, [R1+0x4d8] ;  /* 0x0004d800010e7983 */ /* 0x000f220000300800 */
[----:B------:R-:W4:Y:S01]  /*a0300*/  LDL.LU R15, [R1+0x4dc] ;  /* 0x0004dc00010f7983 */ /* 0x000f220000300800 */
[----:B------:R-:W4:Y:S02]  /*a0310*/  LDL.LU.64 R36, [R1+0x40] ;  /* 0x0000400001247983 */ /* 0x000f240000300a00 */
[----:B------:R-:W4:Y:S02]  /*a0320*/  LDL.LU R52, [R1+0x480] ;  /* 0x0004800001347983 */ /* 0x000f240000300800 */
[----:B------:R-:W4:Y:S01]  /*a0330*/  LDL.LU R53, [R1+0x484] ;  /* 0x0004840001357983 */ /* 0x000f220000300800 */
[----:B------:R-:W4:Y:S01]  /*a0340*/  LDL.LU R54, [R1+0x488] ;  /* 0x0004880001367983 */ /* 0x000f220000300800 */
[----:B------:R-:W4:Y:S02]  /*a0350*/  LDL.LU R55, [R1+0x48c] ;  /* 0x00048c0001377983 */ /* 0x000f240000300800 */
[----:B--2---:R-:W2:Y:S02]  /*a0360*/  LDL.LU R4, [R1+0x4c0] ;  /* 0x0004c00001047983 */ /* 0x004ea40000300800 */
[----:B------:R-:W2:Y:S01]  /*a0370*/  LDL.LU R5, [R1+0x4c4] ;  /* 0x0004c40001057983 */ /* 0x000ea20000300800 */
[----:B---3--:R-:W2:Y:S01]  /*a0380*/  LDL.LU R6, [R1+0x4c8] ;  /* 0x0004c80001067983 */ /* 0x008ea20000300800 */
[----:B------:R-:W2:Y:S02]  /*a0390*/  LDL.LU R7, [R1+0x4cc] ;  /* 0x0004cc0001077983 */ /* 0x000ea40000300800 */
[----:B------:R-:W2:Y:S02]  /*a03a0*/  LDL.LU.64 R44, [R1+0x30] ;  /* 0x00003000012c7983 */ /* 0x000ea40000300a00 */
[----:B------:R-:W3:Y:S01]  /*a03b0*/  LDL.LU R16, [R1+0x4b0] ;  /* 0x0004b00001107983 */ /* 0x000ee20000300800 */
[----:B------:R-:W3:Y:S01]  /*a03c0*/  LDL.LU R17, [R1+0x4b4] ;  /* 0x0004b40001117983 */ /* 0x000ee20000300800 */
[----:B------:R-:W3:Y:S02]  /*a03d0*/  LDL.LU R18, [R1+0x4b8] ;  /* 0x0004b80001127983 */ /* 0x000ee40000300800 */
[----:B------:R-:W3:Y:S02]  /*a03e0*/  LDL.LU R19, [R1+0x4bc] ;  /* 0x0004bc0001137983 */ /* 0x000ee40000300800 */
[----:B------:R-:W3:Y:S01]  /*a03f0*/  LDL.LU.64 R20, [R1+0x20] ;  /* 0x0000200001147983 */ /* 0x000ee20000300a00 */
[----:B------:R-:W3:Y:S01]  /*a0400*/  LDL.LU R24, [R1+0x4a0] ;  /* 0x0004a00001187983 */ /* 0x000ee20000300800 */
[----:B------:R-:W3:Y:S02]  /*a0410*/  LDL.LU R25, [R1+0x4a4] ;  /* 0x0004a40001197983 */ /* 0x000ee40000300800 */
[----:B------:R-:W3:Y:S02]  /*a0420*/  LDL.LU R26, [R1+0x4a8] ;  /* 0x0004a800011a7983 */ /* 0x000ee40000300800 */
[----:B------:R-:W3:Y:S01]  /*a0430*/  LDL.LU R27, [R1+0x4ac] ;  /* 0x0004ac00011b7983 */ /* 0x000ee20000300800 */
[----:B------:R-:W3:Y:S01]  /*a0440*/  LDL.LU.64 R28, [R1+0x10] ;  /* 0x00001000011c7983 */ /* 0x000ee20000300a00 */
[----:B------:R-:W3:Y:S02]  /*a0450*/  LDL.LU R32, [R1+0x490] ;  /* 0x0004900001207983 */ /* 0x000ee40000300800 */
[----:B------:R-:W3:Y:S02]  /*a0460*/  LDL.LU R33, [R1+0x494] ;  /* 0x0004940001217983 */ /* 0x000ee40000300800 */
[----:B------:R-:W3:Y:S01]  /*a0470*/  LDL.LU R34, [R1+0x498] ;  /* 0x0004980001227983 */ /* 0x000ee20000300800 */
[----:B------:R-:W3:Y:S01]  /*a0480*/  LDL.LU R35, [R1+0x49c] ;  /* 0x00049c0001237983 */ /* 0x000ee20000300800 */
[----:B------:R-:W3:Y:S02]  /*a0490*/  LDL.LU.64 R56, [R1] ;  /* 0x0000000001387983 */ /* 0x000ee40000300a00 */
[----:B------:R-:W-:Y:S02]  /*a04a0*/  STL [R1+0x4c0c], R60 ;  /* 0x004c0c3c01007387 */ /* 0x000fe40000100800 */
[----:B------:R-:W-:Y:S01]  /*a04b0*/  STL [R1+0x4c08], R3 ;  /* 0x004c080301007387 */ /* 0x000fe20000100800 */
[C---:B----4-:R-:W-:Y:S08]  /*a04c0*/  HMMA.16816.F32.BF16 R8, R40.reuse, R48, R8 ;  /* 0x000000302808723c */ /* 0x050ff00000041808 */
[----:B------:R-:W-:Y:S01]  /*a04d0*/  HMMA.16816.F32.BF16 R12, R40, R36, R12 ;  /* 0x00000024280c723c */ /* 0x000fe2000004180c */
[----:B------:R-:W-:-:S07]  /*a04e0*/  IMAD.MOV.U32 R0, RZ, RZ, R49 ;  /* 0x000000ffff007224 */ /* 0x000fce00078e0031 */
[C---:B--2---:R-:W-:Y:S08]  /*a04f0*/  HMMA.16816.F32.BF16 R4, R40.reuse, R44, R4 ;  /* 0x0000002c2804723c */ /* 0x044ff00000041804 */
[C---:B---3--:R-:W-:Y:S01]  /*a0500*/  HMMA.16816.F32.BF16 R16, R40.reuse, R20, R16 ;  /* 0x000000142810723c */ /* 0x048fe20000041810 */
[----:B------:R0:W-:Y:S01]  /*a0510*/  STL.64 [R1+0x4e0], R8 ;  /* 0x0004e00801007387 */ /* 0x0001e20000100a00 */
[----:B------:R-:W-:Y:S06]  /*a0520*/  STL.64 [R1+0x4e8], R10 ;  /* 0x0004e80a01007387 */ /* 0x000fec0000100a00 */
[----:B------:R-:W-:Y:S01]  /*a0530*/  HMMA.16816.F32.BF16 R24, R40, R28, R24 ;  /* 0x0000001c2818723c */ /* 0x000fe20000041818 */
[----:B------:R-:W-:-:S02]  /*a0540*/  IMAD.MOV.U32 R61, RZ, RZ, R36 ;  /* 0x000000ffff3d7224 */ /* 0x000fc400078e0024 */
[----:B------:R-:W-:Y:S01]  /*a0550*/  IMAD.MOV.U32 R2, RZ, RZ, R37 ;  /* 0x000000ffff027224 */ /* 0x000fe200078e0025 */
[----:B0-----:R-:W2:Y:S01]  /*a0560*/  LDL.LU.64 R8, [R1+0x4d68] ;  /* 0x004d680001087983 */ /* 0x001ea20000300a00 */
[----:B------:R-:W3:Y:S02]  /*a0570*/  LDL.LU R48, [R1+0x470] ;  /* 0x0004700001307983 */ /* 0x000ee40000300800 */
[----:B------:R-:W3:Y:S02]  /*a0580*/  LDL.LU R49, [R1+0x474] ;  /* 0x0004740001317983 */ /* 0x000ee40000300800 */
[----:B------:R-:W3:Y:S01]  /*a0590*/  LDL.LU R50, [R1+0x478] ;  /* 0x0004780001327983 */ /* 0x000ee20000300800 */
[----:B------:R-:W3:Y:S01]  /*a05a0*/  LDL.LU R51, [R1+0x47c] ;  /* 0x00047c0001337983 */ /* 0x000ee20000300800 */
[----:B------:R-:W-:Y:S02]  /*a05b0*/  STL [R1+0x4c10], R0 ;  /* 0x004c100001007387 */ /* 0x000fe40000100800 */
[----:B------:R0:W-:Y:S02]  /*a05c0*/  STL.64 [R1+0x4d0], R12 ;  /* 0x0004d00c01007387 */ /* 0x0001e40000100a00 */
[----:B------:R-:W-:Y:S01]  /*a05d0*/  STL.64 [R1+0x4d8], R14 ;  /* 0x0004d80e01007387 */ /* 0x000fe20000100a00 */
[----:B------:R-:W-:Y:S01]  /*a05e0*/  HMMA.16816.F32.BF16 R32, R40, R56, R32 ;  /* 0x000000382820723c */ /* 0x000fe20000041820 */
[----:B------:R-:W-:-:S02]  /*a05f0*/  IMAD.MOV.U32 R3, RZ, RZ, R45 ;  /* 0x000000ffff037224 */ /* 0x000fc400078e002d */
[----:B------:R-:W-:Y:S01]  /*a0600*/  IMAD.MOV.U32 R60, RZ, RZ, R44 ;  /* 0x000000ffff3c7224 */ /* 0x000fe200078e002c */
[----:B0-----:R-:W4:Y:S01]  /*a0610*/  LDL.LU.64 R12, [R1+0x4d60] ;  /* 0x004d6000010c7983 */ /* 0x001f220000300a00 */
[----:B------:R-:W2:Y:S02]  /*a0620*/  LDL.LU R36, [R1+0x460] ;  /* 0x0004600001247983 */ /* 0x000ea40000300800 */
[----:B------:R-:W2:Y:S02]  /*a0630*/  LDL.LU R37, [R1+0x464] ;  /* 0x0004640001257983 */ /* 0x000ea40000300800 */
[----:B------:R-:W2:Y:S01]  /*a0640*/  LDL.LU R38, [R1+0x468] ;  /* 0x0004680001267983 */ /* 0x000ea20000300800 */
[----:B------:R-:W2:Y:S01]  /*a0650*/  LDL.LU R39, [R1+0x46c] ;  /* 0x00046c0001277983 */ /* 0x000ea20000300800 */
[----:B------:R-:W-:Y:S02]  /*a0660*/  STL [R1+0x4c18], R2 ;  /* 0x004c180201007387 */ /* 0x000fe40000100800 */
[----:B------:R-:W-:Y:S02]  /*a0670*/  STL [R1+0x4c14], R61 ;  /* 0x004c143d01007387 */ /* 0x000fe40000100800 */
[----:B------:R-:W-:Y:S01]  /*a0680*/  STL.64 [R1+0x4c0], R4 ;  /* 0x0004c00401007387 */ /* 0x000fe20000100a00 */
[----:B------:R0:W-:Y:S01]  /*a0690*/  STL.64 [R1+0x4c8], R6 ;  /* 0x0004c80601007387 */ /* 0x0001e20000100a00 */
[----:B------:R-:W-:-:S03]  /*a06a0*/  IMAD.MOV.U32 R0, RZ, RZ, R21 ;  /* 0x000000ffff007224 */ /* 0x000fc600078e0015 */
[----:B0-----:R-:W2:Y:S01]  /*a06b0*/  LDL.LU.64 R6, [R1+0x4d58] ;  /* 0x004d580001067983 */ /* 0x001ea20000300a00 */
[----:B------:R-:W2:Y:S02]  /*a06c0*/  LDL.LU.64 R4, [R1+0x4d50] ;  /* 0x004d500001047983 */ /* 0x000ea40000300a00 */
[----:B------:R-:W2:Y:S02]  /*a06d0*/  LDL.LU.64 R44, [R1+0x4d48] ;  /* 0x004d4800012c7983 */ /* 0x000ea40000300a00 */
[----:B------:R-:W-:Y:S01]  /*a06e0*/  STL [R1+0x4c20], R3 ;  /* 0x004c200301007387 */ /* 0x000fe20000100800 */
        /* <DEDUP_REMOVED lines=24> */
[----:B------:R-:W2:Y:S02]  /*a0870*/  LDL.LU.64 R56, [R1+0x4ce8] ;  /* 0x004ce80001387983 */ /* 0x000ea40000300a00 */
        /* <DEDUP_REMOVED lines=35> */
[----:B0-----:R-:W2:Y:S01]  /*a0ab0*/  LDL.LU R48, [R1+0x450] ;  /* 0x0004500001307983 */ /* 0x001ea20000300800 */
[----:B------:R-:W2:Y:S02]  /*a0ac0*/  LDL.LU R49, [R1+0x454] ;  /* 0x0004540001317983 */ /* 0x000ea40000300800 */
[----:B------:R-:W2:Y:S02]  /*a0ad0*/  LDL.LU R50, [R1+0x458] ;  /* 0x0004580001327983 */ /* 0x000ea40000300800 */
[----:B------:R-:W2:Y:S02]  /*a0ae0*/  LDL.LU R51, [R1+0x45c] ;  /* 0x00045c0001337983 */ /* 0x000ea40000300800 */
[C---:B--2---:R-:W-:Y:S01]  /*a0af0*/  HMMA.16816.F32.BF16 R48, R40.reuse, R36, R48 ;  /* 0x000000242830723c */ /* 0x044fe20000041830 */
[----:B---3--:R-:W-:Y:S01]  /*a0b00*/  STL.64 [R1+0x4ad8], R38 ;  /* 0x004ad82601007387 */ /* 0x008fe20000100a00 */
[----:B------:R0:W-:Y:S06]  /*a0b10*/  STL.64 [R1+0x4ad0], R36 ;  /* 0x004ad02401007387 */ /* 0x0001ec0000100a00 */
[C---:B0-----:R-:W-:Y:S11]  /*a0b20*/  HMMA.16816.F32.BF16 R36, R40.reuse, R32, R52 ;  /* 0x000000202824723c */ /* 0x041ff60000041834 */
        /* <DEDUP_REMOVED lines=8> */
[----:B----4-:R-:W-:-:S03]  /*a0bb0*/  IMAD.MOV.U32 R48, RZ, RZ, R13 ;  /* 0x000000ffff307224 */ /* 0x010fc600078e000d */
[----:B------:R-:W-:Y:S02]  /*a0bc0*/  IMAD.MOV.U32 R57, RZ, RZ, R8 ;  /* 0x000000ffff397224 */ /* 0x000fe400078e0008 */
[----:B------:R-:W-:Y:S02]  /*a0bd0*/  IMAD.MOV.U32 R56, RZ, RZ, R9 ;  /* 0x000000ffff387224 */ /* 0x000fe400078e0009 */
[----:B------:R-:W-:Y:S11]  /*a0be0*/  IMAD.MOV.U32 R49, RZ, RZ, R12 ;  /* 0x000000ffff317224 */ /* 0x000ff600078e000c */
[----:B------:R-:W-:Y:S01]  /*a0bf0*/  @!UPT UIADD3 URZ, URZ, URZ, URZ ;  /* 0x0000003f3f3ff290 */ /* 0x000fe2000fffe03f */
        /* <DEDUP_REMOVED lines=10> */
[----:B------:R-:W-:Y:S02]  /*a0ca0*/  STL.64 [R1+0x4c28], R48 ;  /* 0x004c283001007387 */ /* 0x000fe40000100a00 */
[----:B0-----:R-:W3:Y:S01]  /*a0cb0*/  LDL.LU R36, [R1+0x2c0] ;  /* 0x0002c00001247983 */ /* 0x001ee20000300800 */
[----:B------:R-:W3:Y:S01]  /*a0cc0*/  LDL.LU R37, [R1+0x2c4] ;  /* 0x0002c40001257983 */ /* 0x000ee20000300800 */
[----:B-1----:R-:W3:Y:S02]  /*a0cd0*/  LDL.LU R38, [R1+0x2c8] ;  /* 0x0002c80001267983 */ /* 0x002ee40000300800 */
[----:B------:R-:W3:Y:S02]  /*a0ce0*/  LDL.LU R39, [R1+0x2cc] ;  /* 0x0002cc0001277983 */ /* 0x000ee40000300800 */
[----:B--2---:R-:W-:-:S02]  /*a0cf0*/  IMAD.MOV.U32 R32, RZ, RZ, R7 ;  /* 0x000000ffff207224 */ /* 0x004fc400078e0007 */
[----:B------:R-:W-:Y:S01]  /*a0d00*/  IMAD.MOV.U32 R33, RZ, RZ, R6 ;  /* 0x000000ffff217224 */ /* 0x000fe200078e0006 */
[----:B---3--:R-:W-:Y:S01]  /*a0d10*/  STL.64 [R1+0x4c38], R38 ;  /* 0x004c382601007387 */ /* 0x008fe20000100a00 */
[----:B------:R-:W-:Y:S03]  /*a0d20*/  STL.64 [R1+0x4c30], R36 ;  /* 0x004c302401007387 */ /* 0x000fe60000100a00 */
[----:B------:R-:W-:Y:S02]  /*a0d30*/  STL.64 [R1+0x4c40], R32 ;  /* 0x004c402001007387 */ /* 0x000fe40000100a00 */
[----:B------:R-:W2:Y:S02]  /*a0d40*/  LDL R59, [R1+0x13e4] ;  /* 0x0013e400013b7983 */ /* 0x000ea40000100800 */
[----:B--2---:R-:W-:Y:S01]  /*a0d50*/  STL [R1+0x4c50], R59 ;  /* 0x004c503b01007387 */ /* 0x004fe20000100800 */
[----:B------:R-:W-:Y:S02]  /*a0d60*/  STL.64 [R1+0x4c48], R56 ;  /* 0x004c483801007387 */ /* 0x000fe40000100a00 */
[----:B------:R-:W2:Y:S02]  /*a0d70*/  LDL.LU R52, [R1+0x2b0] ;  /* 0x0002b00001347983 */ /* 0x000ea40000300800 */
[----:B------:R-:W2:Y:S01]  /*a0d80*/  LDL.LU R53, [R1+0x2b4] ;  /* 0x0002b40001357983 */ /* 0x000ea20000300800 */
[----:B------:R-:W3:Y:S01]  /*a0d90*/  LDL.LU R54, [R1+0x2b8] ;  /* 0x0002b80001367983 */ /* 0x000ee20000300800 */
[----:B------:R-:W3:Y:S01]  /*a0da0*/  LDL.LU R55, [R1+0x2bc] ;  /* 0x0002bc0001377983 */ /* 0x000ee20000300800 */
[----:B------:R-:W-:Y:S02]  /*a0db0*/  HMMA.16816.F32.BF16 R8, R40, R24, R8 ;  /* 0x000000182808723c */ /* 0x000fe40000041808 */
[----:B---3--:R-:W-:Y:S01]  /*a0dc0*/  STL.64 [R1+0x4c60], R54 ;  /* 0x004c603601007387 */ /* 0x008fe20000100a00 */
[----:B--2---:R-:W-:Y:S02]  /*a0dd0*/  STL.64 [R1+0x4c58], R52 ;  /* 0x004c583401007387 */ /* 0x004fe40000100a00 */
[----:B------:R-:W-:Y:S02]  /*a0de0*/  STL.64 [R1+0x4ab8], R30 ;  /* 0x004ab81e01007387 */ /* 0x000fe40000100a00 */
[----:B------:R0:W-:Y:S02]  /*a0df0*/  STL.64 [R1+0x4ab0], R28 ;  /* 0x004ab01c01007387 */ /* 0x0001e40000100a00 */
[----:B0-----:R-:W2:Y:S01]  /*a0e00*/  LDL.LU R28, [R1+0x2d0] ;  /* 0x0002d000011c7983 */ /* 0x001ea20000300800 */
[----:B------:R-:W2:Y:S02]  /*a0e10*/  LDL.LU R29, [R1+0x2d4] ;  /* 0x0002d400011d7983 */ /* 0x000ea40000300800 */
[----:B------:R-:W2:Y:S02]  /*a0e20*/  LDL.LU R30, [R1+0x2d8] ;  /* 0x0002d800011e7983 */ /* 0x000ea40000300800 */
[----:B------:R-:W2:Y:S01]  /*a0e30*/  LDL.LU R31, [R1+0x2dc] ;  /* 0x0002dc00011f7983 */ /* 0x000ea20000300800 */
[----:B------:R-:W-:Y:S01]  /*a0e40*/  STL.64 [R1+0x4aa8], R26 ;  /* 0x004aa81a01007387 */ /* 0x000fe20000100a00 */
[----:B------:R0:W-:Y:S02]  /*a0e50*/  STL.64 [R1+0x4aa0], R24 ;  /* 0x004aa01801007387 */ /* 0x0001e40000100a00 */
[----:B0-----:R-:W-:-:S02]  /*a0e60*/  IMAD.MOV.U32 R24, RZ, RZ, R5 ;  /* 0x000000ffff187224 */ /* 0x001fc400078e0005 */
[----:B------:R-:W-:Y:S02]  /*a0e70*/  IMAD.MOV.U32 R25, RZ, RZ, R4 ;  /* 0x000000ffff197224 */ /* 0x000fe400078e0004 */
[----:B----4-:R-:W-:Y:S01]  /*a0e80*/  HMMA.16816.F32.BF16 R4, R40, R20, R12 ;  /* 0x000000142804723c */ /* 0x010fe2000004180c */
[----:B------:R0:W-:Y:S01]  /*a0e90*/  STL.64 [R1+0x420], R8 ;  /* 0x0004200801007387 */ /* 0x0001e20000100a00 */
[----:B------:R1:W-:Y:S02]  /*a0ea0*/  STL.64 [R1+0x428], R10 ;  /* 0x0004280a01007387 */ /* 0x0003e40000100a00 */
[----:B------:R-:W3:Y:S11]  /*a0eb0*/  LDL.LU R48, [R1+0x310] ;  /* 0x0003100001307983 */ /* 0x000ef60000300800 */
[----:B------:R-:W-:Y:S08]  /*a0ec0*/  @!UPT UIADD3 URZ, URZ, URZ, URZ ;  /* 0x0000003f3f3ff290 */ /* 0x000ff0000fffe03f */
[----:B------:R4:W-:Y:S01]  /*a0ed0*/  STL.64 [R1+0x410], R4 ;  /* 0x0004100401007387 */ /* 0x0009e20000100a00 */
[----:B------:R4:W-:Y:S02]  /*a0ee0*/  STL.64 [R1+0x418], R6 ;  /* 0x0004180601007387 */ /* 0x0009e40000100a00 */
[----:B------:R-:W3:Y:S02]  /*a0ef0*/  LDL.LU R49, [R1+0x314] ;  /* 0x0003140001317983 */ /* 0x000ee40000300800 */
[----:B------:R-:W3:Y:S01]  /*a0f00*/  LDL.LU R50, [R1+0x318] ;  /* 0x0003180001327983 */ /* 0x000ee20000300800 */
[----:B------:R-:W3:Y:S01]  /*a0f10*/  LDL.LU R51, [R1+0x31c] ;  /* 0x00031c0001337983 */ /* 0x000ee20000300800 */
[----:B------:R-:W2:Y:S02]  /*a0f20*/  LDL.LU R12, [R1+0x400] ;  /* 0x00040000010c7983 */ /* 0x000ea40000300800 */
[----:B------:R-:W2:Y:S02]  /*a0f30*/  LDL.LU R13, [R1+0x404] ;  /* 0x00040400010d7983 */ /* 0x000ea40000300800 */
[----:B------:R-:W2:Y:S01]  /*a0f40*/  LDL.LU R14, [R1+0x408] ;  /* 0x00040800010e7983 */ /* 0x000ea20000300800 */
[----:B------:R-:W2:Y:S01]  /*a0f50*/  LDL.LU R15, [R1+0x40c] ;  /* 0x00040c00010f7983 */ /* 0x000ea20000300800 */
[----:B0-----:R-:W3:Y:S02]  /*a0f60*/  LDL.LU R8, [R1+0x3f0] ;  /* 0x0003f00001087983 */ /* 0x001ee40000300800 */
[----:B------:R-:W3:Y:S02]  /*a0f70*/  LDL.LU R9, [R1+0x3f4] ;  /* 0x0003f40001097983 */ /* 0x000ee40000300800 */
[----:B-1----:R-:W3:Y:S01]  /*a0f80*/  LDL.LU R10, [R1+0x3f8] ;  /* 0x0003f800010a7983 */ /* 0x002ee20000300800 */
[----:B------:R-:W3:Y:S01]  /*a0f90*/  LDL.LU R11, [R1+0x3fc] ;  /* 0x0003fc00010b7983 */ /* 0x000ee20000300800 */
[----:B----4-:R-:W4:Y:S02]  /*a0fa0*/  LDL.LU R4, [R1+0x3e0] ;  /* 0x0003e00001047983 */ /* 0x010f240000300800 */
[----:B------:R-:W4:Y:S02]  /*a0fb0*/  LDL.LU R5, [R1+0x3e4] ;  /* 0x0003e40001057983 */ /* 0x000f240000300800 */
[----:B------:R-:W4:Y:S02]  /*a0fc0*/  LDL.LU R6, [R1+0x3e8] ;  /* 0x0003e80001067983 */ /* 0x000f240000300800 */
[----:B------:R-:W-:Y:S01]  /*a0fd0*/  IMAD.MOV.U32 R37, RZ, RZ, R44 ;  /* 0x000000ffff257224 */ /* 0x000fe200078e002c */
[----:B------:R-:W4:Y:S01]  /*a0fe0*/  LDL.LU R7, [R1+0x3ec] ;  /* 0x0003ec0001077983 */ /* 0x000f220000300800 */
[----:B------:R-:W-:-:S02]  /*a0ff0*/  IMAD.MOV.U32 R36, RZ, RZ, R45 ;  /* 0x000000ffff247224 */ /* 0x000fc400078e002d */
        /* <DEDUP_REMOVED lines=16> */
[----:B------:R-:W-:Y:S02]  /*a1100*/  STL.64 [R1+0x4a90], R22 ;  /* 0x004a901601007387 */ /* 0x000fe40000100a00 */
[----:B------:R0:W-:Y:S02]  /*a1110*/  STL.64 [R1+0x4a88], R20 ;  /* 0x004a881401007387 */ /* 0x0001e40000100a00 */
        /* <DEDUP_REMOVED lines=23> */
[----:B------:R0:W-:Y:S02]  /*a1290*/  STL.64 [R1+0x4b10], R12 ;  /* 0x004b100c01007387 */ /* 0x0001e40000100a00 */
[----:B0-----:R-:W3:Y:S01]  /*a12a0*/  LDL.LU R12, [R1+0x2f0] ;  /* 0x0002f000010c7983 */ /* 0x001ee20000300800 */
[----:B------:R-:W3:Y:S02]  /*a12b0*/  LDL.LU R13, [R1+0x2f4] ;  /* 0x0002f400010d7983 */ /* 0x000ee40000300800 */
[----:B------:R-:W3:Y:S02]  /*a12c0*/  LDL.LU R14, [R1+0x2f8] ;  /* 0x0002f800010e7983 */ /* 0x000ee40000300800 */
[----:B------:R-:W3:Y:S01]  /*a12d0*/  LDL.LU R15, [R1+0x2fc] ;  /* 0x0002fc00010f7983 */ /* 0x000ee20000300800 */
[----:B----4-:R-:W-:Y:S11]  /*a12e0*/  HMMA.16816.F32.BF16 R4, R40, R8, R4 ;  /* 0x000000082804723c */ /* 0x010ff60000041804 */
        /* <DEDUP_REMOVED lines=8> */
[----:B----4-:R-:W-:-:S02]  /*a1370*/  IMAD.MOV.U32 R8, RZ, RZ, R7 ;  /* 0x000000ffff087224 */ /* 0x010fc400078e0007 */
[----:B------:R-:W-:Y:S01]  /*a1380*/  IMAD.MOV.U32 R9, RZ, RZ, R6 ;  /* 0x000000ffff097224 */ /* 0x000fe200078e0006 */
[----:B------:R-:W2:Y:S01]  /*a1390*/  LDL.LU R7, [R1+0x4c7c] ;  /* 0x004c7c0001077983 */ /* 0x000ea20000300800 */
[----:B------:R-:W2:Y:S01]  /*a13a0*/  LDL.LU R6, [R1+0x4c78] ;  /* 0x004c780001067983 */ /* 0x000ea20000300800 */
[----:B---3--:R-:W-:Y:S01]  /*a13b0*/  HMMA.16816.F32.BF16 R40, R40, R4, R44 ;  /* 0x000000042828723c */ /* 0x008fe2000004182c */
[----:B------:R-:W3:Y:S01]  /*a13c0*/  LDL.LU.64 R46, [R1+0x4c70] ;  /* 0x004c7000012e7983 */ /* 0x000ee20000300a00 */
[----:B------:R-:W3:Y:S11]  /*a13d0*/  LDL.LU.64 R44, [R1+0x4c68] ;  /* 0x004c6800012c7983 */ /* 0x000ef60000300a00 */
[----:B------:R-:W-:Y:S10]  /*a13e0*/  @!UPT UIADD3 URZ, URZ, URZ, URZ ;  /* 0x0000003f3f3ff290 */ /* 0x000ff4000fffe03f */
[----:B------:R0:W-:Y:S01]  /*a13f0*/  STL.64 [R1+0x340], R40 ;  /* 0x0003402801007387 */ /* 0x0001e20000100a00 */
[----:B------:R1:W-:Y:S03]  /*a1400*/  STL.64 [R1+0x348], R42 ;  /* 0x0003482a01007387 */ /* 0x0003e60000100a00 */
[----:B0-----:R-:W4:Y:S01]  /*a1410*/  LDL.LU R40, [R1+0x300] ;  /* 0x0003000001287983 */ /* 0x001f220000300800 */
[----:B------:R-:W4:Y:S02]  /*a1420*/  LDL.LU R41, [R1+0x304] ;  /* 0x0003040001297983 */ /* 0x000f240000300800 */
[----:B-1----:R-:W4:Y:S02]  /*a1430*/  LDL.LU R42, [R1+0x308] ;  /* 0x00030800012a7983 */ /* 0x002f240000300800 */
[----:B------:R-:W4:Y:S01]  /*a1440*/  LDL.LU R43, [R1+0x30c] ;  /* 0x00030c00012b7983 */ /* 0x000f220000300800 */
[----:B--2---:R-:W-:Y:S01]  /*a1450*/  STL.64 [R1+0x4b38], R6 ;  /* 0x004b380601007387 */ /* 0x004fe20000100a00 */
[----:B------:R0:W-:Y:S03]  /*a1460*/  STL.64 [R1+0x4b30], R4 ;  /* 0x004b300401007387 */ /* 0x0001e60000100a00 */
[----:B0-----:R-:W2:Y:S01]  /*a1470*/  LDL.LU R4, [R1+0x110] ;  /* 0x0001100001047983 */ /* 0x001ea20000300800 */
[----:B------:R-:W2:Y:S01]  /*a1480*/  LDL.LU R5, [R1+0x114] ;  /* 0x0001140001057983 */ /* 0x000ea20000300800 */
[C---:B---3--:R-:W-:Y:S08]  /*a1490*/  HMMA.16816.F32.BF16 R56, R44.reuse, R56, R52 ;  /* 0x000000382c38723c */ /* 0x048ff00000041834 */
[C---:B------:R-:W-:Y:S01]  /*a14a0*/  HMMA.16816.F32.BF16 R36, R44.reuse, R36, R32 ;  /* 0x000000242c24723c */ /* 0x040fe20000041820 */
[----:B------:R-:W3:Y:S01]  /*a14b0*/  LDL.LU.64 R54, [R1+0x4c60] ;  /* 0x004c600001367983 */ /* 0x000ee20000300a00 */
[----:B------:R-:W3:Y:S11]  /*a14c0*/  LDL.LU.64 R52, [R1+0x4c58] ;  /* 0x004c580001347983 */ /* 0x000ef60000300a00 */
[----:B------:R-:W-:Y:S02]  /*a14d0*/  @!UPT UIADD3 URZ, URZ, URZ, URZ ;  /* 0x0000003f3f3ff290 */ /* 0x000fe4000fffe03f */
[----:B------:R-:W-:Y:S01]  /*a14e0*/  STL.64 [R1+0x330], R56 ;  /* 0x0003303801007387 */ /* 0x000fe20000100a00 */
[----:B------:R0:W-:Y:S03]  /*a14f0*/  STL.64 [R1+0x338], R58 ;  /* 0x0003383a01007387 */ /* 0x0001e60000100a00 */
[----:B0-----:R-:W3:Y:S01]  /*a1500*/  LDL.LU R59, [R1+0x4c50] ;  /* 0x004c5000013b7983 */ /* 0x001ee20000300800 */
[----:B------:R-:W3:Y:S02]  /*a1510*/  LDL.LU.64 R56, [R1+0x4c48] ;  /* 0x004c480001387983 */ /* 0x000ee40000300a00 */
[----:B------:R-:W3:Y:S02]  /*a1520*/  LDL.LU.64 R32, [R1+0x4c40] ;  /* 0x004c400001207983 */ /* 0x000ee40000300a00 */
[----:B------:R-:W-:Y:S01]  /*a1530*/  STL.64 [R1+0x320], R36 ;  /* 0x0003202401007387 */ /* 0x000fe20000100a00 */
[----:B------:R0:W-:Y:S04]  /*a1540*/  STL.64 [R1+0x328], R38 ;  /* 0x0003282601007387 */ /* 0x0001e80000100a00 */
[----:B0-----:R-:W3:Y:S01]  /*a1550*/  LDL.LU.64 R38, [R1+0x4c38] ;  /* 0x004c380001267983 */ /* 0x001ee20000300a00 */
[----:B------:R-:W3:Y:S01]  /*a1560*/  LDL.LU.64 R36, [R1+0x4c30] ;  /* 0x004c300001247983 */ /* 0x000ee20000300a00 */
[C---:B--2---:R-:W-:Y:S02]  /*a1570*/  HMMA.16816.F32.BF16 R4, R44.reuse, R4, R48 ;  /* 0x000000042c04723c */ /* 0x044fe40000041830 */
[----:B------:R-:W2:Y:S06]  /*a1580*/  LDL.LU.64 R48, [R1+0x4c28] ;  /* 0x004c280001307983 */ /* 0x000eac0000300a00 */
[C---:B----4-:R-:W-:Y:S11]  /*a1590*/  HMMA.16816.F32.BF16 R8, R44.reuse, R8, R40 ;  /* 0x000000082c08723c */ /* 0x050ff60000041828 */
[----:B------:R-:W-:Y:S04]  /*a15a0*/  @!UPT UIADD3 URZ, URZ, URZ, URZ ;  /* 0x0000003f3f3ff290 */ /* 0x000fe8000fffe03f */
[----:B------:R-:W-:Y:S01]  /*a15b0*/  STL.64 [R1+0x310], R4 ;  /* 0x0003100401007387 */ /* 0x000fe20000100a00 */
[----:B------:R0:W-:Y:S02]  /*a15c0*/  STL.64 [R1+0x318], R6 ;  /* 0x0003180601007387 */ /* 0x0001e40000100a00 */
[C---:B0-----:R-:W-:Y:S01]  /*a15d0*/  HMMA.16816.F32.BF16 R4, R44.reuse, R16, R12 ;  /* 0x000000102c04723c */ /* 0x041fe2000004180c */
[----:B---3--:R-:W0:Y:S07]  /*a15e0*/  LDSM.16.MT88.4 R40, [R59+0x13800] ;  /* 0x013800003b28783b */ /* 0x008e2e0000004200 */
[C---:B------:R-:W-:Y:S01]  /*a15f0*/  HMMA.16816.F32.BF16 R12, R44.reuse, R24, R20 ;  /* 0x000000182c0c723c */ /* 0x040fe20000041814 */
[----:B------:R-:W-:Y:S01]  /*a1600*/  STL.64 [R1+0x300], R8 ;  /* 0x0003000801007387 */ /* 0x000fe20000100a00 */
[----:B------:R1:W-:Y:S06]  /*a1610*/  STL.64 [R1+0x308], R10 ;  /* 0x0003080a01007387 */ /* 0x0003ec0000100a00 */
[C---:B-1----:R-:W-:Y:S07]  /*a1620*/  HMMA.16816.F32.BF16 R8, R44.reuse, R32, R28 ;  /* 0x000000202c08723c */ /* 0x042fee000004181c */
[----:B------:R-:W-:Y:S01]  /*a1630*/  STL.64 [R1+0x2f0], R4 ;  /* 0x0002f00401007387 */ /* 0x000fe20000100a00 */
[----:B------:R2:W-:Y:S07]  /*a1640*/  STL.64 [R1+0x2f8], R6 ;  /* 0x0002f80601007387 */ /* 0x0005ee0000100a00 */
[----:B------:R-:W-:Y:S01]  /*a1650*/  STL.64 [R1+0x2e0], R12 ;  /* 0x0002e00c01007387 */ /* 0x000fe20000100a00 */
[----:B------:R-:W-:Y:S07]  /*a1660*/  STL.64 [R1+0x2e8], R14 ;  /* 0x0002e80e01007387 */ /* 0x000fee0000100a00 */
[----:B------:R-:W-:Y:S01]  /*a1670*/  STL.64 [R1+0x2d0], R8 ;  /* 0x0002d00801007387 */ /* 0x000fe20000100a00 */
[----:B------:R-:W-:Y:S02]  /*a1680*/  STL.64 [R1+0x2d8], R10 ;  /* 0x0002d80a01007387 */ /* 0x000fe40000100a00 */
[----:B0-----:R-:W-:Y:S01]  /*a1690*/  STL.64 [R1+0x4b48], R42 ;  /* 0x004b482a01007387 */ /* 0x001fe20000100a00 */
[C---:B--2---:R-:W-:Y:S11]  /*a16a0*/  HMMA.16816.F32.BF16 R4, R44.reuse, R48, R36 ;  /* 0x000000302c04723c */ /* 0x044ff60000041824 */
[----:B------:R-:W-:Y:S11]  /*a16b0*/  @!UPT UIADD3 URZ, URZ, URZ, URZ ;  /* 0x0000003f3f3ff290 */ /* 0x000ff6000fffe03f */
[----:B------:R-:W-:Y:S01]  /*a16c0*/  @!UPT UIADD3 URZ, URZ, URZ, URZ ;  /* 0x0000003f3f3ff290 */ /* 0x000fe2000fffe03f */
        /* <DEDUP_REMOVED lines=10> */
[----:B------:R-:W3:Y:S04]  /*a1770*/  LDL.LU R39, [R1+0x1dc] ;  /* 0x0001dc0001277983 */ /* 0x000ee80000300800 */
[----:B---3--:R-:W-:Y:S01]  /*a1780*/  STL.64 [R1+0x4b58], R38 ;  /* 0x004b582601007387 */ /* 0x008fe20000100a00 */
[----:B--2---:R-:W-:Y:S02]  /*a1790*/  STL.64 [R1+0x4b50], R36 ;  /* 0x004b502401007387 */ /* 0x004fe40000100a00 */
[----:B------:R-:W2:Y:S02]  /*a17a0*/  LDL.LU R48, [R1+0x1e0] ;  /* 0x0001e00001307983 */ /* 0x000ea40000300800 */
[----:B------:R-:W2:Y:S01]  /*a17b0*/  LDL.LU R49, [R1+0x1e4] ;  /* 0x0001e40001317983 */ /* 0x000ea20000300800 */
[----:B------:R-:W3:Y:S01]  /*a17c0*/  LDL.LU R50, [R1+0x1e8] ;  /* 0x0001e80001327983 */ /* 0x000ee20000300800 */
[----:B------:R-:W3:Y:S03]  /*a17d0*/  LDL.LU R51, [R1+0x1ec] ;  /* 0x0001ec0001337983 */ /* 0x000ee60000300800 */
[----:B---3--:R-:W-:Y:S01]  /*a17e0*/  STL.64 [R1+0x4b68], R50 ;  /* 0x004b683201007387 */ /* 0x008fe20000100a00 */
[----:B--2---:R2:W-:Y:S02]  /*a17f0*/  STL.64 [R1+0x4b60], R48 ;  /* 0x004b603001007387 */ /* 0x0045e40000100a00 */
[----:B------:R-:W3:Y:S02]  /*a1800*/  LDL.LU R52, [R1+0x1f0] ;  /* 0x0001f00001347983 */ /* 0x000ee40000300800 */
[----:B------:R-:W3:Y:S01]  /*a1810*/  LDL.LU R53, [R1+0x1f4] ;  /* 0x0001f40001357983 */ /* 0x000ee20000300800 */
[----:B------:R-:W4:Y:S01]  /*a1820*/  LDL.LU R54, [R1+0x1f8] ;  /* 0x0001f80001367983 */ /* 0x000f220000300800 */
[----:B------:R-:W4:Y:S02]  /*a1830*/  LDL.LU R55, [R1+0x1fc] ;  /* 0x0001fc0001377983 */ /* 0x000f240000300800 */
[----:B------:R-:W-:-:S02]  /*a1840*/  IMAD.MOV.U32 R56, RZ, RZ, R61 ;  /* 0x000000ffff387224 */ /* 0x000fc400078e003d */
[----:B------:R-:W-:Y:S02]  /*a1850*/  IMAD.MOV.U32 R57, RZ, RZ, R3 ;  /* 0x000000ffff397224 */ /* 0x000fe400078e0003 */
[----:B------:R-:W-:Y:S02]  /*a1860*/  IMAD.MOV.U32 R8, RZ, RZ, R60 ;  /* 0x000000ffff087224 */ /* 0x000fe400078e003c */
[----:B------:R-:W-:Y:S01]  /*a1870*/  IMAD.MOV.U32 R9, RZ, RZ, R2 ;  /* 0x000000ffff097224 */ /* 0x000fe200078e0002 */
[----:B----4-:R-:W-:Y:S01]  /*a1880*/  STL.64 [R1+0x4b78], R54 ;  /* 0x004b783601007387 */ /* 0x010fe20000100a00 */
[----:B---3--:R-:W-:Y:S02]  /*a1890*/  STL.64 [R1+0x4b70], R52 ;  /* 0x004b703401007387 */ /* 0x008fe40000100a00 */
[----:B------:R-:W3:Y:S02]  /*a18a0*/  LDL.LU R61, [R1+0x4c24] ;  /* 0x004c2400013d7983 */ /* 0x000ee40000300800 */
[----:B------:R-:W4:Y:S01]  /*a18b0*/  LDL.LU R3, [R1+0x4c20] ;  /* 0x004c200001037983 */ /* 0x000f220000300800 */
[----:B------:R-:W-:Y:S01]  /*a18c0*/  STL.64 [R1+0x4b80], R56 ;  /* 0x004b803801007387 */ /* 0x000fe20000100a00 */
[----:B------:R-:W2:Y:S02]  /*a18d0*/  LDL.LU R60, [R1+0x4c1c] ;  /* 0x004c1c00013c7983 */ /* 0x000ea40000300800 */
[----:B------:R-:W2:Y:S02]  /*a18e0*/  LDL.LU R2, [R1+0x4c18] ;  /* 0x004c180001027983 */ /* 0x000ea40000300800 */
[----:B------:R2:W-:Y:S01]  /*a18f0*/  STL.64 [R1+0x4b88], R8 ;  /* 0x004b880801007387 */ /* 0x0005e20000100a00 */
[----:B0-----:R-:W2:Y:S01]  /*a1900*/  LDL.LU R4, [R1+0x210] ;  /* 0x0002100001047983 */ /* 0x001ea20000300800 */
[----:B------:R-:W2:Y:S02]  /*a1910*/  LDL.LU R5, [R1+0x214] ;  /* 0x0002140001057983 */ /* 0x000ea40000300800 */
[----:B-1----:R-:W2:Y:S02]  /*a1920*/  LDL.LU R6, [R1+0x218] ;  /* 0x0002180001067983 */ /* 0x002ea40000300800 */
[----:B------:R-:W2:Y:S02]  /*a1930*/  LDL.LU R7, [R1+0x21c] ;  /* 0x00021c0001077983 */ /* 0x000ea40000300800 */
[----:B------:R-:W-:-:S02]  /*a1940*/  IMAD.MOV.U32 R41, RZ, RZ, R0 ;  /* 0x000000ffff297224 */ /* 0x000fc400078e0000 */
[----:B---3--:R-:W-:Y:S02]  /*a1950*/  IMAD.MOV.U32 R40, RZ, RZ, R61 ;  /* 0x000000ffff287224 */ /* 0x008fe400078e003d */
[----:B----4-:R-:W-:Y:S02]  /*a1960*/  IMAD.MOV.U32 R17, RZ, RZ, R3 ;  /* 0x000000ffff117224 */ /* 0x010fe400078e0003 */
[----:B--2---:R-:W-:Y:S01]  /*a1970*/  IMAD.MOV.U32 R16, RZ, RZ, R60 ;  /* 0x000000ffff107224 */ /* 0x004fe200078e003c */
[----:B------:R-:W-:Y:S01]  /*a1980*/  STL.64 [R1+0x4b98], R6 ;  /* 0x004b980601007387 */ /* 0x000fe20000100a00 */
[----:B------:R-:W-:Y:S02]  /*a1990*/  STL.64 [R1+0x4b90], R4 ;  /* 0x004b900401007387 */ /* 0x000fe40000100a00 */
[----:B------:R-:W2:Y:S02]  /*a19a0*/  LDL.LU R61, [R1+0x4c14] ;  /* 0x004c1400013d7983 */ /* 0x000ea40000300800 */
[----:B------:R-:W3:Y:S01]  /*a19b0*/  LDL.LU R0, [R1+0x4c10] ;  /* 0x004c100001007983 */ /* 0x000ee20000300800 */
[----:B------:R-:W-:Y:S01]  /*a19c0*/  STL.64 [R1+0x4ba0], R40 ;  /* 0x004ba02801007387 */ /* 0x000fe20000100a00 */
[----:B------:R-:W4:Y:S02]  /*a19d0*/  LDL.LU R60, [R1+0x4c0c] ;  /* 0x004c0c00013c7983 */ /* 0x000f240000300800 */
[----:B------:R-:W2:Y:S02]  /*a19e0*/  LDL.LU R3, [R1+0x4c08] ;  /* 0x004c080001037983 */ /* 0x000ea40000300800 */
[----:B------:R0:W-:Y:S01]  /*a19f0*/  STL.64 [R1+0x4ba8], R16 ;  /* 0x004ba81001007387 */ /* 0x0001e20000100a00 */
[----:B------:R-:W2:Y:S01]  /*a1a00*/  LDL.LU R48, [R1+0x230] ;  /* 0x0002300001307983 */ /* 0x000ea20000300800 */
[----:B------:R-:W2:Y:S02]  /*a1a10*/  LDL.LU R49, [R1+0x234] ;  /* 0x0002340001317983 */ /* 0x000ea40000300800 */
[----:B------:R-:W2:Y:S02]  /*a1a20*/  LDL.LU R50, [R1+0x238] ;  /* 0x0002380001327983 */ /* 0x000ea40000300800 */
[----:B------:R-:W2:Y:S02]  /*a1a30*/  LDL.LU R51, [R1+0x23c] ;  /* 0x00023c0001337983 */ /* 0x000ea40000300800 */
[----:B--2---:R-:W-:Y:S01]  /*a1a40*/  STL.64 [R1+0x4bb8], R50 ;  /* 0x004bb83201007387 */ /* 0x004fe20000100a00 */
[----:B------:R1:W-:Y:S02]  /*a1a50*/  STL.64 [R1+0x4bb0], R48 ;  /* 0x004bb03001007387 */ /* 0x0003e40000100a00 */
[----:B------:R-:W2:Y:S02]  /*a1a60*/  LDL.LU R20, [R1+0x50] ;  /* 0x0000500001147983 */ /* 0x000ea40000300800 */
[----:B---3--:R-:W-:-:S02]  /*a1a70*/  IMAD.MOV.U32 R21, RZ, RZ, R0 ;  /* 0x000000ffff157224 */ /* 0x008fc400078e0000 */
[----:B------:R-:W1:Y:S04]  /*a1a80*/  LDL.LU R0, [R1+0x4c04] ;  /* 0x004c040001007983 */ /* 0x000e680000300800 */
[----:B--2---:R-:W-:Y:S01]  /*a1a90*/  STL.64 [R1+0x4bc0], R20 ;  /* 0x004bc01401007387 */ /* 0x004fe20000100a00 */
[----:B------:R-:W2:Y:S02]  /*a1aa0*/  LDL.LU R8, [R1+0x250] ;  /* 0x0002500001087983 */ /* 0x000ea40000300800 */
[----:B------:R-:W2:Y:S02]  /*a1ab0*/  LDL.LU R9, [R1+0x254] ;  /* 0x0002540001097983 */ /* 0x000ea40000300800 */
[----:B------:R-:W3:Y:S01]  /*a1ac0*/  LDL.LU R10, [R1+0x258] ;  /* 0x00025800010a7983 */ /* 0x000ee20000300800 */
[----:B------:R-:W3:Y:S04]  /*a1ad0*/  LDL.LU R11, [R1+0x25c] ;  /* 0x00025c00010b7983 */ /* 0x000ee80000300800 */
[----:B---3--:R-:W-:Y:S01]  /*a1ae0*/  STL.64 [R1+0x4bd0], R10 ;  /* 0x004bd00a01007387 */ /* 0x008fe20000100a00 */
[----:B--2---:R2:W-:Y:S02]  /*a1af0*/  STL.64 [R1+0x4bc8], R8 ;  /* 0x004bc80801007387 */ /* 0x0045e40000100a00 */
[----:B------:R-:W3:Y:S02]  /*a1b00*/  LDL.LU R24, [R1+0x70] ;  /* 0x0000700001187983 */ /* 0x000ee40000300800 */
[----:B------:R-:W3:Y:S02]  /*a1b10*/  LDL.LU R25, [R1+0x74] ;  /* 0x0000740001197983 */ /* 0x000ee40000300800 */
[----:B---3--:R3:W-:Y:S01]  /*a1b20*/  STL.64 [R1+0x4bd8], R24 ;  /* 0x004bd81801007387 */ /* 0x0087e20000100a00 */
[----:B0-----:R-:W2:Y:S02]  /*a1b30*/  LDL.LU R16, [R1+0x270] ;  /* 0x0002700001107983 */ /* 0x001ea40000300800 */
[----:B------:R-:W2:Y:S02]  /*a1b40*/  LDL.LU R17, [R1+0x274] ;  /* 0x0002740001117983 */ /* 0x000ea40000300800 */
[----:B------:R-:W2:Y:S01]  /*a1b50*/  LDL.LU R18, [R1+0x278] ;  /* 0x0002780001127983 */ /* 0x000ea20000300800 */
[----:B------:R-:W2:Y:S01]  /*a1b60*/  LDL.LU R19, [R1+0x27c] ;  /* 0x00027c0001137983 */ /* 0x000ea20000300800 */
[----:B-1----:R-:W-:-:S03]  /*a1b70*/  IMAD.MOV.U32 R49, RZ, RZ, R0 ;  /* 0x000000ffff317224 */ /* 0x002fc600078e0000 */
        /* <DEDUP_REMOVED lines=9> */
[----:B------:R-:W3:Y:S03]  /*a1c10*/  LDL.LU R25, [R1+0xa4] ;  /* 0x0000a40001197983 */ /* 0x000ee60000300800 */
        /* <DEDUP_REMOVED lines=11> */
[----:B----4-:R-:W-:Y:S01]  /*a1cd0*/  IMAD.MOV.U32 R5, RZ, RZ, R60 ;  /* 0x000000ffff057224 */ /* 0x010fe200078e003c */
[----:B------:R-:W4:Y:S01]  /*a1ce0*/  LDL.LU R3, [R1+0x4bfc] ;  /* 0x004bfc0001037983 */ /* 0x000f220000300800 */
[----:B------:R-:W4:Y:S02]  /*a1cf0*/  LDL.LU R60, [R1+0x4bf8] ;  /* 0x004bf800013c7983 */ /* 0x000f240000300800 */
[----:B------:R-:W4:Y:S02]  /*a1d00*/  LDL.LU R40, [R1+0x260] ;  /* 0x0002600001287983 */ /* 0x000f240000300800 */
[----:B------:R-:W4:Y:S01]  /*a1d10*/  LDL.LU R41, [R1+0x264] ;  /* 0x0002640001297983 */ /* 0x000f220000300800 */
[----:B------:R-:W4:Y:S01]  /*a1d20*/  LDL.LU R42, [R1+0x268] ;  /* 0x00026800012a7983 */ /* 0x000f220000300800 */
[----:B------:R-:W4:Y:S02]  /*a1d30*/  LDL.LU R43, [R1+0x26c] ;  /* 0x00026c00012b7983 */ /* 0x000f240000300800 */
[----:B------:R-:W-:-:S02]  /*a1d40*/  IMAD.MOV.U32 R52, RZ, RZ, R61 ;  /* 0x000000ffff347224 */ /* 0x000fc400078e003d */
[----:B------:R-:W-:Y:S01]  /*a1d50*/  IMAD.MOV.U32 R53, RZ, RZ, R2 ;  /* 0x000000ffff357224 */ /* 0x000fe200078e0002 */
        /* <DEDUP_REMOVED lines=18> */
[C---:B--2---:R-:W-:Y:S08]  /*a1e80*/  HMMA.16816.F32.BF16 R28, R44.reuse, R28, R8 ;  /* 0x0000001c2c1c723c */ /* 0x044ff00000041808 */
[C---:B---3--:R-:W-:Y:S01]  /*a1e90*/  HMMA.16816.F32.BF16 R24, R44.reuse, R24, R16 ;  /* 0x000000182c18723c */ /* 0x048fe20000041810 */
[----:B------:R-:W2:Y:S01]  /*a1ea0*/  LDL.LU.64 R18, [R1+0x4be8] ;  /* 0x004be80001127983 */ /* 0x000ea20000300a00 */
[----:B------:R-:W2:Y:S06]  /*a1eb0*/  LDL.LU.64 R16, [R1+0x4be0] ;  /* 0x004be00001107983 */ /* 0x000eac0000300a00 */
[C---:B------:R-:W-:Y:S11]  /*a1ec0*/  HMMA.16816.F32.BF16 R48, R44.reuse, R48, R20 ;  /* 0x000000302c30723c */ /* 0x040ff60000041814 */
[----:B------:R-:W-:Y:S04]  /*a1ed0*/  @!UPT UIADD3 URZ, URZ, URZ, URZ ;  /* 0x0000003f3f3ff290 */ /* 0x000fe8000fffe03f */
[----:B------:R0:W-:Y:S01]  /*a1ee0*/  STL.64 [R1+0x2a0], R24 ;  /* 0x0002a01801007387 */ /* 0x0001e20000100a00 */
[----:B------:R-:W-:Y:S03]  /*a1ef0*/  STL.64 [R1+0x2a8], R26 ;  /* 0x0002a81a01007387 */ /* 0x000fe60000100a00 */
[----:B0-----:R-:W2:Y:S01]  /*a1f00*/  LDL.LU.64 R24, [R1+0x4bd8] ;  /* 0x004bd80001187983 */ /* 0x001ea20000300a00 */
[----:B------:R-:W3:Y:S02]  /*a1f10*/  LDL.LU.64 R10, [R1+0x4bd0] ;  /* 0x004bd000010a7983 */ /* 0x000ee40000300a00 */
[----:B------:R-:W3:Y:S02]  /*a1f20*/  LDL.LU.64 R8, [R1+0x4bc8] ;  /* 0x004bc80001087983 */ /* 0x000ee40000300a00 */
[----:B------:R0:W-:Y:S01]  /*a1f30*/  STL.64 [R1+0x290], R28 ;  /* 0x0002901c01007387 */ /* 0x0001e20000100a00 */
[----:B------:R1:W-:Y:S04]  /*a1f40*/  STL.64 [R1+0x298], R30 ;  /* 0x0002981e01007387 */ /* 0x0003e80000100a00 */
[----:B0-----:R-:W3:Y:S01]  /*a1f50*/  LDL.LU R28, [R1+0x1b0] ;  /* 0x0001b000011c7983 */ /* 0x001ee20000300800 */
[----:B------:R-:W3:Y:S02]  /*a1f60*/  LDL.LU R29, [R1+0x1b4] ;  /* 0x0001b400011d7983 */ /* 0x000ee40000300800 */
[----:B-1----:R-:W3:Y:S02]  /*a1f70*/  LDL.LU R30, [R1+0x1b8] ;  /* 0x0001b800011e7983 */ /* 0x002ee40000300800 */
[----:B------:R-:W3:Y:S01]  /*a1f80*/  LDL.LU R31, [R1+0x1bc] ;  /* 0x0001bc00011f7983 */ /* 0x000ee20000300800 */
[----:B------:R-:W3:Y:S01]  /*a1f90*/  LDL.LU.64 R20, [R1+0x4bc0] ;  /* 0x004bc00001147983 */ /* 0x000ee20000300a00 */
[C---:B----4-:R-:W-:Y:S01]  /*a1fa0*/  HMMA.16816.F32.BF16 R4, R44.reuse, R4, R40 ;  /* 0x000000042c04723c */ /* 0x050fe20000041828 */
[----:B------:R-:W-:Y:S02]  /*a1fb0*/  STL.64 [R1+0x280], R48 ;  /* 0x0002803001007387 */ /* 0x000fe40000100a00 */
[----:B------:R0:W-:Y:S02]  /*a1fc0*/  STL.64 [R1+0x288], R50 ;  /* 0x0002883201007387 */ /* 0x0001e40000100a00 */
[----:B0-----:R-:W4:Y:S01]  /*a1fd0*/  LDL.LU.64 R50, [R1+0x4bb8] ;  /* 0x004bb80001327983 */ /* 0x001f220000300a00 */
[----:B------:R-:W4:Y:S02]  /*a1fe0*/  LDL.LU.64 R48, [R1+0x4bb0] ;  /* 0x004bb00001307983 */ /* 0x000f240000300a00 */
[C---:B------:R-:W-:Y:S08]  /*a1ff0*/  HMMA.16816.F32.BF16 R52, R44.reuse, R52, R56 ;  /* 0x000000342c34723c */ /* 0x040ff00000041838 */
[C---:B--2---:R-:W-:Y:S01]  /*a2000*/  HMMA.16816.F32.BF16 R24, R44.reuse, R24, R16 ;  /* 0x000000182c18723c */ /* 0x044fe20000041810 */
[----:B------:R-:W4:Y:S07]  /*a2010*/  LDL.LU.64 R16, [R1+0x4ba8] ;  /* 0x004ba80001107983 */ /* 0x000f2e0000300a00 */
        /* <DEDUP_REMOVED lines=8> */
[----:B------:R-:W3:Y:S01]  /*a20a0*/  LDL.LU.64 R40, [R1+0x4ba0] ;  /* 0x004ba00001287983 */ /* 0x000ee20000300a00 */
[----:B------:R-:W-:Y:S02]  /*a20b0*/  STL.64 [R1+0x260], R4 ;  /* 0x0002600401007387 */ /* 0x000fe40000100a00 */
[----:B------:R0:W-:Y:S02]  /*a20c0*/  STL.64 [R1+0x268], R6 ;  /* 0x0002680601007387 */ /* 0x0001e40000100a00 */
[----:B0-----:R-:W2:Y:S01]  /*a20d0*/  LDL.LU.64 R6, [R1+0x4b98] ;  /* 0x004b980001067983 */ /* 0x001ea20000300a00 */
[----:B------:R-:W2:Y:S02]  /*a20e0*/  LDL.LU.64 R4, [R1+0x4b90] ;  /* 0x004b900001047983 */ /* 0x000ea40000300a00 */
[----:B------:R-:W2:Y:S02]  /*a20f0*/  LDL.LU.64 R8, [R1+0x4b88] ;  /* 0x004b880001087983 */ /* 0x000ea40000300a00 */
[----:B------:R0:W-:Y:S01]  /*a2100*/  STL.64 [R1+0x250], R20 ;  /* 0x0002501401007387 */ /* 0x0001e20000100a00 */
[----:B------:R1:W-:Y:S04]  /*a2110*/  STL.64 [R1+0x258], R22 ;  /* 0x0002581601007387 */ /* 0x0003e80000100a00 */
[----:B0-----:R-:W2:Y:S01]  /*a2120*/  LDL.LU R20, [R1+0x190] ;  /* 0x0001900001147983 */ /* 0x001ea20000300800 */
[----:B------:R-:W2:Y:S02]  /*a2130*/  LDL.LU R21, [R1+0x194] ;  /* 0x0001940001157983 */ /* 0x000ea40000300800 */
[----:B-1----:R-:W2:Y:S02]  /*a2140*/  LDL.LU R22, [R1+0x198] ;  /* 0x0001980001167983 */ /* 0x002ea40000300800 */
[----:B------:R-:W2:Y:S01]  /*a2150*/  LDL.LU R23, [R1+0x19c] ;  /* 0x00019c0001177983 */ /* 0x000ea20000300800 */
[----:B------:R-:W2:Y:S01]  /*a2160*/  LDL.LU.64 R56, [R1+0x4b80] ;  /* 0x004b800001387983 */ /* 0x000ea20000300a00 */
[----:B------:R-:W-:Y:S02]  /*a2170*/  STL.64 [R1+0x240], R52 ;  /* 0x0002403401007387 */ /* 0x000fe40000100a00 */
[----:B------:R0:W-:Y:S02]  /*a2180*/  STL.64 [R1+0x248], R54 ;  /* 0x0002483601007387 */ /* 0x0001e40000100a00 */
[----:B0-----:R-:W2:Y:S01]  /*a2190*/  LDL.LU.64 R54, [R1+0x4b78] ;  /* 0x004b780001367983 */ /* 0x001ea20000300a00 */
[----:B------:R-:W2:Y:S01]  /*a21a0*/  LDL.LU.64 R52, [R1+0x4b70] ;  /* 0x004b700001347983 */ /* 0x000ea20000300a00 */
[C---:B----4-:R-:W-:Y:S02]  /*a21b0*/  HMMA.16816.F32.BF16 R16, R44.reuse, R16, R48 ;  /* 0x000000102c10723c */ /* 0x050fe40000041830 */
[----:B------:R-:W4:Y:S01]  /*a21c0*/  LDL.LU.64 R50, [R1+0x4b68] ;  /* 0x004b680001327983 */ /* 0x000f220000300a00 */
[----:B------:R-:W4:Y:S11]  /*a21d0*/  LDL.LU.64 R48, [R1+0x4b60] ;  /* 0x004b600001307983 */ /* 0x000f360000300a00 */
[----:B------:R-:W-:Y:S09]  /*a21e0*/  @!UPT UIADD3 URZ, URZ, URZ, URZ ;  /* 0x0000003f3f3ff290 */ /* 0x000ff2000fffe03f */
[----:B------:R0:W-:Y:S01]  /*a21f0*/  STL.64 [R1+0x230], R16 ;  /* 0x0002301001007387 */ /* 0x0001e20000100a00 */
[C---:B---3--:R-:W-:Y:S03]  /*a2200*/  HMMA.16816.F32.BF16 R40, R44.reuse, R40, R36 ;  /* 0x000000282c28723c */ /* 0x048fe60000041824 */
[----:B------:R1:W-:Y:S01]  /*a2210*/  STL.64 [R1+0x238], R18 ;  /* 0x0002381201007387 */ /* 0x0003e20000100a00 */
[----:B0-----:R-:W3:Y:S02]  /*a2220*/  LDL.LU R16, [R1+0x180] ;  /* 0x0001800001107983 */ /* 0x001ee40000300800 */
[----:B------:R-:W3:Y:S01]  /*a2230*/  LDL.LU R17, [R1+0x184] ;  /* 0x0001840001117983 */ /* 0x000ee20000300800 */
[----:B-1----:R-:W3:Y:S01]  /*a2240*/  LDL.LU R18, [R1+0x188] ;  /* 0x0001880001127983 */ /* 0x002ee20000300800 */
[----:B------:R-:W3:Y:S02]  /*a2250*/  LDL.LU R19, [R1+0x18c] ;  /* 0x00018c0001137983 */ /* 0x000ee40000300800 */
[----:B------:R-:W3:Y:S01]  /*a2260*/  LDL.LU.64 R38, [R1+0x4b58] ;  /* 0x004b580001267983 */ /* 0x000ee20000300a00 */
[C---:B--2---:R-:W-:Y:S01]  /*a2270*/  HMMA.16816.F32.BF16 R8, R44.reuse, R8, R4 ;  /* 0x000000082c08723c */ /* 0x044fe20000041804 */
[----:B------:R-:W3:Y:S07]  /*a2280*/  LDL.LU.64 R36, [R1+0x4b50] ;  /* 0x004b500001247983 */ /* 0x000eee0000300a00 */
[C---:B------:R-:W-:Y:S04]  /*a2290*/  HMMA.16816.F32.BF16 R56, R44.reuse, R56, R12 ;  /* 0x000000382c38723c */ /* 0x040fe8000004180c */
[----:B------:R-:W-:Y:S01]  /*a22a0*/  STL.64 [R1+0x220], R40 ;  /* 0x0002202801007387 */ /* 0x000fe20000100a00 */
[----:B------:R0:W-:Y:S03]  /*a22b0*/  STL.64 [R1+0x228], R42 ;  /* 0x0002282a01007387 */ /* 0x0001e60000100a00 */
[----:B0-----:R-:W2:Y:S01]  /*a22c0*/  LDL.LU.64 R42, [R1+0x4b48] ;  /* 0x004b4800012a7983 */ /* 0x001ea20000300a00 */
[----:B------:R-:W2:Y:S02]  /*a22d0*/  LDL.LU.64 R40, [R1+0x4b40] ;  /* 0x004b400001287983 */ /* 0x000ea40000300a00 */
[----:B------:R-:W2:Y:S02]  /*a22e0*/  LDL.LU.64 R6, [R1+0x4b38] ;  /* 0x004b380001067983 */ /* 0x000ea40000300a00 */
[----:B------:R-:W2:Y:S02]  /*a22f0*/  LDL.LU.64 R4, [R1+0x4b30] ;  /* 0x004b300001047983 */ /* 0x000ea40000300a00 */
        /* <DEDUP_REMOVED lines=23> */
[----:B------:R-:W3:Y:S02]  /*a2470*/  LDL.LU.64 R48, [R1+0x4ae0] ;  /* 0x004ae00001307983 */ /* 0x000ee40000300a00 */
[C---:B---3--:R-:W-:Y:S11]  /*a2480*/  HMMA.16816.F32.BF16 R36, R44.reuse, R48, R36 ;  /* 0x000000302c24723c */ /* 0x048ff60000041824 */
[----:B------:R-:W-:Y:S11]  /*a2490*/  @!UPT UIADD3 URZ, URZ, URZ, URZ ;  /* 0x0000003f3f3ff290 */ /* 0x000ff6000fffe03f */
[----:B------:R-:W-:Y:S01]  /*a24a0*/  @!UPT UIADD3 URZ, URZ, URZ, URZ ;  /* 0x0000003f3f3ff290 */ /* 0x000fe2000fffe03f */
[----:B------:R-:W-:Y:S01]  /*a24b0*/  STL.64 [R1+0x1d0], R36 ;  /* 0x0001d02401007387 */ /* 0x000fe20000100a00 */
[----:B------:R0:W-:Y:S03]  /*a24c0*/  STL.64 [R1+0x1d8], R38 ;  /* 0x0001d82601007387 */ /* 0x0001e60000100a00 */
[----:B0-----:R-:W3:Y:S01]  /*a24d0*/  LDL.LU.64 R38, [R1+0x4ad8] ;  /* 0x004ad80001267983 */ /* 0x001ee20000300a00 */
        /* <DEDUP_REMOVED lines=8> */
[----:B---3--:R0:W-:Y:S02]  /*a2560*/  STL.64 [R1+0x4a30], R38 ;  /* 0x004a302601007387 */ /* 0x0081e40000100a00 */
[----:B------:R-:W3:Y:S01]  /*a2570*/  LDL.LU R36, [R1+0x160] ;  /* 0x0001600001247983 */ /* 0x000ee20000300800 */
[----:B------:R-:W3:Y:S04]  /*a2580*/  LDL.LU R37, [R1+0x164] ;  /* 0x0001640001257983 */ /* 0x000ee80000300800 */
        /* <DEDUP_REMOVED lines=9> */
[----:B------:R0:W-:Y:S02]  /*a2620*/  STL.64 [R1+0x4a38], R34 ;  /* 0x004a382201007387 */ /* 0x0001e40000100a00 */
[----:B------:R-:W3:Y:S01]  /*a2630*/  LDL.LU R32, [R1+0x140] ;  /* 0x0001400001207983 */ /* 0x000ee20000300800 */
[----:B------:R-:W3:Y:S04]  /*a2640*/  LDL.LU R33, [R1+0x144] ;  /* 0x0001440001217983 */ /* 0x000ee80000300800 */
[----:B0-----:R-:W3:Y:S01]  /*a2650*/  LDL.LU R34, [R1+0x148] ;  /* 0x0001480001227983 */ /* 0x001ee20000300800 */
[----:B------:R-:W3:Y:S01]  /*a2660*/  LDL.LU R35, [R1+0x14c] ;  /* 0x00014c0001237983 */ /* 0x000ee20000300800 */
[----:B--2---:R-:W-:Y:S11]  /*a2670*/  HMMA.16816.F32.BF16 R24, R44, R28, R24 ;  /* 0x0000001c2c18723c */ /* 0x004ff60000041818 */
        /* <DEDUP_REMOVED lines=10> */
[----:B------:R-:W-:-:S02]  /*a2720*/  IMAD.MOV.U32 R31, RZ, RZ, R2 ;  /* 0x000000ffff1f7224 */ /* 0x000fc400078e0002 */
        /* <DEDUP_REMOVED lines=12> */
[----:B--2---:R-:W-:Y:S11]  /*a27f0*/  HMMA.16816.F32.BF16 R16, R44, R20, R16 ;  /* 0x000000142c10723c */ /* 0x004ff60000041810 */
[----:B------:R-:W-:Y:S11]  /*a2800*/  @!UPT UIADD3 URZ, URZ, URZ, URZ ;  /* 0x0000003f3f3ff290 */ /* 0x000ff6000fffe03f */
[----:B------:R-:W-:Y:S01]  /*a2810*/  @!UPT UIADD3 URZ, URZ, URZ, URZ ;  /* 0x0000003f3f3ff290 */ /* 0x000fe2000fffe03f */
[----:B------:R-:W-:Y:S01]  /*a2820*/  STL.64 [R1+0x180], R16 ;  /* 0x0001801001007387 */ /* 0x000fe20000100a00 */
[----:B------:R0:W-:Y:S03]  /*a2830*/  STL.64 [R1+0x188], R18 ;  /* 0x0001881201007387 */ /* 0x0001e60000100a00 */
[----:B0-----:R-:W2:Y:S01]  /*a2840*/  LDL.LU.64 R18, [R1+0x4a80] ;  /* 0x004a800001127983 */ /* 0x001ea20000300a00 */
[----:B------:R-:W2:Y:S02]  /*a2850*/  LDL.LU.64 R16, [R1+0x4a78] ;  /* 0x004a780001107983 */ /* 0x000ea40000300a00 */
[----:B---3--:R-:W-:-:S07]  /*a2860*/  IMAD.MOV.U32 R27, RZ, RZ, R2 ;  /* 0x000000ffff1b7224 */ /* 0x008fce00078e0002 */
[C---:B--2---:R-:W-:Y:S11]  /*a2870*/  HMMA.16816.F32.BF16 R24, R44.reuse, R16, R24 ;  /* 0x000000102c18723c */ /* 0x044ff60000041818 */
[----:B------:R-:W-:Y:S11]  /*a2880*/  @!UPT UIADD3 URZ, URZ, URZ, URZ ;  /* 0x0000003f3f3ff290 */ /* 0x000ff6000fffe03f */
[----:B------:R-:W-:Y:S02]  /*a2890*/  @!UPT UIADD3 URZ, URZ, URZ, URZ ;  /* 0x0000003f3f3ff290 */ /* 0x000fe4000fffe03f */
[----:B------:R-:W-:Y:S01]  /*a28a0*/  IMAD.MOV.U32 R2, RZ, RZ, R27 ;  /* 0x000000ffff027224 */ /* 0x000fe200078e001b */
[----:B------:R-:W-:Y:S01]  /*a28b0*/  STL.64 [R1+0x170], R24 ;  /* 0x0001701801007387 */ /* 0x000fe20000100a00 */
[----:B------:R-:W-:Y:S02]  /*a28c0*/  STL [R1+0x178], R26 ;  /* 0x0001781a01007387 */ /* 0x000fe40000100800 */
[----:B------:R0:W-:Y:S01]  /*a28d0*/  STL.64 [R1+0x4a48], R18 ;  /* 0x004a481201007387 */ /* 0x0001e20000100a00 */
[----:B------:R-:W-:Y:S01]  /*a28e0*/  STL [R1+0x4438], R2 ;  /* 0x0044380201007387 */ /* 0x000fe20000100800 */
[----:B------:R-:W2:Y:S01]  /*a28f0*/  LDL R57, [R1+0x145c] ;  /* 0x00145c0001397983 */ /* 0x000ea20000100800 */
[C---:B0-----:R-:W-:Y:S02]  /*a2900*/  HMMA.16816.F32.BF16 R16, R44.reuse, R12, R36 ;  /* 0x0000000c2c10723c */ /* 0x041fe40000041824 */
[----:B------:R-:W3:Y:S11]  /*a2910*/  LDL.64 R38, [R1+0x138] ;  /* 0x0001380001267983 */ /* 0x000ef60000100a00 */
[----:B------:R-:W-:Y:S10]  /*a2920*/  @!UPT UIADD3 URZ, URZ, URZ, URZ ;  /* 0x0000003f3f3ff290 */ /* 0x000ff4000fffe03f */
[----:B------:R-:W-:Y:S01]  /*a2930*/  STL.64 [R1+0x160], R16 ;  /* 0x0001601001007387 */ /* 0x000fe20000100a00 */
[----:B------:R0:W-:Y:S02]  /*a2940*/  STL.64 [R1+0x168], R18 ;  /* 0x0001681201007387 */ /* 0x0001e40000100a00 */
[C---:B0-----:R-:W-:Y:S11]  /*a2950*/  HMMA.16816.F32.BF16 R16, R44.reuse, R8, R28 ;  /* 0x000000082c10723c */ /* 0x041ff6000004181c */
[----:B------:R-:W-:Y:S11]  /*a2960*/  @!UPT UIADD3 URZ, URZ, URZ, URZ ;  /* 0x0000003f3f3ff290 */ /* 0x000ff6000fffe03f */
[----:B------:R-:W-:Y:S01]  /*a2970*/  @!UPT UIADD3 URZ, URZ, URZ, URZ ;  /* 0x0000003f3f3ff290 */ /* 0x000fe2000fffe03f */
[----:B------:R0:W-:Y:S01]  /*a2980*/  STL [R1+0x150], R16 ;  /* 0x0001501001007387 */ /* 0x0001e20000100800 */
[----:B------:R-:W-:Y:S02]  /*a2990*/  IMAD.MOV.U32 R2, RZ, RZ, R17 ;  /* 0x000000ffff027224 */ /* 0x000fe400078e0011 */
[----:B------:R-:W-:Y:S02]  /*a29a0*/  IMAD.MOV.U32 R9, RZ, RZ, R18 ;  /* 0x000000ffff097224 */ /* 0x000fe400078e0012 */
[----:B------:R-:W-:Y:S02]  /*a29b0*/  IMAD.MOV.U32 R8, RZ, RZ, R19 ;  /* 0x000000ffff087224 */ /* 0x000fe400078e0013 */
[----:B0-----:R-:W-:Y:S01]  /*a29c0*/  HMMA.16816.F32.BF16 R16, R44, R4, R32 ;  /* 0x000000042c10723c */ /* 0x001fe20000041820 */
[----:B------:R0:W-:Y:S02]  /*a29d0*/  STL.64 [R1+0x4938], R10 ;  /* 0x0049380a01007387 */ /* 0x0001e40000100a00 */
[----:B------:R1:W-:Y:S02]  /*a29e0*/  STL.64 [R1+0x4930], R8 ;  /* 0x0049300801007387 */ /* 0x0003e40000100a00 */
[----:B------:R-:W-:Y:S02]  /*a29f0*/  STL [R1+0x4568], R2 ;  /* 0x0045680201007387 */ /* 0x000fe40000100800 */
[----:B0-----:R-:W-:-:S02]  /*a2a00*/  IMAD.MOV.U32 R10, RZ, RZ, R3 ;  /* 0x000000ffff0a7224 */ /* 0x001fc400078e0003 */
[----:B-1----:R-:W-:Y:S02]  /*a2a10*/  IMAD.MOV.U32 R8, RZ, RZ, R61 ;  /* 0x000000ffff087224 */ /* 0x002fe400078e003d */
[----:B------:R-:W-:Y:S02]  /*a2a20*/  IMAD.MOV.U32 R9, RZ, RZ, R60 ;  /* 0x000000ffff097224 */ /* 0x000fe400078e003c */
[----:B------:R-:W-:-:S11]  /*a2a30*/  IMAD.MOV.U32 R11, RZ, RZ, R0 ;  /* 0x000000ffff0b7224 */ /* 0x000fd600078e0000 */
[----:B------:R-:W-:Y:S02]  /*a2a40*/  IMAD.MOV.U32 R3, RZ, RZ, R16 ;  /* 0x000000ffff037224 */ /* 0x000fe400078e0010 */
[----:B------:R-:W-:Y:S01]  /*a2a50*/  IMAD.MOV.U32 R61, RZ, RZ, R17 ;  /* 0x000000ffff3d7224 */ /* 0x000fe200078e0011 */
[----:B------:R-:W3:Y:S01]  /*a2a60*/  LDL.LU R16, [R1+0x920] ;  /* 0x0009200001107983 */ /* 0x000ee20000300800 */
[----:B------:R-:W-:Y:S02]  /*a2a70*/  IMAD.MOV.U32 R60, RZ, RZ, R18 ;  /* 0x000000ffff3c7224 */ /* 0x000fe400078e0012 */
[----:B------:R-:W3:Y:S02]  /*a2a80*/  LDL.LU R17, [R1+0x924] ;  /* 0x0009240001117983 */ /* 0x000ee40000300800 */
[----:B------:R-:W-:Y:S01]  /*a2a90*/  IMAD.MOV.U32 R0, RZ, RZ, R19 ;  /* 0x000000ffff007224 */ /* 0x000fe200078e0013 */
        /* <DEDUP_REMOVED lines=8> */
[----:B------:R-:W-:Y:S01]  /*a2b20*/  STL [R1+0x45a0], R0 ;  /* 0x0045a00001007387 */ /* 0x000fe20000100800 */
[----:B------:R-:W-:Y:S02]  /*a2b30*/  STL [R1+0x459c], R60 ;  /* 0x00459c3c01007387 */ /* 0x000fe40000100800 */
[----:B------:R-:W-:Y:S02]  /*a2b40*/  STL [R1+0x4598], R61 ;  /* 0x0045983d01007387 */ /* 0x000fe40000100800 */
[----:B------:R-:W-:Y:S01]  /*a2b50*/  STL [R1+0x456c], R3 ;  /* 0x00456c0301007387 */ /* 0x000fe20000100800 */
[----:B--2---:R-:W0:Y:S04]  /*a2b60*/  LDSM.16.MT88.4 R44, [R57+0x13800] ;  /* 0x01380000392c783b */ /* 0x004e280000004200 */
[----:B0-----:R4:W-:Y:S01]  /*a2b70*/  STL.64 [R1+0x4918], R46 ;  /* 0x0049182e01007387 */ /* 0x0019e20000100a00 */
[----:B------:R0:W-:Y:S02]  /*a2b80*/  STL.64 [R1+0x4910], R44 ;  /* 0x0049102c01007387 */ /* 0x0001e40000100a00 */
[----:B----4-:R-:W-:Y:S01]  /*a2b90*/  IMAD.MOV.U32 R46, RZ, RZ, R50 ;  /* 0x000000ffff2e7224 */ /* 0x010fe200078e0032 */
[----:B0-----:R-:W2:Y:S01]  /*a2ba0*/  LDL.LU R44, [R1+0x910] ;  /* 0x00091000012c7983 */ /* 0x001ea20000300800 */
[----:B------:R-:W2:Y:S02]  /*a2bb0*/  LDL.LU R45, [R1+0x914] ;  /* 0x00091400012d7983 */ /* 0x000ea40000300800 */
[----:B------:R-:W4:Y:S02]  /*a2bc0*/  LDL.LU R50, [R1+0x4a74] ;  /* 0x004a740001327983 */ /* 0x000f240000300800 */
[----:B------:R-:W-:-:S02]  /*a2bd0*/  IMAD.MOV.U32 R47, RZ, RZ, R51 ;  /* 0x000000ffff2f7224 */ /* 0x000fc400078e0033 */
[----:B------:R-:W4:Y:S01]  /*a2be0*/  LDL.LU R51, [R1+0x4a70] ;  /* 0x004a700001337983 */ /* 0x000f220000300800 */
[----:B---3--:R-:W-:Y:S01]  /*a2bf0*/  HMMA.16816.F32.BF16 R8, R40, R38, R8 ;  /* 0x000000262808723c */ /* 0x008fe20000041808 */
[----:B------:R-:W-:Y:S02]  /*a2c00*/  IMAD.MOV.U32 R49, RZ, RZ, R38 ;  /* 0x000000ffff317224 */ /* 0x000fe400078e0026 */
[----:B------:R-:W-:-:S04]  /*a2c10*/  IMAD.MOV.U32 R48, RZ, RZ, R39 ;  /* 0x000000ffff307224 */ /* 0x000fc800078e0027 */
[----:B------:R-:W-:Y:S02]  /*a2c20*/  IMAD.MOV.U32 R38, RZ, RZ, R54 ;  /* 0x000000ffff267224 */ /* 0x000fe400078e0036 */
[----:B------:R-:W-:Y:S11]  /*a2c30*/  IMAD.MOV.U32 R39, RZ, RZ, R55 ;  /* 0x000000ffff277224 */ /* 0x000ff600078e0037 */
[----:B------:R-:W-:Y:S03]  /*a2c40*/  @!UPT UIADD3 URZ, URZ, URZ, URZ ;  /* 0x0000003f3f3ff290 */ /* 0x000fe6000fffe03f */
[----:B------:R-:W-:Y:S01]  /*a2c50*/  STL.64 [R1+0x930], R8 ;  /* 0x0009300801007387 */ /* 0x000fe20000100a00 */
[----:B------:R-:W-:Y:S02]  /*a2c60*/  STL.64 [R1+0x938], R10 ;  /* 0x0009380a01007387 */ /* 0x000fe40000100a00 */
[----:B------:R-:W3:Y:S02]  /*a2c70*/  LDL.LU R36, [R1+0x8f0] ;  /* 0x0008f00001247983 */ /* 0x000ee40000300800 */
[----:B------:R-:W3:Y:S01]  /*a2c80*/  LDL.LU R37, [R1+0x8f4] ;  /* 0x0008f40001257983 */ /* 0x000ee20000300800 */
[----:B------:R-:W2:Y:S01]  /*a2c90*/  LDL.LU R54, [R1+0x4a6c] ;  /* 0x004a6c0001367983 */ /* 0x000ea20000300800 */
[----:B------:R-:W2:Y:S03]  /*a2ca0*/  LDL.LU R55, [R1+0x4a68] ;  /* 0x004a680001377983 */ /* 0x000ea60000300800 */
[----:B----4-:R0:W-:Y:S01]  /*a2cb0*/  STL.64 [R1+0x4988], R50 ;  /* 0x0049883201007387 */ /* 0x0101e20000100a00 */
[----:B------:R-:W-:Y:S03]  /*a2cc0*/  STL.64 [R1+0x4980], R48 ;  /* 0x0049803001007387 */ /* 0x000fe60000100a00 */
[----:B0-----:R-:W4:Y:S01]  /*a2cd0*/  LDL.64 R50, [R1+0x118] ;  /* 0x0001180001327983 */ /* 0x001f220000100a00 */
[----:B------:R-:W-:Y:S01]  /*a2ce0*/  HMMA.16816.F32.BF16 R16, R40, R26, R16 ;  /* 0x0000001a2810723c */ /* 0x000fe20000041810 */
[----:B------:R-:W-:-:S02]  /*a2cf0*/  IMAD.MOV.U32 R56, RZ, RZ, R8 ;  /* 0x000000ffff387224 */ /* 0x000fc400078e0008 */
[----:B------:R-:W-:Y:S02]  /*a2d00*/  IMAD.MOV.U32 R52, RZ, RZ, R10 ;  /* 0x000000ffff347224 */ /* 0x000fe400078e000a */
[----:B------:R-:W-:Y:S02]  /*a2d10*/  IMAD.MOV.U32 R9, RZ, RZ, R26 ;  /* 0x000000ffff097224 */ /* 0x000fe400078e001a */
[----:B------:R-:W-:Y:S01]  /*a2d20*/  IMAD.MOV.U32 R8, RZ, RZ, R27 ;  /* 0x000000ffff087224 */ /* 0x000fe200078e001b */
[----:B------:R-:W-:Y:S01]  /*a2d30*/  STL [R1+0x43a0], R56 ;  /* 0x0043a03801007387 */ /* 0x000fe20000100800 */
[----:B------:R-:W-:Y:S02]  /*a2d40*/  STL [R1+0x439c], R52 ;  /* 0x00439c3401007387 */ /* 0x000fe40000100800 */
[----:B------:R-:W3:Y:S01]  /*a2d50*/  LDL.LU.64 R26, [R1+0x4a60] ;  /* 0x004a6000011a7983 */ /* 0x000ee20000300a00 */
[----:B------:R-:W-:Y:S11]  /*a2d60*/  HMMA.16816.F32.BF16 R28, R40, R34, R28 ;  /* 0x00000022281c723c */ /* 0x000ff6000004181c */
[----:B------:R-:W-:Y:S01]  /*a2d70*/  @!UPT UIADD3 URZ, URZ, URZ, URZ ;  /* 0x0000003f3f3ff290 */ /* 0x000fe2000fffe03f */
[----:B------:R-:W-:Y:S02]  /*a2d80*/  IMAD.MOV.U32 R57, RZ, RZ, R16 ;  /* 0x000000ffff397224 */ /* 0x000fe400078e0010 */
[----:B------:R-:W-:Y:S01]  /*a2d90*/  IMAD.MOV.U32 R53, RZ, RZ, R18 ;  /* 0x000000ffff357224 */ /* 0x000fe200078e0012 */
[----:B------:R-:W-:Y:S01]  /*a2da0*/  STL.64 [R1+0x920], R16 ;  /* 0x0009201001007387 */ /* 0x000fe20000100a00 */
[----:B------:R0:W-:Y:S03]  /*a2db0*/  STL.64 [R1+0x928], R18 ;  /* 0x0009281201007387 */ /* 0x0001e60000100a00 */
[----:B0-----:R-:W3:Y:S01]  /*a2dc0*/  LDL.64 R18, [R1+0xe8] ;  /* 0x0000e80001127983 */ /* 0x001ee20000100a00 */
[----:B------:R-:W-:Y:S02]  /*a2dd0*/  STL [R1+0x43a8], R57 ;  /* 0x0043a83901007387 */ /* 0x000fe40000100800 */
[----:B------:R-:W-:Y:S01]  /*a2de0*/  STL [R1+0x43a4], R53 ;  /* 0x0043a43501007387 */ /* 0x000fe20000100800 */
[----:B--2---:R4:W-:Y:S01]  /*a2df0*/  STL.64 [R1+0x49a0], R54 ;  /* 0x0049a03601007387 */ /* 0x0049e20000100a00 */
[----:B------:R-:W-:-:S02]  /*a2e00*/  IMAD.MOV.U32 R11, RZ, RZ, R34 ;  /* 0x000000ffff0b7224 */ /* 0x000fc400078e0022 */
[----:B------:R-:W-:Y:S01]  /*a2e10*/  IMAD.MOV.U32 R10, RZ, RZ, R35 ;  /* 0x000000ffff0a7224 */ /* 0x000fe200078e0023 */
[C---:B----4-:R-:W-:Y:S07]  /*a2e20*/  HMMA.16816.F32.BF16 R52, R40.reuse, R50, R44 ;  /* 0x000000322834723c */ /* 0x050fee000004182c */
[----:B------:R-:W-:Y:S02]  /*a2e30*/  IMAD.MOV.U32 R45, RZ, RZ, R50 ;  /* 0x000000ffff2d7224 */ /* 0x000fe400078e0032 */
[----:B------:R-:W-:Y:S11]  /*a2e40*/  IMAD.MOV.U32 R44, RZ, RZ, R51 ;  /* 0x000000ffff2c7224 */ /* 0x000ff600078e0033 */
[----:B------:R-:W-:Y:S03]  /*a2e50*/  @!UPT UIADD3 URZ, URZ, URZ, URZ ;  /* 0x0000003f3f3ff290 */ /* 0x000fe6000fffe03f */
[----:B------:R-:W-:Y:S01]  /*a2e60*/  STL.64 [R1+0x910], R52 ;  /* 0x0009103401007387 */ /* 0x000fe20000100a00 */
[----:B------:R-:W-:Y:S02]  /*a2e70*/  STL.64 [R1+0x918], R54 ;  /* 0x0009183601007387 */ /* 0x000fe40000100a00 */
[----:B------:R0:W-:Y:S02]  /*a2e80*/  STL.64 [R1+0x900], R28 ;  /* 0x0009001c01007387 */ /* 0x0001e40000100a00 */
[----:B------:R1:W-:Y:S01]  /*a2e90*/  STL.64 [R1+0x908], R30 ;  /* 0x0009081e01007387 */ /* 0x0003e20000100a00 */
[----:B0-----:R-:W2:Y:S01]  /*a2ea0*/  LDL.LU R28, [R1+0x8d0] ;  /* 0x0008d000011c7983 */ /* 0x001ea20000300800 */
[----:B------:R-:W2:Y:S02]  /*a2eb0*/  LDL.LU R29, [R1+0x8d4] ;  /* 0x0008d400011d7983 */ /* 0x000ea40000300800 */
[----:B-1----:R-:W2:Y:S02]  /*a2ec0*/  LDL.LU R30, [R1+0x8d8] ;  /* 0x0008d800011e7983 */ /* 0x002ea40000300800 */
[----:B------:R-:W2:Y:S01]  /*a2ed0*/  LDL.LU R31, [R1+0x8dc] ;  /* 0x0008dc00011f7983 */ /* 0x000ea20000300800 */
[----:B------:R-:W4:Y:S01]  /*a2ee0*/  LDL.64 R34, [R1+0xd8] ;  /* 0x0000d80001227983 */ /* 0x000f220000100a00 */
[----:B------:R-:W2:Y:S02]  /*a2ef0*/  LDL.LU R52, [R1+0x8c0] ;  /* 0x0008c00001347983 */ /* 0x000ea40000300800 */
[----:B------:R-:W2:Y:S02]  /*a2f00*/  LDL.LU R53, [R1+0x8c4] ;  /* 0x0008c40001357983 */ /* 0x000ea40000300800 */
[----:B------:R-:W2:Y:S01]  /*a2f10*/  LDL.LU R54, [R1+0x8c8] ;  /* 0x0008c80001367983 */ /* 0x000ea20000300800 */
[----:B------:R-:W2:Y:S01]  /*a2f20*/  LDL.LU R55, [R1+0x8cc] ;  /* 0x0008cc0001377983 */ /* 0x000ea20000300800 */
[----:B------:R-:W2:Y:S02]  /*a2f30*/  LDL.64 R50, [R1+0xc8] ;  /* 0x0000c80001327983 */ /* 0x000ea40000100a00 */
[----:B------:R0:W-:Y:S02]  /*a2f40*/  STL.64 [R1+0x49b0], R10 ;  /* 0x0049b00a01007387 */ /* 0x0001e40000100a00 */
[----:B------:R1:W-:Y:S01]  /*a2f50*/  STL.64 [R1+0x49a8], R8 ;  /* 0x0049a80801007387 */ /* 0x0003e20000100a00 */
[----:B0-----:R-:W3:Y:S01]  /*a2f60*/  LDL.64 R10, [R1+0xf8] ;  /* 0x0000f800010a7983 */ /* 0x001ee20000100a00 */
[----:B-1----:R-:W-:Y:S01]  /*a2f70*/  IMAD.MOV.U32 R9, RZ, RZ, R14 ;  /* 0x000000ffff097224 */ /* 0x002fe200078e000e */
[----:B---3--:R-:W-:Y:S01]  /*a2f80*/  HMMA.16816.F32.BF16 R36, R40, R10, R36 ;  /* 0x0000000a2824723c */ /* 0x008fe20000041824 */
[----:B------:R-:W-:-:S06]  /*a2f90*/  IMAD.MOV.U32 R47, RZ, RZ, R10 ;  /* 0x000000ffff2f7224 */ /* 0x000fcc00078e000a */
[----:B------:R-:W-:Y:S11]  /*a2fa0*/  IMAD.MOV.U32 R10, RZ, RZ, R15 ;  /* 0x000000ffff0a7224 */ /* 0x000ff600078e000f */
[----:B------:R-:W-:Y:S05]  /*a2fb0*/  @!UPT UIADD3 URZ, URZ, URZ, URZ ;  /* 0x0000003f3f3ff290 */ /* 0x000fea000fffe03f */
[----:B------:R-:W-:Y:S01]  /*a2fc0*/  STL.64 [R1+0x8f0], R36 ;  /* 0x0008f02401007387 */ /* 0x000fe20000100a00 */
[----:B------:R0:W-:Y:S02]  /*a2fd0*/  STL.64 [R1+0x8f8], R38 ;  /* 0x0008f82601007387 */ /* 0x0001e40000100a00 */
[----:B------:R-:W3:Y:S02]  /*a2fe0*/  LDL.LU R8, [R1+0x8b0] ;  /* 0x0008b00001087983 */ /* 0x000ee40000300800 */
[----:B------:R-:W2:Y:S01]  /*a2ff0*/  LDL.LU R14, [R1+0x4a5c] ;  /* 0x004a5c00010e7983 */ /* 0x000ea20000300800 */
[----:B------:R-:W3:Y:S01]  /*a3000*/  LDL.LU R15, [R1+0x4a58] ;  /* 0x004a5800010f7983 */ /* 0x000ee20000300800 */
[----:B------:R-:W-:Y:S02]  /*a3010*/  IMAD.MOV.U32 R46, RZ, RZ, R11 ;  /* 0x000000ffff2e7224 */ /* 0x000fe400078e000b */
[----:B------:R-:W-:Y:S02]  /*a3020*/  IMAD.MOV.U32 R20, RZ, RZ, R38 ;  /* 0x000000ffff147224 */ /* 0x000fe400078e0026 */
[----:B------:R-:W4:Y:S01]  /*a3030*/  LDL.LU R11, [R1+0x8bc] ;  /* 0x0008bc00010b7983 */ /* 0x000f220000300800 */
[----:B0-----:R-:W4:Y:S01]  /*a3040*/  LDL.64 R38, [R1+0xb8] ;  /* 0x0000b80001267983 */ /* 0x001f220000100a00 */
[----:B------:R-:W-:Y:S02]  /*a3050*/  STL.64 [R1+0x49c0], R46 ;  /* 0x0049c02e01007387 */ /* 0x000fe40000100a00 */
[----:B------:R0:W-:Y:S02]  /*a3060*/  STL.64 [R1+0x49b8], R44 ;  /* 0x0049b82c01007387 */ /* 0x0001e40000100a00 */
[----:B0-----:R-:W4:Y:S01]  /*a3070*/  LDL.LU R44, [R1+0x8e0] ;  /* 0x0008e000012c7983 */ /* 0x001f220000300800 */
[----:B------:R-:W4:Y:S02]  /*a3080*/  LDL.LU R45, [R1+0x8e4] ;  /* 0x0008e400012d7983 */ /* 0x000f240000300800 */
[----:B--2---:R-:W-:-:S02]  /*a3090*/  IMAD.MOV.U32 R46, RZ, RZ, R14 ;  /* 0x000000ffff2e7224 */ /* 0x004fc400078e000e */
[----:B---3--:R-:W-:Y:S01]  /*a30a0*/  IMAD.MOV.U32 R47, RZ, RZ, R15 ;  /* 0x000000ffff2f7224 */ /* 0x008fe200078e000f */
[----:B------:R-:W2:Y:S01]  /*a30b0*/  LDL.LU R14, [R1+0x4a54] ;  /* 0x004a5400010e7983 */ /* 0x000ea20000300800 */
[----:B------:R-:W2:Y:S02]  /*a30c0*/  LDL.LU R15, [R1+0x4a50] ;  /* 0x004a5000010f7983 */ /* 0x000ea40000300800 */
[----:B------:R-:W-:-:S03]  /*a30d0*/  IMAD.MOV.U32 R24, RZ, RZ, R36 ;  /* 0x000000ffff187224 */ /* 0x000fc600078e0024 */
[C---:B----4-:R-:W-:Y:S02]  /*a30e0*/  HMMA.16816.F32.BF16 R44, R40.reuse, R18, R44 ;  /* 0x00000012282c723c */ /* 0x050fe4000004182c */
[----:B------:R-:W-:Y:S01]  /*a30f0*/  STL [R1+0x43b0], R24 ;  /* 0x0043b01801007387 */ /* 0x000fe20000100800 */
[----:B------:R-:W-:Y:S02]  /*a3100*/  STL [R1+0x43ac], R20 ;  /* 0x0043ac1401007387 */ /* 0x000fe40000100800 */
[----:B------:R-:W-:Y:S02]  /*a3110*/  IMAD.MOV.U32 R13, RZ, RZ, R18 ;  /* 0x000000ffff0d7224 */ /* 0x000fe400078e0012 */
[----:B------:R-:W-:Y:S02]  /*a3120*/  IMAD.MOV.U32 R12, RZ, RZ, R19 ;  /* 0x000000ffff0c7224 */ /* 0x000fe400078e0013 */
[----:B------:R-:W3:Y:S11]  /*a3130*/  LDL.LU.64 R18, [R1+0x4a48] ;  /* 0x004a480001127983 */ /* 0x000ef60000300a00 */
[----:B------:R-:W-:Y:S03]  /*a3140*/  @!UPT UIADD3 URZ, URZ, URZ, URZ ;  /* 0x0000003f3f3ff290 */ /* 0x000fe6000fffe03f */
[----:B------:R-:W-:Y:S01]  /*a3150*/  STL.64 [R1+0x8e0], R44 ;  /* 0x0008e02c01007387 */ /* 0x000fe20000100a00 */
[----:B------:R-:W-:Y:S02]  /*a3160*/  STL.64 [R1+0x8e8], R46 ;  /* 0x0008e82e01007387 */ /* 0x000fe40000100a00 */
[----:B------:R-:W-:Y:S02]  /*a3170*/  IMAD.MOV.U32 R25, RZ, RZ, R44 ;  /* 0x000000ffff197224 */ /* 0x000fe400078e002c */
[----:B------:R-:W-:Y:S02]  /*a3180*/  IMAD.MOV.U32 R21, RZ, RZ, R46 ;  /* 0x000000ffff157224 */ /* 0x000fe400078e002e */
[----:B------:R-:W-:Y:S02]  /*a3190*/  IMAD.MOV.U32 R17, RZ, RZ, R34 ;  /* 0x000000ffff117224 */ /* 0x000fe400078e0022 */
[----:B------:R-:W-:Y:S01]  /*a31a0*/  IMAD.MOV.U32 R16, RZ, RZ, R35 ;  /* 0x000000ffff107224 */ /* 0x000fe200078e0023 */
[----:B--2---:R-:W-:Y:S01]  /*a31b0*/  STL.64 [R1+0x4948], R14 ;  /* 0x0049480e01007387 */ /* 0x004fe20000100a00 */
        /* <DEDUP_REMOVED lines=8> */
[----:B------:R-:W2:Y:S02]  /*a3240*/  LDL.LU R28, [R1+0x8a0] ;  /* 0x0008a000011c7983 */ /* 0x000ea40000300800 */
[----:B------:R-:W2:Y:S01]  /*a3250*/  LDL.LU R29, [R1+0x8a4] ;  /* 0x0008a400011d7983 */ /* 0x000ea20000300800 */
[----:B------:R-:W2:Y:S01]  /*a3260*/  LDL.LU R30, [R1+0x8a8] ;  /* 0x0008a800011e7983 */ /* 0x000ea20000300800 */
[----:B------:R-:W2:Y:S02]  /*a3270*/  LDL.LU R31, [R1+0x8ac] ;  /* 0x0008ac00011f7983 */ /* 0x000ea40000300800 */
[----:B------:R-:W2:Y:S01]  /*a3280*/  LDL.64 R34, [R1+0xa8] ;  /* 0x0000a80001227983 */ /* 0x000ea20000100a00 */
[C---:B0-----:R-:W-:Y:S08]  /*a3290*/  HMMA.16816.F32.BF16 R12, R40.reuse, R50, R52 ;  /* 0x00000032280c723c */ /* 0x041ff00000041834 */
[----:B------:R-:W-:Y:S01]  /*a32a0*/  HMMA.16816.F32.BF16 R8, R40, R38, R8 ;  /* 0x000000262808723c */ /* 0x000fe20000041808 */
[----:B---3--:R0:W-:Y:S01]  /*a32b0*/  STL.64 [R1+0x4958], R18 ;  /* 0x0049581201007387 */ /* 0x0081e20000100a00 */
[----:B------:R-:W-:Y:S02]  /*a32c0*/  STL.64 [R1+0x4950], R16 ;  /* 0x0049501001007387 */ /* 0x000fe40000100a00 */
[----:B------:R-:W-:-:S02]  /*a32d0*/  IMAD.MOV.U32 R4, RZ, RZ, R50 ;  /* 0x000000ffff047224 */ /* 0x000fc400078e0032 */
[----:B------:R-:W-:-:S09]  /*a32e0*/  IMAD.MOV.U32 R3, RZ, RZ, R51 ;  /* 0x000000ffff037224 */ /* 0x000fd200078e0033 */
[----:B------:R-:W-:Y:S01]  /*a32f0*/  STL.64 [R1+0x8c0], R12 ;  /* 0x0008c00c01007387 */ /* 0x000fe20000100a00 */
[----:B------:R1:W-:Y:S02]  /*a3300*/  STL.64 [R1+0x8c8], R14 ;  /* 0x0008c80e01007387 */ /* 0x0003e40000100a00 */
[----:B------:R-:W3:Y:S02]  /*a3310*/  LDL.LU R52, [R1+0x890] ;  /* 0x0008900001347983 */ /* 0x000ee40000300800 */
[----:B------:R-:W3:Y:S01]  /*a3320*/  LDL.LU R53, [R1+0x894] ;  /* 0x0008940001357983 */ /* 0x000ee20000300800 */
[----:B------:R-:W3:Y:S01]  /*a3330*/  LDL.LU R54, [R1+0x898] ;  /* 0x0008980001367983 */ /* 0x000ee20000300800 */
[----:B------:R-:W3:Y:S02]  /*a3340*/  LDL.LU R55, [R1+0x89c] ;  /* 0x00089c0001377983 */ /* 0x000ee40000300800 */
[----:B------:R-:W3:Y:S02]  /*a3350*/  LDL.64 R50, [R1+0x98] ;  /* 0x0000980001327983 */ /* 0x000ee40000100a00 */
[----:B------:R-:W-:Y:S01]  /*a3360*/  STL [R1+0x488c], R3 ;  /* 0x00488c0301007387 */ /* 0x000fe20000100800 */
[----:B------:R-:W-:Y:S01]  /*a3370*/  STL [R1+0x4888], R4 ;  /* 0x0048880401007387 */ /* 0x000fe20000100800 */
[----:B------:R-:W-:Y:S02]  /*a3380*/  STL.64 [R1+0x8b0], R8 ;  /* 0x0008b00801007387 */ /* 0x000fe40000100a00 */
[----:B------:R4:W-:Y:S02]  /*a3390*/  STL.64 [R1+0x8b8], R10 ;  /* 0x0008b80a01007387 */ /* 0x0009e40000100a00 */
[----:B------:R-:W3:Y:S01]  /*a33a0*/  LDL.LU R20, [R1+0x860] ;  /* 0x0008600001147983 */ /* 0x000ee20000300800 */
[----:B------:R-:W3:Y:S01]  /*a33b0*/  LDL.LU R21, [R1+0x864] ;  /* 0x0008640001157983 */ /* 0x000ee20000300800 */
[----:B------:R-:W3:Y:S02]  /*a33c0*/  LDL.LU R22, [R1+0x868] ;  /* 0x0008680001167983 */ /* 0x000ee40000300800 */
[----:B------:R-:W3:Y:S02]  /*a33d0*/  LDL.LU R23, [R1+0x86c] ;  /* 0x00086c0001177983 */ /* 0x000ee40000300800 */
[----:B------:R-:W3:Y:S02]  /*a33e0*/  LDL.LU R36, [R1+0x880] ;  /* 0x0008800001247983 */ /* 0x000ee40000300800 */
[----:B------:R-:W-:Y:S01]  /*a33f0*/  IMAD.MOV.U32 R24, RZ, RZ, R38 ;  /* 0x000000ffff187224 */ /* 0x000fe200078e0026 */
[----:B------:R-:W3:Y:S01]  /*a3400*/  LDL.LU R37, [R1+0x884] ;  /* 0x0008840001257983 */ /* 0x000ee20000300800 */
[----:B------:R-:W-:-:S02]  /*a3410*/  IMAD.MOV.U32 R5, RZ, RZ, R39 ;  /* 0x000000ffff057224 */ /* 0x000fc400078e0027 */
[----:B------:R-:W3:Y:S02]  /*a3420*/  LDL.LU R38, [R1+0x888] ;  /* 0x0008880001267983 */ /* 0x000ee40000300800 */
[----:B------:R-:W3:Y:S01]  /*a3430*/  LDL.LU R39, [R1+0x88c] ;  /* 0x00088c0001277983 */ /* 0x000ee20000300800 */
[----:B0-----:R-:W3:Y:S04]  /*a3440*/  LDL.64 R18, [R1+0x78] ;  /* 0x0000780001127983 */ /* 0x001ee80000100a00 */
[----:B-1----:R-:W3:Y:S01]  /*a3450*/  LDL.64 R14, [R1+0x68] ;  /* 0x00006800010e7983 */ /* 0x002ee20000100a00 */
[----:B------:R-:W3:Y:S02]  /*a3460*/  LDL.LU R44, [R1+0x850] ;  /* 0x00085000012c7983 */ /* 0x000ee40000300800 */
[----:B------:R-:W3:Y:S02]  /*a3470*/  LDL.LU R45, [R1+0x854] ;  /* 0x00085400012d7983 */ /* 0x000ee40000300800 */
[----:B------:R-:W3:Y:S01]  /*a3480*/  LDL.LU R46, [R1+0x858] ;  /* 0x00085800012e7983 */ /* 0x000ee20000300800 */
[----:B------:R-:W3:Y:S01]  /*a3490*/  LDL.LU R47, [R1+0x85c] ;  /* 0x00085c00012f7983 */ /* 0x000ee20000300800 */
[----:B----4-:R-:W4:Y:S02]  /*a34a0*/  LDL.64 R10, [R1+0x58] ;  /* 0x00005800010a7983 */ /* 0x010f240000100a00 */
        /* <DEDUP_REMOVED lines=8> */
[C---:B---3--:R-:W-:Y:S01]  /*a3530*/  HMMA.16816.F32.BF16 R52, R40.reuse, R50, R52 ;  /* 0x000000322834723c */ /* 0x048fe20000041834 */
[----:B------:R-:W-:Y:S02]  /*a3540*/  IMAD.MOV.U32 R25, RZ, RZ, R35 ;  /* 0x000000ffff197224 */ /* 0x000fe400078e0023 */
[----:B------:R-:W-:Y:S02]  /*a3550*/  IMAD.MOV.U32 R28, RZ, RZ, R34 ;  /* 0x000000ffff1c7224 */ /* 0x000fe400078e0022 */
[----:B------:R-:W3:Y:S01]  /*a3560*/  LDL.LU.64 R34, [R1+0x4a38] ;  /* 0x004a380001227983 */ /* 0x000ee20000300a00 */
[----:B------:R0:W-:Y:S02]  /*a3570*/  STL [R1+0x489c], R25 ;  /* 0x00489c1901007387 */ /* 0x0001e40000100800 */
[----:B------:R1:W-:Y:S02]  /*a3580*/  STL.64 [R1+0x4a20], R26 ;  /* 0x004a201a01007387 */ /* 0x0003e40000100a00 */
[----:B------:R-:W3:Y:S02]  /*a3590*/  LDL.LU R24, [R1+0x870] ;  /* 0x0008700001187983 */ /* 0x000ee40000300800 */
[----:B------:R-:W-:Y:S01]  /*a35a0*/  IMAD.MOV.U32 R29, RZ, RZ, R51 ;  /* 0x000000ffff1d7224 */ /* 0x000fe200078e0033 */
[----:B0-----:R-:W3:Y:S01]  /*a35b0*/  LDL.LU R25, [R1+0x874] ;  /* 0x0008740001197983 */ /* 0x001ee20000300800 */
[----:B-1----:R-:W3:Y:S02]  /*a35c0*/  LDL.LU R26, [R1+0x878] ;  /* 0x00087800011a7983 */ /* 0x002ee40000300800 */
[----:B------:R-:W3:Y:S02]  /*a35d0*/  LDL.LU R27, [R1+0x87c] ;  /* 0x00087c00011b7983 */ /* 0x000ee40000300800 */
[----:B------:R-:W-:Y:S05]  /*a35e0*/  STL [R1+0x4898], R28 ;  /* 0x0048981c01007387 */ /* 0x000fea0000100800 */
[----:B------:R0:W-:Y:S01]  /*a35f0*/  STL.64 [R1+0x890], R52 ;  /* 0x0008903401007387 */ /* 0x0001e20000100a00 */
[----:B------:R1:W-:Y:S02]  /*a3600*/  STL.64 [R1+0x898], R54 ;  /* 0x0008983601007387 */ /* 0x0003e40000100a00 */
[----:B------:R-:W-:Y:S01]  /*a3610*/  IMAD.MOV.U32 R32, RZ, RZ, R50 ;  /* 0x000000ffff207224 */ /* 0x000fe200078e0032 */
[----:B0-----:R-:W3:Y:S01]  /*a3620*/  LDL.LU R52, [R1+0x840] ;  /* 0x0008400001347983 */ /* 0x001ee20000300800 */
[----:B------:R-:W3:Y:S02]  /*a3630*/  LDL.LU R53, [R1+0x844] ;  /* 0x0008440001357983 */ /* 0x000ee40000300800 */
[----:B-1----:R-:W3:Y:S02]  /*a3640*/  LDL.LU R54, [R1+0x848] ;  /* 0x0008480001367983 */ /* 0x002ee40000300800 */
[----:B------:R-:W3:Y:S01]  /*a3650*/  LDL.LU R55, [R1+0x84c] ;  /* 0x00084c0001377983 */ /* 0x000ee20000300800 */
[----:B------:R-:W3:Y:S04]  /*a3660*/  LDL.64 R50, [R1+0x48] ;  /* 0x0000480001327983 */ /* 0x000ee80000100a00 */
[----:B--2---:R0:W-:Y:S01]  /*a3670*/  STL.64 [R1+0x4a08], R30 ;  /* 0x004a081e01007387 */ /* 0x0041e20000100a00 */
[----:B------:R-:W-:Y:S03]  /*a3680*/  STL [R1+0x4a00], R29 ;  /* 0x004a001d01007387 */ /* 0x000fe60000100800 */
[----:B0-----:R-:W2:Y:S01]  /*a3690*/  LDL.64 R30, [R1+0x88] ;  /* 0x00008800011e7983 */ /* 0x001ea20000100a00 */
[----:B------:R-:W-:Y:S01]  /*a36a0*/  STL [R1+0x48a0], R32 ;  /* 0x0048a02001007387 */ /* 0x000fe20000100800 */
[C---:B--2---:R-:W-:Y:S11]  /*a36b0*/  HMMA.16816.F32.BF16 R36, R40.reuse, R30, R36 ;  /* 0x0000001e2824723c */ /* 0x044ff60000041824 */
[----:B------:R-:W-:Y:S11]  /*a36c0*/  @!UPT UIADD3 URZ, URZ, URZ, URZ ;  /* 0x0000003f3f3ff290 */ /* 0x000ff6000fffe03f */
[----:B------:R-:W-:Y:S01]  /*a36d0*/  @!UPT UIADD3 URZ, URZ, URZ, URZ ;  /* 0x0000003f3f3ff290 */ /* 0x000fe2000fffe03f */
[----:B------:R-:W-:Y:S01]  /*a36e0*/  STL.64 [R1+0x880], R36 ;  /* 0x0008802401007387 */ /* 0x000fe20000100a00 */
[----:B------:R0:W-:Y:S03]  /*a36f0*/  STL.64 [R1+0x888], R38 ;  /* 0x0008882601007387 */ /* 0x0001e60000100a00 */
[----:B0-----:R-:W2:Y:S01]  /*a3700*/  LDL.LU.64 R38, [R1+0x4a30] ;  /* 0x004a300001267983 */ /* 0x001ea20000300a00 */
[----:B---3--:R-:W-:Y:S01]  /*a3710*/  HMMA.16816.F32.BF16 R24, R40, R18, R24 ;  /* 0x000000122818723c */ /* 0x008fe20000041818 */
[----:B------:R-:W-:Y:S02]  /*a3720*/  IMAD.MOV.U32 R2, RZ, RZ, R18 ;  /* 0x000000ffff027224 */ /* 0x000fe400078e0012 */
[----:B------:R-:W-:-:S05]  /*a3730*/  IMAD.MOV.U32 R0, RZ, RZ, R19 ;  /* 0x000000ffff007224 */ /* 0x000fca00078e0013 */
[----:B------:R-:W-:Y:S01]  /*a3740*/  HMMA.16816.F32.BF16 R16, R40, R14, R20 ;  /* 0x0000000e2810723c */ /* 0x000fe20000041814 */
[----:B------:R-:W-:Y:S02]  /*a3750*/  IMAD.MOV.U32 R56, RZ, RZ, R14 ;  /* 0x000000ffff387224 */ /* 0x000fe400078e000e */
[----:B------:R-:W-:-:S05]  /*a3760*/  IMAD.MOV.U32 R37, RZ, RZ, R15 ;  /* 0x000000ffff257224 */ /* 0x000fca00078e000f */
[----:B----4-:R-:W-:Y:S01]  /*a3770*/  HMMA.16816.F32.BF16 R12, R40, R10, R44 ;  /* 0x0000000a280c723c */ /* 0x010fe2000004182c */
[----:B------:R-:W-:Y:S01]  /*a3780*/  IMAD.MOV.U32 R33, RZ, RZ, R31 ;  /* 0x000000ffff217224 */ /* 0x000fe200078e001f */
[----:B------:R-:W-:Y:S01]  /*a3790*/  STL.64 [R1+0x49d0], R34 ;  /* 0x0049d02201007387 */ /* 0x000fe20000100a00 */
[----:B------:R-:W-:-:S03]  /*a37a0*/  IMAD.MOV.U32 R36, RZ, RZ, R30 ;  /* 0x000000ffff247224 */ /* 0x000fc600078e001e */
[----:B------:R-:W-:Y:S01]  /*a37b0*/  STL [R1+0x49c8], R33 ;  /* 0x0049c82101007387 */ /* 0x000fe20000100800 */
[----:B------:R-:W-:-:S03]  /*a37c0*/  IMAD.MOV.U32 R57, RZ, RZ, R11 ;  /* 0x000000ffff397224 */ /* 0x000fc600078e000b */
[----:B------:R0:W-:Y:S01]  /*a37d0*/  STL.64 [R1+0x870], R24 ;  /* 0x0008701801007387 */ /* 0x0001e20000100a00 */
[----:B------:R1:W-:Y:S04]  /*a37e0*/  STL.64 [R1+0x878], R26 ;  /* 0x0008781a01007387 */ /* 0x0003e80000100a00 */
[----:B------:R-:W-:Y:S02]  /*a37f0*/  STL.64 [R1+0x860], R16 ;  /* 0x0008601001007387 */ /* 0x000fe40000100a00 */
[----:B------:R-:W-:Y:S01]  /*a3800*/  STL.64 [R1+0x868], R18 ;  /* 0x0008681201007387 */ /* 0x000fe20000100a00 */
[----:B--2---:R2:W-:Y:S01]  /*a3810*/  STL.64 [R1+0x49f8], R38 ;  /* 0x0049f82601007387 */ /* 0x0045e20000100a00 */
[----:B------:R-:W-:Y:S04]  /*a3820*/  STL.64 [R1+0x49f0], R36 ;  /* 0x0049f02401007387 */ /* 0x000fe80000100a00 */
[----:B------:R-:W-:Y:S02]  /*a3830*/  STL.64 [R1+0x850], R12 ;  /* 0x0008500c01007387 */ /* 0x000fe40000100a00 */
[----:B------:R-:W-:Y:S01]  /*a3840*/  STL.64 [R1+0x858], R14 ;  /* 0x0008580e01007387 */ /* 0x000fe20000100a00 */
[----:B------:R3:W-:Y:S01]  /*a3850*/  STL.64 [R1+0x4a18], R58 ;  /* 0x004a183a01007387 */ /* 0x0007e20000100a00 */
[----:B------:R-:W-:Y:S02]  /*a3860*/  STL.64 [R1+0x4a10], R56 ;  /* 0x004a103801007387 */ /* 0x000fe40000100a00 */
[----:B------:R-:W4:Y:S02]  /*a3870*/  LDL.LU R28, [R1+0x820] ;  /* 0x00082000011c7983 */ /* 0x000f240000300800 */
[----:B------:R-:W4:Y:S01]  /*a3880*/  LDL.LU R29, [R1+0x824] ;  /* 0x00082400011d7983 */ /* 0x000f220000300800 */
[----:B------:R-:W4:Y:S01]  /*a3890*/  LDL.LU R30, [R1+0x828] ;  /* 0x00082800011e7983 */ /* 0x000f220000300800 */
[----:B------:R-:W4:Y:S02]  /*a38a0*/  LDL.LU R31, [R1+0x82c] ;  /* 0x00082c00011f7983 */ /* 0x000f240000300800 */
[----:B0-----:R-:W4:Y:S02]  /*a38b0*/  LDL.LU R24, [R1+0x830] ;  /* 0x0008300001187983 */ /* 0x001f240000300800 */
[----:B------:R-:W4:Y:S01]  /*a38c0*/  LDL.LU R25, [R1+0x834] ;  /* 0x0008340001197983 */ /* 0x000f220000300800 */
[----:B-1----:R-:W4:Y:S01]  /*a38d0*/  LDL.LU R26, [R1+0x838] ;  /* 0x00083800011a7983 */ /* 0x002f220000300800 */
[----:B------:R-:W4:Y:S02]  /*a38e0*/  LDL.LU R27, [R1+0x83c] ;  /* 0x00083c00011b7983 */ /* 0x000f240000300800 */
[----:B--2---:R-:W2:Y:S01]  /*a38f0*/  LDL.64 R38, [R1+0x28] ;  /* 0x0000280001267983 */ /* 0x004ea20000100a00 */
[----:B---3--:R-:W4:Y:S01]  /*a3900*/  LDL.64 R58, [R1+0x38] ;  /* 0x00003800013a7983 */ /* 0x008f220000100a00 */
[----:B------:R-:W-:-:S02]  /*a3910*/  IMAD.MOV.U32 R60, RZ, RZ, R10 ;  /* 0x000000ffff3c7224 */ /* 0x000fc400078e000a */
[----:B------:R-:W-:Y:S01]  /*a3920*/  HMMA.16816.F32.BF16 R8, R40, R50, R52 ;  /* 0x000000322808723c */ /* 0x000fe20000041834 */
[----:B------:R-:W-:Y:S02]  /*a3930*/  IMAD.MOV.U32 R4, RZ, RZ, R50 ;  /* 0x000000ffff047224 */ /* 0x000fe400078e0032 */
[----:B------:R-:W-:Y:S11]  /*a3940*/  IMAD.MOV.U32 R61, RZ, RZ, R51 ;  /* 0x000000ffff3d7224 */ /* 0x000ff600078e0033 */
[----:B------:R-:W-:Y:S09]  /*a3950*/  @!UPT UIADD3 URZ, URZ, URZ, URZ ;  /* 0x0000003f3f3ff290 */ /* 0x000ff2000fffe03f */
[----:B------:R-:W-:Y:S01]  /*a3960*/  STL.64 [R1+0x840], R8 ;  /* 0x0008400801007387 */ /* 0x000fe20000100a00 */
[----:B------:R0:W-:Y:S02]  /*a3970*/  STL.64 [R1+0x848], R10 ;  /* 0x0008480a01007387 */ /* 0x0001e40000100a00 */
        /* <DEDUP_REMOVED lines=8> */
[----:B------:R-:W3:Y:S01]  /*a3a00*/  LDL.LU R47, [R1+0x80c] ;  /* 0x00080c00012f7983 */ /* 0x000ee20000300800 */
[----:B0-----:R-:W3:Y:S01]  /*a3a10*/  LDL.64 R10, [R1+0x8] ;  /* 0x00000800010a7983 */ /* 0x001ee20000100a00 */
        /* <DEDUP_REMOVED lines=14> */
[----:B------:R-:W-:-:S02]  /*a3b00*/  IMAD.MOV.U32 R14, RZ, RZ, R6 ;  /* 0x000000ffff0e7224 */ /* 0x000fc400078e0006 */
[----:B------:R-:W-:Y:S01]  /*a3b10*/  IMAD.MOV.U32 R15, RZ, RZ, R7 ;  /* 0x000000ffff0f7224 */ /* 0x000fe200078e0007 */
[----:B------:R-:W3:Y:S01]  /*a3b20*/  LDL.LU R6, [R1+0x4a2c] ;  /* 0x004a2c0001067983 */ /* 0x000ee20000300800 */
[----:B------:R-:W3:Y:S01]  /*a3b30*/  LDL.LU R7, [R1+0x4a28] ;  /* 0x004a280001077983 */ /* 0x000ee20000300800 */
[C---:B----4-:R-:W-:Y:S08]  /*a3b40*/  HMMA.16816.F32.BF16 R24, R40.reuse, R58, R24 ;  /* 0x0000003a2818723c */ /* 0x050ff00000041818 */
[----:B--2---:R-:W-:Y:S01]  /*a3b50*/  HMMA.16816.F32.BF16 R28, R40, R38, R28 ;  /* 0x00000026281c723c */ /* 0x004fe2000004181c */
[----:B------:R-:W-:-:S02]  /*a3b60*/  IMAD.MOV.U32 R3, RZ, RZ, R59 ;  /* 0x000000ffff037224 */ /* 0x000fc400078e003b */
[----:B------:R-:W-:Y:S11]  /*a3b70*/  IMAD.MOV.U32 R5, RZ, RZ, R39 ;  /* 0x000000ffff057224 */ /* 0x000ff600078e0027 */
[----:B------:R-:W-:Y:S01]  /*a3b80*/  @!UPT UIADD3 URZ, URZ, URZ, URZ ;  /* 0x0000003f3f3ff290 */ /* 0x000fe2000fffe03f */
[----:B------:R0:W-:Y:S01]  /*a3b90*/  STL.64 [R1+0x830], R24 ;  /* 0x0008301801007387 */ /* 0x0001e20000100a00 */
[----:B------:R1:W-:Y:S02]  /*a3ba0*/  STL.64 [R1+0x838], R26 ;  /* 0x0008381a01007387 */ /* 0x0003e40000100a00 */
[----:B0-----:R-:W-:Y:S01]  /*a3bb0*/  IMAD.MOV.U32 R24, RZ, RZ, R58 ;  /* 0x000000ffff187224 */ /* 0x001fe200078e003a */
[----:B-1----:R-:W2:Y:S01]  /*a3bc0*/  LDL.LU.64 R26, [R1+0x4a20] ;  /* 0x004a2000011a7983 */ /* 0x002ea20000300a00 */
[----:B------:R-:W4:Y:S02]  /*a3bd0*/  LDL.LU.64 R58, [R1+0x4a18] ;  /* 0x004a1800013a7983 */ /* 0x000f240000300a00 */
[----:B------:R-:W2:Y:S02]  /*a3be0*/  LDL.LU.64 R56, [R1+0x4a10] ;  /* 0x004a100001387983 */ /* 0x000ea40000300a00 */
[----:B------:R0:W-:Y:S01]  /*a3bf0*/  STL.64 [R1+0x820], R28 ;  /* 0x0008201c01007387 */ /* 0x0001e20000100a00 */
[----:B------:R1:W-:Y:S01]  /*a3c00*/  STL.64 [R1+0x828], R30 ;  /* 0x0008281e01007387 */ /* 0x0003e20000100a00 */
[----:B0-----:R-:W-:-:S03]  /*a3c10*/  IMAD.MOV.U32 R28, RZ, RZ, R38 ;  /* 0x000000ffff1c7224 */ /* 0x001fc600078e0026 */
[----:B-1----:R-:W2:Y:S01]  /*a3c20*/  LDL.LU.64 R30, [R1+0x4a08] ;  /* 0x004a0800011e7983 */ /* 0x002ea20000300a00 */
[----:B------:R-:W2:Y:S02]  /*a3c30*/  LDL.LU R29, [R1+0x4a00] ;  /* 0x004a0000011d7983 */ /* 0x000ea40000300800 */
[----:B------:R-:W2:Y:S02]  /*a3c40*/  LDL.LU.64 R38, [R1+0x49f8] ;  /* 0x0049f80001267983 */ /* 0x000ea40000300a00 */
[----:B------:R-:W2:Y:S01]  /*a3c50*/  LDL.LU.64 R36, [R1+0x49f0] ;  /* 0x0049f00001247983 */ /* 0x000ea20000300a00 */
[----:B---3--:R4:W-:Y:S01]  /*a3c60*/  STL.64 [R1+0x4928], R6 ;  /* 0x0049280601007387 */ /* 0x0089e20000100a00 */
[----:B------:R2:W-:Y:S02]  /*a3c70*/  STL.64 [R1+0x4920], R4 ;  /* 0x0049200401007387 */ /* 0x0005e40000100a00 */
[----:B----4-:R-:W-:Y:S02]  /*a3c80*/  IMAD.MOV.U32 R6, RZ, RZ, R58 ;  /* 0x000000ffff067224 */ /* 0x010fe400078e003a */
[----:B------:R-:W-:-:S02]  /*a3c90*/  IMAD.MOV.U32 R7, RZ, RZ, R59 ;  /* 0x000000ffff077224 */ /* 0x000fc400078e003b */
[----:B--2---:R-:W-:Y:S02]  /*a3ca0*/  IMAD.MOV.U32 R4, RZ, RZ, R31 ;  /* 0x000000ffff047224 */ /* 0x004fe400078e001f */
[----:B------:R-:W2:Y:S01]  /*a3cb0*/  LDL.LU R31, [R1+0x49ec] ;  /* 0x0049ec00011f7983 */ /* 0x000ea20000300800 */
[----:B------:R-:W-:Y:S02]  /*a3cc0*/  IMAD.MOV.U32 R5, RZ, RZ, R39 ;  /* 0x000000ffff057224 */ /* 0x000fe400078e0027 */
[----:B------:R-:W3:Y:S02]  /*a3cd0*/  LDL.LU R39, [R1+0x49e8] ;  /* 0x0049e80001277983 */ /* 0x000ee40000300800 */
[----:B------:R-:W4:Y:S01]  /*a3ce0*/  LDL.LU R58, [R1+0x49e4] ;  /* 0x0049e400013a7983 */ /* 0x000f220000300800 */
[----:B------:R-:W4:Y:S01]  /*a3cf0*/  LDL.LU R59, [R1+0x49e0] ;  /* 0x0049e000013b7983 */ /* 0x000f220000300800 */
[C---:B------:R-:W-:Y:S08]  /*a3d00*/  HMMA.16816.F32.BF16 R20, R40.reuse, R34, R20 ;  /* 0x000000222814723c */ /* 0x040ff00000041814 */
[----:B------:R-:W-:Y:S01]  /*a3d10*/  HMMA.16816.F32.BF16 R44, R40, R10, R44 ;  /* 0x0000000a282c723c */ /* 0x000fe2000004182c */
[----:B------:R-:W-:-:S02]  /*a3d20*/  IMAD.MOV.U32 R32, RZ, RZ, R10 ;  /* 0x000000ffff207224 */ /* 0x000fc400078e000a */
[----:B------:R-:W-:Y:S11]  /*a3d30*/  IMAD.MOV.U32 R25, RZ, RZ, R11 ;  /* 0x000000ffff197224 */ /* 0x000ff600078e000b */
[----:B------:R-:W-:Y:S01]  /*a3d40*/  @!UPT UIADD3 URZ, URZ, URZ, URZ ;  /* 0x0000003f3f3ff290 */ /* 0x000fe2000fffe03f */
[----:B------:R0:W-:Y:S01]  /*a3d50*/  STL.64 [R1+0x810], R20 ;  /* 0x0008101401007387 */ /* 0x0001e20000100a00 */
[----:B------:R1:W-:Y:S02]  /*a3d60*/  STL.64 [R1+0x818], R22 ;  /* 0x0008181601007387 */ /* 0x0003e40000100a00 */
[----:B0-----:R-:W-:Y:S01]  /*a3d70*/  IMAD.MOV.U32 R21, RZ, RZ, R34 ;  /* 0x000000ffff157224 */ /* 0x001fe200078e0022 */
[----:B-1----:R-:W2:Y:S01]  /*a3d80*/  LDL.LU.64 R22, [R1+0x49d8] ;  /* 0x0049d80001167983 */ /* 0x002ea20000300a00 */
[----:B------:R-:W-:Y:S02]  /*a3d90*/  IMAD.MOV.U32 R20, RZ, RZ, R35 ;  /* 0x000000ffff147224 */ /* 0x000fe400078e0023 */
[----:B------:R-:W2:Y:S02]  /*a3da0*/  LDL.LU.64 R34, [R1+0x49d0] ;  /* 0x0049d00001227983 */ /* 0x000ea40000300a00 */
[----:B------:R-:W2:Y:S01]  /*a3db0*/  LDL.LU R33, [R1+0x49c8] ;  /* 0x0049c80001217983 */ /* 0x000ea20000300800 */
[----:B------:R-:W-:Y:S01]  /*a3dc0*/  STL.64 [R1+0x800], R44 ;  /* 0x0008002c01007387 */ /* 0x000fe20000100a00 */
[----:B------:R0:W-:Y:S03]  /*a3dd0*/  STL.64 [R1+0x808], R46 ;  /* 0x0008082e01007387 */ /* 0x0001e60000100a00 */
[----:B0-----:R-:W2:Y:S01]  /*a3de0*/  LDL.LU.64 R46, [R1+0x49c0] ;  /* 0x0049c000012e7983 */ /* 0x001ea20000300a00 */
[----:B------:R-:W2:Y:S02]  /*a3df0*/  LDL.LU.64 R44, [R1+0x49b8] ;  /* 0x0049b800012c7983 */ /* 0x000ea40000300a00 */
[----:B------:R-:W2:Y:S02]  /*a3e00*/  LDL.LU.64 R10, [R1+0x49b0] ;  /* 0x0049b000010a7983 */ /* 0x000ea40000300a00 */
[----:B------:R-:W2:Y:S01]  /*a3e10*/  LDL.LU.64 R8, [R1+0x49a8] ;  /* 0x0049a80001087983 */ /* 0x000ea20000300a00 */
[----:B----4-:R-:W-:Y:S11]  /*a3e20*/  HMMA.16816.F32.BF16 R52, R40, R58, R52 ;  /* 0x0000003a2834723c */ /* 0x010ff60000041834 */
[----:B------:R-:W-:Y:S11]  /*a3e30*/  @!UPT UIADD3 URZ, URZ, URZ, URZ ;  /* 0x0000003f3f3ff290 */ /* 0x000ff6000fffe03f */
[----:B------:R-:W-:Y:S01]  /*a3e40*/  @!UPT UIADD3 URZ, URZ, URZ, URZ ;  /* 0x0000003f3f3ff290 */ /* 0x000fe2000fffe03f */
[----:B------:R-:W-:Y:S01]  /*a3e50*/  STL.64 [R1+0x7f0], R52 ;  /* 0x0007f03401007387 */ /* 0x000fe20000100a00 */
[----:B------:R0:W-:Y:S03]  /*a3e60*/  STL.64 [R1+0x7f8], R54 ;  /* 0x0007f83601007387 */ /* 0x0001e60000100a00 */
[----:B0-----:R-:W4:Y:S01]  /*a3e70*/  LDL.LU.64 R54, [R1+0x49a0] ;  /* 0x0049a00001367983 */ /* 0x001f220000300a00 */
[----:B------:R-:W-:Y:S02]  /*a3e80*/  STL.64 [R1+0x4768], R58 ;  /* 0x0047683a01007387 */ /* 0x000fe40000100a00 */
[----:B------:R0:W-:Y:S02]  /*a3e90*/  STL.64 [R1+0x48a8], R56 ;  /* 0x0048a83801007387 */ /* 0x0001e40000100a00 */
[----:B0-----:R-:W-:Y:S02]  /*a3ea0*/  IMAD.MOV.U32 R56, RZ, RZ, R26 ;  /* 0x000000ffff387224 */ /* 0x001fe400078e001a */
[----:B------:R-:W-:Y:S01]  /*a3eb0*/  IMAD.MOV.U32 R57, RZ, RZ, R27 ;  /* 0x000000ffff397224 */ /* 0x000fe200078e001b */
[----:B------:R-:W4:Y:S01]  /*a3ec0*/  LDL.LU R26, [R1+0x499c] ;  /* 0x00499c00011a7983 */ /* 0x000f220000300800 */
[----:B------:R-:W4:Y:S02]  /*a3ed0*/  LDL.LU R27, [R1+0x4998] ;  /* 0x00499800011b7983 */ /* 0x000f240000300800 */
[----:B------:R-:W-:-:S02]  /*a3ee0*/  IMAD.MOV.U32 R58, RZ, RZ, R30 ;  /* 0x000000ffff3a7224 */ /* 0x000fc400078e001e */
[----:B------:R-:W-:Y:S01]  /*a3ef0*/  IMAD.MOV.U32 R59, RZ, RZ, R38 ;  /* 0x000000ffff3b7224 */ /* 0x000fe200078e0026 */
[----:B------:R-:W4:Y:S01]  /*a3f00*/  LDL.LU R30, [R1+0x4994] ;  /* 0x00499400011e7983 */ /* 0x000f220000300800 */
[----:B------:R-:W4:Y:S02]  /*a3f10*/  LDL.LU R38, [R1+0x4990] ;  /* 0x0049900001267983 */ /* 0x000f240000300800 */
[----:B---3--:R-:W-:Y:S02]  /*a3f20*/  IMAD.MOV.U32 R52, RZ, RZ, R39 ;  /* 0x000000ffff347224 */ /* 0x008fe400078e0027 */
[----:B--2---:R-:W-:Y:S01]  /*a3f30*/  IMAD.MOV.U32 R53, RZ, RZ, R34 ;  /* 0x000000ffff357224 */ /* 0x004fe200078e0022 */
[----:B----4-:R-:W-:Y:S11]  /*a3f40*/  HMMA.16816.F32.BF16 R48, R40, R54, R48 ;  /* 0x000000362830723c */ /* 0x010ff60000041830 */
[----:B------:R-:W-:Y:S11]  /*a3f50*/  @!UPT UIADD3 URZ, URZ, URZ, URZ ;  /* 0x0000003f3f3ff290 */ /* 0x000ff6000fffe03f */
[----:B------:R-:W-:Y:S01]  /*a3f60*/  @!UPT UIADD3 URZ, URZ, URZ, URZ ;  /* 0x0000003f3f3ff290 */ /* 0x000fe2000fffe03f */
[----:B------:R-:W-:Y:S01]  /*a3f70*/  STL.64 [R1+0x7e0], R48 ;  /* 0x0007e03001007387 */ /* 0x000fe20000100a00 */
[----:B------:R0:W-:Y:S03]  /*a3f80*/  STL.64 [R1+0x7e8], R50 ;  /* 0x0007e83201007387 */ /* 0x0001e60000100a00 */
[----:B0-----:R-:W2:Y:S01]  /*a3f90*/  LDL.LU.64 R50, [R1+0x4988] ;  /* 0x0049880001327983 */ /* 0x001ea20000300a00 */
[----:B------:R-:W3:Y:S02]  /*a3fa0*/  LDL.LU.64 R48, [R1+0x4980] ;  /* 0x0049800001307983 */ /* 0x000ee40000300a00 */
[----:B------:R0:W-:Y:S02]  /*a3fb0*/  STL.64 [R1+0x4760], R54 ;  /* 0x0047603601007387 */ /* 0x0001e40000100a00 */
[----:B------:R-:W4:Y:S01]  /*a3fc0*/  LDL.LU R39, [R1+0x497c] ;  /* 0x00497c0001277983 */ /* 0x000f220000300800 */
[----:B------:R-:W3:Y:S01]  /*a3fd0*/  LDL.LU R34, [R1+0x4978] ;  /* 0x0049780001227983 */ /* 0x000ee20000300800 */
[----:B0-----:R-:W-:-:S03]  /*a3fe0*/  IMAD.MOV.U32 R54, RZ, RZ, R35 ;  /* 0x000000ffff367224 */ /* 0x001fc600078e0023 */
[----:B------:R-:W3:Y:S01]  /*a3ff0*/  LDL.LU R35, [R1+0x4974] ;  /* 0x0049740001237983 */ /* 0x000ee20000300800 */
[----:B------:R-:W-:Y:S02]  /*a4000*/  IMAD.MOV.U32 R55, RZ, RZ, R31 ;  /* 0x000000ffff377224 */ /* 0x000fe400078e001f */
[----:B------:R-:W4:Y:S05]  /*a4010*/  LDL.LU R31, [R1+0x4970] ;  /* 0x00497000011f7983 */ /* 0x000f2a0000300800 */
[C---:B--2---:R-:W-:Y:S01]  /*a4020*/  HMMA.16816.F32.BF16 R52, R40.reuse, R50, R52 ;  /* 0x000000322834723c */ /* 0x044fe20000041834 */
[----:B------:R-:W-:Y:S07]  /*a4030*/  STL.64 [R1+0x4900], R50 ;  /* 0x0049003201007387 */ /* 0x000fee0000100a00 */
[C---:B---3--:R-:W-:Y:S11]  /*a4040*/  HMMA.16816.F32.BF16 R4, R40.reuse, R34, R4 ;  /* 0x000000222804723c */ /* 0x048ff60000041804 */
[----:B------:R-:W-:Y:S04]  /*a4050*/  @!UPT UIADD3 URZ, URZ, URZ, URZ ;  /* 0x0000003f3f3ff290 */ /* 0x000fe8000fffe03f */
[----:B------:R-:W-:Y:S01]  /*a4060*/  STL.64 [R1+0x7d0], R52 ;  /* 0x0007d03401007387 */ /* 0x000fe20000100a00 */
[----:B------:R4:W-:Y:S02]  /*a4070*/  STL.64 [R1+0x7d8], R54 ;  /* 0x0007d83601007387 */ /* 0x0009e40000100a00 */
[C---:B----4-:R-:W-:Y:S01]  /*a4080*/  HMMA.16816.F32.BF16 R52, R40.reuse, R38, R56 ;  /* 0x000000262834723c */ /* 0x050fe20000041838 */
[----:B------:R-:W-:Y:S01]  /*a4090*/  STL.64 [R1+0x4750], R38 ;  /* 0x0047502601007387 */ /* 0x000fe20000100a00 */
[----:B------:R-:W-:Y:S11]  /*a40a0*/  STL.64 [R1+0x48b0], R36 ;  /* 0x0048b02401007387 */ /* 0x000ff60000100a00 */
[----:B------:R-:W-:Y:S10]  /*a40b0*/  @!UPT UIADD3 URZ, URZ, URZ, URZ ;  /* 0x0000003f3f3ff290 */ /* 0x000ff4000fffe03f */
[----:B------:R-:W-:Y:S01]  /*a40c0*/  STL.64 [R1+0x7c0], R52 ;  /* 0x0007c03401007387 */ /* 0x000fe20000100a00 */
[----:B------:R-:W-:Y:S02]  /*a40d0*/  STL.64 [R1+0x7c8], R54 ;  /* 0x0007c83601007387 */ /* 0x000fe40000100a00 */
[----:B------:R-:W-:Y:S02]  /*a40e0*/  STL.64 [R1+0x4758], R34 ;  /* 0x0047582201007387 */ /* 0x000fe40000100a00 */
[----:B------:R-:W-:Y:S01]  /*a40f0*/  STL.64 [R1+0x48b8], R32 ;  /* 0x0048b82001007387 */ /* 0x000fe20000100a00 */
[----:B------:R-:W-:Y:S01]  /*a4100*/  STL.64 [R1+0x7b0], R4 ;  /* 0x0007b00401007387 */ /* 0x000fe20000100a00 */
[----:B------:R0:W-:Y:S02]  /*a4110*/  STL.64 [R1+0x7b8], R6 ;  /* 0x0007b80601007387 */ /* 0x0001e40000100a00 */
[C---:B0-----:R-:W-:Y:S01]  /*a4120*/  HMMA.16816.F32.BF16 R4, R40.reuse, R30, R16 ;  /* 0x0000001e2804723c */ /* 0x041fe20000041810 */
[----:B------:R-:W-:Y:S01]  /*a4130*/  STL.64 [R1+0x4770], R30 ;  /* 0x0047701e01007387 */ /* 0x000fe20000100a00 */
[----:B------:R-:W-:Y:S11]  /*a4140*/  STL.64 [R1+0x48c0], R28 ;  /* 0x0048c01c01007387 */ /* 0x000ff60000100a00 */
[----:B------:R-:W-:Y:S10]  /*a4150*/  @!UPT UIADD3 URZ, URZ, URZ, URZ ;  /* 0x0000003f3f3ff290 */ /* 0x000ff4000fffe03f */
[----:B------:R-:W-:Y:S01]  /*a4160*/  STL.64 [R1+0x7a0], R4 ;  /* 0x0007a00401007387 */ /* 0x000fe20000100a00 */
[----:B------:R0:W-:Y:S02]  /*a4170*/  STL.64 [R1+0x7a8], R6 ;  /* 0x0007a80601007387 */ /* 0x0001e40000100a00 */
[----:B0-----:R-:W-:Y:S01]  /*a4180*/  HMMA.16816.F32.BF16 R4, R40, R26, R12 ;  /* 0x0000001a2804723c */ /* 0x001fe2000004180c */
[----:B------:R-:W-:Y:S02]  /*a4190*/  IMAD.MOV.U32 R38, RZ, RZ, R47 ;  /* 0x000000ffff267224 */ /* 0x000fe400078e002f */
[----:B------:R-:W-:Y:S11]  /*a41a0*/  IMAD.MOV.U32 R39, RZ, RZ, R46 ;  /* 0x000000ffff277224 */ /* 0x000ff600078e002e */
[----:B------:R-:W-:Y:S09]  /*a41b0*/  @!UPT UIADD3 URZ, URZ, URZ, URZ ;  /* 0x0000003f3f3ff290 */ /* 0x000ff2000fffe03f */
[----:B------:R-:W-:Y:S01]  /*a41c0*/  STL.64 [R1+0x790], R4 ;  /* 0x0007900401007387 */ /* 0x000fe20000100a00 */
[----:B------:R-:W-:Y:S02]  /*a41d0*/  STL.64 [R1+0x798], R6 ;  /* 0x0007980601007387 */ /* 0x000fe40000100a00 */
[----:B------:R0:W-:Y:S02]  /*a41e0*/  STL.64 [R1+0x48c8], R38 ;  /* 0x0048c82601007387 */ /* 0x0001e40000100a00 */
[----:B------:R-:W2:Y:S01]  /*a41f0*/  LDL.LU R32, [R1+0x380] ;  /* 0x0003800001207983 */ /* 0x000ea20000300800 */
[----:B------:R-:W2:Y:S01]  /*a4200*/  LDL.LU R33, [R1+0x384] ;  /* 0x0003840001217983 */ /* 0x000ea20000300800 */
[----:B------:R-:W-:Y:S02]  /*a4210*/  IMAD.MOV.U32 R34, RZ, RZ, R23 ;  /* 0x000000ffff227224 */ /* 0x000fe400078e0017 */
[----:B------:R-:W-:Y:S02]  /*a4220*/  IMAD.MOV.U32 R35, RZ, RZ, R22 ;  /* 0x000000ffff237224 */ /* 0x000fe400078e0016 */
[----:B------:R-:W-:-:S02]  /*a4230*/  IMAD.MOV.U32 R30, RZ, RZ, R11 ;  /* 0x000000ffff1e7224 */ /* 0x000fc400078e000b */
[----:B------:R-:W-:Y:S01]  /*a4240*/  IMAD.MOV.U32 R31, RZ, RZ, R10 ;  /* 0x000000ffff1f7224 */ /* 0x000fe200078e000a */
[----:B------:R-:W3:Y:S01]  /*a4250*/  LDL.LU R23, [R1+0x496c] ;  /* 0x00496c0001177983 */ /* 0x000ee20000300800 */
[----:B------:R-:W4:Y:S02]  /*a4260*/  LDL.LU R22, [R1+0x4968] ;  /* 0x0049680001167983 */ /* 0x000f240000300800 */
[----:B------:R1:W-:Y:S01]  /*a4270*/  STL.64 [R1+0x48d8], R34 ;  /* 0x0048d82201007387 */ /* 0x0003e20000100a00 */
[----:B--2---:R-:W-:Y:S01]  /*a4280*/  STL.64 [R1+0x48d0], R32 ;  /* 0x0048d02001007387 */ /* 0x004fe20000100a00 */
[----:B------:R4:W-:Y:S02]  /*a4290*/  STL.64 [R1+0x48e0], R30 ;  /* 0x0048e01e01007387 */ /* 0x0009e40000100a00 */
[----:B------:R-:W2:Y:S02]  /*a42a0*/  LDL.LU R36, [R1+0x390] ;  /* 0x0003900001247983 */ /* 0x000ea40000300800 */
[----:B------:R-:W2:Y:S01]  /*a42b0*/  LDL.LU R37, [R1+0x394] ;  /* 0x0003940001257983 */ /* 0x000ea20000300800 */
[----:B0-----:R-:W2:Y:S01]  /*a42c0*/  LDL.LU R38, [R1+0x398] ;  /* 0x0003980001267983 */ /* 0x001ea20000300800 */
[----:B------:R-:W2:Y:S02]  /*a42d0*/  LDL.LU R39, [R1+0x39c] ;  /* 0x00039c0001277983 */ /* 0x000ea40000300800 */
[----:B-1----:R-:W-:-:S02]  /*a42e0*/  IMAD.MOV.U32 R35, RZ, RZ, R44 ;  /* 0x000000ffff237224 */ /* 0x002fc400078e002c */
[----:B------:R-:W-:Y:S02]  /*a42f0*/  IMAD.MOV.U32 R34, RZ, RZ, R45 ;  /* 0x000000ffff227224 */ /* 0x000fe400078e002d */
[----:B----4-:R-:W-:Y:S02]  /*a4300*/  IMAD.MOV.U32 R30, RZ, RZ, R22 ;  /* 0x000000ffff1e7224 */ /* 0x010fe400078e0016 */
[----:B---3--:R-:W-:Y:S01]  /*a4310*/  IMAD.MOV.U32 R31, RZ, RZ, R23 ;  /* 0x000000ffff1f7224 */ /* 0x008fe200078e0017 */
[----:B--2---:R0:W-:Y:S01]  /*a4320*/  STL.64 [R1+0x48f0], R38 ;  /* 0x0048f02601007387 */ /* 0x0041e20000100a00 */
[----:B------:R1:W-:Y:S02]  /*a4330*/  STL.64 [R1+0x48e8], R36 ;  /* 0x0048e82401007387 */ /* 0x0003e40000100a00 */
[----:B------:R-:W2:Y:S02]  /*a4340*/  LDL.LU R4, [R1+0x750] ;  /* 0x0007500001047983 */ /* 0x000ea40000300800 */
[----:B------:R-:W2:Y:S01]  /*a4350*/  LDL.LU R5, [R1+0x754] ;  /* 0x0007540001057983 */ /* 0x000ea20000300800 */
[----:B------:R-:W2:Y:S01]  /*a4360*/  LDL.LU R6, [R1+0x758] ;  /* 0x0007580001067983 */ /* 0x000ea20000300800 */
[----:B------:R-:W2:Y:S02]  /*a4370*/  LDL.LU R7, [R1+0x75c] ;  /* 0x00075c0001077983 */ /* 0x000ea40000300800 */
[----:B0-----:R-:W-:-:S02]  /*a4380*/  IMAD.MOV.U32 R39, RZ, RZ, R8 ;  /* 0x000000ffff277224 */ /* 0x001fc400078e0008 */
[----:B------:R-:W-:Y:S01]  /*a4390*/  IMAD.MOV.U32 R38, RZ, RZ, R9 ;  /* 0x000000ffff267224 */ /* 0x000fe200078e0009 */
        /* <DEDUP_REMOVED lines=8> */
[----:B------:R-:W2:Y:S01]  /*a4420*/  LDL.LU R12, [R1+0x770] ;  /* 0x00077000010c7983 */ /* 0x000ea20000300800 */
[----:B------:R-:W2:Y:S02]  /*a4430*/  LDL.LU R13, [R1+0x774] ;  /* 0x00077400010d7983 */ /* 0x000ea40000300800 */
[----:B------:R-:W2:Y:S02]  /*a4440*/  LDL.LU R14, [R1+0x778] ;  /* 0x00077800010e7983 */ /* 0x000ea40000300800 */
[----:B------:R-:W2:Y:S01]  /*a4450*/  LDL.LU R15, [R1+0x77c] ;  /* 0x00077c00010f7983 */ /* 0x000ea20000300800 */
[----:B------:R0:W-:Y:S01]  /*a4460*/  STL.64 [R1+0x4908], R38 ;  /* 0x0049082601007387 */ /* 0x0001e20000100a00 */
[----:B------:R-:W2:Y:S02]  /*a4470*/  LDL.LU R44, [R1+0x3d0] ;  /* 0x0003d000012c7983 */ /* 0x000ea40000300800 */
[----:B------:R-:W2:Y:S02]  /*a4480*/  LDL.LU R45, [R1+0x3d4] ;  /* 0x0003d400012d7983 */ /* 0x000ea40000300800 */
[----:B------:R-:W2:Y:S01]  /*a4490*/  LDL.LU R46, [R1+0x3d8] ;  /* 0x0003d800012e7983 */ /* 0x000ea20000300800 */
[----:B------:R-:W2:Y:S01]  /*a44a0*/  LDL.LU R47, [R1+0x3dc] ;  /* 0x0003dc00012f7983 */ /* 0x000ea20000300800 */
[----:B-1----:R-:W2:Y:S02]  /*a44b0*/  LDL.LU R36, [R1+0x3c0] ;  /* 0x0003c00001247983 */ /* 0x002ea40000300800 */
[----:B------:R-:W2:Y:S01]  /*a44c0*/  LDL.LU R37, [R1+0x3c4] ;  /* 0x0003c40001257983 */ /* 0x000ea20000300800 */
[----:B0-----:R-:W2:Y:S01]  /*a44d0*/  LDL.LU R38, [R1+0x3c8] ;  /* 0x0003c80001267983 */ /* 0x001ea20000300800 */
[----:B------:R-:W2:Y:S02]  /*a44e0*/  LDL.LU R39, [R1+0x3cc] ;  /* 0x0003cc0001277983 */ /* 0x000ea40000300800 */
[----:B------:R0:W-:Y:S02]  /*a44f0*/  STL.64 [R1+0x48f8], R34 ;  /* 0x0048f82201007387 */ /* 0x0001e40000100a00 */
[----:B------:R-:W2:Y:S01]  /*a4500*/  LDL.LU R32, [R1+0x3b0] ;  /* 0x0003b00001207983 */ /* 0x000ea20000300800 */
[----:B------:R-:W2:Y:S04]  /*a4510*/  LDL.LU R33, [R1+0x3b4] ;  /* 0x0003b40001217983 */ /* 0x000ea80000300800 */
[----:B0-----:R-:W2:Y:S01]  /*a4520*/  LDL.LU R34, [R1+0x3b8] ;  /* 0x0003b80001227983 */ /* 0x001ea20000300800 */
[----:B------:R-:W2:Y:S02]  /*a4530*/  LDL.LU R35, [R1+0x3bc] ;  /* 0x0003bc0001237983 */ /* 0x000ea40000300800 */
[----:B------:R-:W2:Y:S02]  /*a4540*/  LDL.LU R28, [R1+0x3a0] ;  /* 0x0003a000011c7983 */ /* 0x000ea40000300800 */
[----:B------:R-:W2:Y:S01]  /*a4550*/  LDL.LU R29, [R1+0x3a4] ;  /* 0x0003a400011d7983 */ /* 0x000ea20000300800 */
[----:B------:R-:W4:Y:S01]  /*a4560*/  LDL.LU R22, [R1+0x4964] ;  /* 0x0049640001167983 */ /* 0x000f220000300800 */
[----:B------:R-:W4:Y:S02]  /*a4570*/  LDL.LU R23, [R1+0x4960] ;  /* 0x0049600001177983 */ /* 0x000f240000300800 */
[----:B------:R-:W2:Y:S02]  /*a4580*/  LDL.LU R56, [R1+0x370] ;  /* 0x0003700001387983 */ /* 0x000ea40000300800 */
[----:B------:R-:W2:Y:S01]  /*a4590*/  LDL.LU R57, [R1+0x374] ;  /* 0x0003740001397983 */ /* 0x000ea20000300800 */
[----:B------:R-:W2:Y:S01]  /*a45a0*/  LDL.LU R58, [R1+0x378] ;  /* 0x00037800013a7983 */ /* 0x000ea20000300800 */
[----:B------:R-:W2:Y:S02]  /*a45b0*/  LDL.LU R59, [R1+0x37c] ;  /* 0x00037c00013b7983 */ /* 0x000ea40000300800 */
[----:B------:R-:W2:Y:S02]  /*a45c0*/  LDL R52, [R1+0x1458] ;  /* 0x0014580001347983 */ /* 0x000ea40000100800 */
[----:B------:R-:W-:Y:S01]  /*a45d0*/  STL.64 [R1+0x4778], R26 ;  /* 0x0047781a01007387 */ /* 0x000fe20000100a00 */
[C---:B----4-:R-:W-:Y:S11]  /*a45e0*/  HMMA.16816.F32.BF16 R16, R40.reuse, R22, R16 ;  /* 0x000000162810723c */ /* 0x050ff60000041810 */
[----:B------:R-:W-:Y:S11]  /*a45f0*/  @!UPT UIADD3 URZ, URZ, URZ, URZ ;  /* 0x0000003f3f3ff290 */ /* 0x000ff6000fffe03f */
[----:B------:R-:W-:Y:S01]  /*a4600*/  @!UPT UIADD3 URZ, URZ, URZ, URZ ;  /* 0x0000003f3f3ff290 */ /* 0x000fe2000fffe03f */
[----:B------:R-:W-:Y:S01]  /*a4610*/  STL.64 [R1+0x780], R16 ;  /* 0x0007801001007387 */ /* 0x000fe20000100a00 */
[----:B------:R0:W-:Y:S03]  /*a4620*/  STL.64 [R1+0x788], R18 ;  /* 0x0007881201007387 */ /* 0x0001e60000100a00 */
[----:B0-----:R-:W2:Y:S01]  /*a4630*/  LDL.LU.64 R18, [R1+0x4958] ;  /* 0x0049580001127983 */ /* 0x001ea20000300a00 */
[----:B------:R-:W4:Y:S02]  /*a4640*/  LDL.LU.64 R16, [R1+0x4950] ;  /* 0x0049500001107983 */ /* 0x000f240000300a00 */
[----:B------:R-:W-:Y:S01]  /*a4650*/  STL.64 [R1+0x4780], R22 ;  /* 0x0047801601007387 */ /* 0x000fe20000100a00 */
[C---:B--2---:R-:W-:Y:S11]  /*a4660*/  HMMA.16816.F32.BF16 R12, R40.reuse, R18, R12 ;  /* 0x00000012280c723c */ /* 0x044ff6000004180c */
[----:B------:R-:W-:Y:S11]  /*a4670*/  @!UPT UIADD3 URZ, URZ, URZ, URZ ;  /* 0x0000003f3f3ff290 */ /* 0x000ff6000fffe03f */
[----:B------:R-:W-:Y:S01]  /*a4680*/  @!UPT UIADD3 URZ, URZ, URZ, URZ ;  /* 0x0000003f3f3ff290 */ /* 0x000fe2000fffe03f */
[----:B------:R-:W-:Y:S01]  /*a4690*/  STL.64 [R1+0x770], R12 ;  /* 0x0007700c01007387 */ /* 0x000fe20000100a00 */
[----:B------:R0:W-:Y:S03]  /*a46a0*/  STL.64 [R1+0x778], R14 ;  /* 0x0007780e01007387 */ /* 0x0001e60000100a00 */
[----:B0-----:R-:W3:Y:S01]  /*a46b0*/  LDL.LU.64 R14, [R1+0x4948] ;  /* 0x00494800010e7983 */ /* 0x001ee20000300a00 */
[----:B------:R-:W2:Y:S01]  /*a46c0*/  LDL.LU.64 R12, [R1+0x4940] ;  /* 0x00494000010c7983 */ /* 0x000ea20000300a00 */
[C---:B---3--:R-:W-:Y:S11]  /*a46d0*/  HMMA.16816.F32.BF16 R8, R40.reuse, R14, R8 ;  /* 0x0000000e2808723c */ /* 0x048ff60000041808 */
[----:B------:R-:W-:Y:S11]  /*a46e0*/  @!UPT UIADD3 URZ, URZ, URZ, URZ ;  /* 0x0000003f3f3ff290 */ /* 0x000ff6000fffe03f */
[----:B------:R-:W-:Y:S01]  /*a46f0*/  @!UPT UIADD3 URZ, URZ, URZ, URZ ;  /* 0x0000003f3f3ff290 */ /* 0x000fe2000fffe03f */
[----:B------:R-:W-:Y:S01]  /*a4700*/  STL.64 [R1+0x760], R8 ;  /* 0x0007600801007387 */ /* 0x000fe20000100a00 */
[----:B------:R0:W-:Y:S03]  /*a4710*/  STL.64 [R1+0x768], R10 ;  /* 0x0007680a01007387 */ /* 0x0001e60000100a00 */
[----:B0-----:R-:W3:Y:S01]  /*a4720*/  LDL.LU.64 R10, [R1+0x4938] ;  /* 0x00493800010a7983 */ /* 0x001ee20000300a00 */
[----:B------:R-:W2:Y:S01]  /*a4730*/  LDL.LU.64 R8, [R1+0x4930] ;  /* 0x0049300001087983 */ /* 0x000ea20000300a00 */
[----:B---3--:R-:W-:Y:S11]  /*a4740*/  HMMA.16816.F32.BF16 R4, R40, R10, R4 ;  /* 0x0000000a2804723c */ /* 0x008ff60000041804 */
[----:B------:R-:W-:Y:S11]  /*a4750*/  @!UPT UIADD3 URZ, URZ, URZ, URZ ;  /* 0x0000003f3f3ff290 */ /* 0x000ff6000fffe03f */
[----:B------:R-:W-:Y:S01]  /*a4760*/  @!UPT UIADD3 URZ, URZ, URZ, URZ ;  /* 0x0000003f3f3ff290 */ /* 0x000fe2000fffe03f */
[----:B------:R-:W-:Y:S01]  /*a4770*/  STL.64 [R1+0x750], R4 ;  /* 0x0007500401007387 */ /* 0x000fe20000100a00 */
[----:B------:R0:W-:Y:S03]  /*a4780*/  STL.64 [R1+0x758], R6 ;  /* 0x0007580601007387 */ /* 0x0001e60000100a00 */
[----:B0-----:R-:W3:Y:S01]  /*a4790*/  LDL.LU.64 R6, [R1+0x4928] ;  /* 0x0049280001067983 */ /* 0x001ee20000300a00 */
[----:B------:R-:W4:Y:S02]  /*a47a0*/  LDL.LU.64 R4, [R1+0x4920] ;  /* 0x0049200001047983 */ /* 0x000f240000300a00 */
[----:B------:R-:W-:Y:S02]  /*a47b0*/  STL.64 [R1+0x4748], R10 ;  /* 0x0047480a01007387 */ /* 0x000fe40000100a00 */
[----:B--2---:R-:W-:Y:S02]  /*a47c0*/  STL.64 [R1+0x4740], R8 ;  /* 0x0047400801007387 */ /* 0x004fe40000100a00 */
[----:B------:R-:W-:-:S02]  /*a47d0*/  IMAD.MOV.U32 R50, RZ, RZ, R49 ;  /* 0x000000ffff327224 */ /* 0x000fc400078e0031 */
[----:B------:R-:W-:Y:S01]  /*a47e0*/  IMAD.MOV.U32 R51, RZ, RZ, R48 ;  /* 0x000000ffff337224 */ /* 0x000fe200078e0030 */
        /* <DEDUP_REMOVED lines=17> */
[----:B------:R-:W-:Y:S01]  /*a4900*/  STL [R1+0x43bc], R48 ;  /* 0x0043bc3001007387 */ /* 0x000fe20000100800 */
[C---:B--2---:R-:W-:Y:S02]  /*a4910*/  HMMA.16816.F32.BF16 R36, R44.reuse, R38, R32 ;  /* 0x000000262c24723c */ /* 0x044fe40000041820 */
[----:B------:R-:W2:Y:S11]  /*a4920*/  LDL.LU.64 R34, [R1+0x48f8] ;  /* 0x0048f80001227983 */ /* 0x000eb60000300a00 */
[----:B------:R-:W-:Y:S10]  /*a4930*/  @!UPT UIADD3 URZ, URZ, URZ, URZ ;  /* 0x0000003f3f3ff290 */ /* 0x000ff4000fffe03f */
[----:B------:R-:W-:Y:S01]  /*a4940*/  STL.64 [R1+0xcb0], R36 ;  /* 0x000cb02401007387 */ /* 0x000fe20000100a00 */
[----:B------:R-:W-:Y:S02]  /*a4950*/  IMAD.MOV.U32 R49, RZ, RZ, R36 ;  /* 0x000000ffff317224 */ /* 0x000fe400078e0024 */
[----:B------:R0:W-:Y:S02]  /*a4960*/  STL.64 [R1+0xcb8], R38 ;  /* 0x000cb82601007387 */ /* 0x0001e40000100a00 */
[----:B0-----:R-:W4:Y:S01]  /*a4970*/  LDL.LU.64 R38, [R1+0x48f0] ;  /* 0x0048f00001267983 */ /* 0x001f220000300a00 */
[----:B------:R-:W4:Y:S02]  /*a4980*/  LDL.LU.64 R36, [R1+0x48e8] ;  /* 0x0048e80001247983 */ /* 0x000f240000300a00 */
[----:B------:R-:W-:Y:S02]  /*a4990*/  STL [R1+0x43c0], R49 ;  /* 0x0043c03101007387 */ /* 0x000fe40000100800 */
[----:B---3--:R-:W-:Y:S01]  /*a49a0*/  STL.64 [R1+0x4788], R50 ;  /* 0x0047883201007387 */ /* 0x008fe20000100a00 */
[C---:B--2---:R-:W-:Y:S01]  /*a49b0*/  HMMA.16816.F32.BF16 R32, R44.reuse, R34, R28 ;  /* 0x000000222c20723c */ /* 0x044fe2000004181c */
[----:B------:R-:W4:Y:S11]  /*a49c0*/  LDL.LU.64 R30, [R1+0x48e0] ;  /* 0x0048e000011e7983 */ /* 0x000f360000300a00 */
[----:B------:R-:W-:Y:S11]  /*a49d0*/  @!UPT UIADD3 URZ, URZ, URZ, URZ ;  /* 0x0000003f3f3ff290 */ /* 0x000ff6000fffe03f */
[----:B------:R-:W-:Y:S01]  /*a49e0*/  STL.64 [R1+0xca0], R32 ;  /* 0x000ca02001007387 */ /* 0x000fe20000100a00 */
[----:B------:R0:W-:Y:S03]  /*a49f0*/  STL.64 [R1+0xca8], R34 ;  /* 0x000ca82201007387 */ /* 0x0001e60000100a00 */
[----:B0-----:R-:W2:Y:S01]  /*a4a00*/  LDL.LU.64 R34, [R1+0x48d8] ;  /* 0x0048d80001227983 */ /* 0x001ea20000300a00 */
[----:B------:R-:W2:Y:S01]  /*a4a10*/  LDL.LU.64 R32, [R1+0x48d0] ;  /* 0x0048d00001207983 */ /* 0x000ea20000300a00 */
[----:B----4-:R-:W-:Y:S02]  /*a4a20*/  HMMA.16816.F32.BF16 R28, R44, R30, R36 ;  /* 0x0000001e2c1c723c */ /* 0x010fe40000041824 */
[----:B------:R-:W2:Y:S01]  /*a4a30*/  LDL.LU.64 R38, [R1+0x48c8] ;  /* 0x0048c80001267983 */ /* 0x000ea20000300a00 */
[----:B------:R-:W-:Y:S02]  /*a4a40*/  IMAD.MOV.U32 R50, RZ, RZ, R13 ;  /* 0x000000ffff327224 */ /* 0x000fe400078e000d */
[----:B------:R-:W-:-:S07]  /*a4a50*/  IMAD.MOV.U32 R51, RZ, RZ, R12 ;  /* 0x000000ffff337224 */ /* 0x000fce00078e000c */
[----:B------:R-:W-:Y:S01]  /*a4a60*/  HMMA.16816.F32.BF16 R48, R44, R50, R56 ;  /* 0x000000322c30723c */ /* 0x000fe20000041838 */
[----:B------:R-:W-:Y:S02]  /*a4a70*/  IMAD.MOV.U32 R11, RZ, RZ, R16 ;  /* 0x000000ffff0b7224 */ /* 0x000fe400078e0010 */
[----:B------:R-:W-:-:S08]  /*a4a80*/  IMAD.MOV.U32 R10, RZ, RZ, R17 ;  /* 0x000000ffff0a7224 */ /* 0x000fd000078e0011 */
[----:B------:R0:W-:Y:S01]  /*a4a90*/  STL.64 [R1+0xc90], R28 ;  /* 0x000c901c01007387 */ /* 0x0001e20000100a00 */
[----:B------:R-:W-:Y:S03]  /*a4aa0*/  STL.64 [R1+0xc98], R30 ;  /* 0x000c981e01007387 */ /* 0x000fe60000100a00 */
[----:B0-----:R-:W3:Y:S09]  /*a4ab0*/  LDL.LU.64 R28, [R1+0x48c0] ;  /* 0x0048c000011c7983 */ /* 0x001ef20000300a00 */
[----:B------:R-:W-:-:S02]  /*a4ac0*/  IMAD.MOV.U32 R17, RZ, RZ, R48 ;  /* 0x000000ffff117224 */ /* 0x000fc400078e0030 */
[----:B------:R-:W-:Y:S01]  /*a4ad0*/  IMAD.MOV.U32 R13, RZ, RZ, R50 ;  /* 0x000000ffff0d7224 */ /* 0x000fe200078e0032 */
[C---:B--2---:R-:W-:Y:S01]  /*a4ae0*/  HMMA.16816.F32.BF16 R36, R44.reuse, R38, R32 ;  /* 0x000000262c24723c */ /* 0x044fe20000041820 */
[----:B------:R-:W2:Y:S11]  /*a4af0*/  LDL.LU.64 R32, [R1+0x48b8] ;  /* 0x0048b80001207983 */ /* 0x000eb60000300a00 */
[----:B------:R-:W-:Y:S11]  /*a4b00*/  @!UPT UIADD3 URZ, URZ, URZ, URZ ;  /* 0x0000003f3f3ff290 */ /* 0x000ff6000fffe03f */
[----:B------:R0:W-:Y:S01]  /*a4b10*/  STL.64 [R1+0xc60], R36 ;  /* 0x000c602401007387 */ /* 0x0001e20000100a00 */
[----:B------:R-:W-:Y:S02]  /*a4b20*/  STL.64 [R1+0xc68], R38 ;  /* 0x000c682601007387 */ /* 0x000fe40000100a00 */
[----:B------:R-:W-:Y:S02]  /*a4b30*/  IMAD.MOV.U32 R16, RZ, RZ, R36 ;  /* 0x000000ffff107224 */ /* 0x000fe400078e0024 */
[----:B------:R-:W-:Y:S01]  /*a4b40*/  IMAD.MOV.U32 R12, RZ, RZ, R38 ;  /* 0x000000ffff0c7224 */ /* 0x000fe200078e0026 */
[----:B0-----:R-:W4:Y:S01]  /*a4b50*/  LDL.LU.64 R36, [R1+0x48b0] ;  /* 0x0048b00001247983 */ /* 0x001f220000300a00 */
[----:B------:R-:W2:Y:S02]  /*a4b60*/  LDL.LU.64 R56, [R1+0x48a8] ;  /* 0x0048a80001387983 */ /* 0x000ea40000300a00 */
[----:B------:R-:W-:Y:S02]  /*a4b70*/  STL.64 [R1+0xc40], R48 ;  /* 0x000c403001007387 */ /* 0x000fe40000100a00 */
[----:B------:R-:W-:Y:S01]  /*a4b80*/  STL.64 [R1+0xc48], R50 ;  /* 0x000c483201007387 */ /* 0x000fe20000100a00 */
[----:B------:R-:W-:Y:S01]  /*a4b90*/  STL.64 [R1+0x47a8], R18 ;  /* 0x0047a81201007387 */ /* 0x000fe20000100a00 */
[----:B------:R-:W-:Y:S02]  /*a4ba0*/  STL.64 [R1+0x47a0], R16 ;  /* 0x0047a01001007387 */ /* 0x000fe40000100a00 */
[----:B------:R-:W-:Y:S02]  /*a4bb0*/  STL.64 [R1+0x4798], R14 ;  /* 0x0047980e01007387 */ /* 0x000fe40000100a00 */
[----:B------:R0:W-:Y:S01]  /*a4bc0*/  STL.64 [R1+0x4790], R12 ;  /* 0x0047900c01007387 */ /* 0x0001e20000100a00 */
[----:B------:R-:W2:Y:S01]  /*a4bd0*/  LDL.LU R8, [R1+0x610] ;  /* 0x0006100001087983 */ /* 0x000ea20000300800 */
[----:B0-----:R-:W-:Y:S03]  /*a4be0*/  HMMA.16816.F32.BF16 R12, R44, R10, R40 ;  /* 0x0000000a2c0c723c */ /* 0x001fe60000041828 */
[----:B------:R0:W1:Y:S11]  /*a4bf0*/  LDSM.16.MT88.4 R40, [R52+0x13800] ;  /* 0x013800003428783b */ /* 0x0000760000004200 */
[----:B------:R-:W-:Y:S09]  /*a4c00*/  @!UPT UIADD3 URZ, URZ, URZ, URZ ;  /* 0x0000003f3f3ff290 */ /* 0x000ff2000fffe03f */
[----:B------:R0:W-:Y:S01]  /*a4c10*/  STL.64 [R1+0xc30], R12 ;  /* 0x000c300c01007387 */ /* 0x0001e20000100a00 */
[----:B------:R0:W-:Y:S02]  /*a4c20*/  STL.64 [R1+0xc38], R14 ;  /* 0x000c380e01007387 */ /* 0x0001e40000100a00 */
[----:B------:R-:W2:Y:S02]  /*a4c30*/  LDL.LU R9, [R1+0x614] ;  /* 0x0006140001097983 */ /* 0x000ea40000300800 */
[----:B------:R-:W2:Y:S01]  /*a4c40*/  LDL.LU R10, [R1+0x618] ;  /* 0x00061800010a7983 */ /* 0x000ea20000300800 */
[----:B------:R-:W2:Y:S04]  /*a4c50*/  LDL.LU R11, [R1+0x61c] ;  /* 0x00061c00010b7983 */ /* 0x000ea80000300800 */
[----:B--2---:R-:W-:Y:S01]  /*a4c60*/  STL.64 [R1+0x47b8], R10 ;  /* 0x0047b80a01007387 */ /* 0x004fe20000100a00 */
[----:B------:R2:W-:Y:S02]  /*a4c70*/  STL.64 [R1+0x47b0], R8 ;  /* 0x0047b00801007387 */ /* 0x0005e40000100a00 */
[----:B0-----:R-:W2:Y:S02]  /*a4c80*/  LDL.LU R52, [R1+0x670] ;  /* 0x0006700001347983 */ /* 0x001ea40000300800 */
[----:B------:R-:W2:Y:S01]  /*a4c90*/  LDL.LU R53, [R1+0x674] ;  /* 0x0006740001357983 */ /* 0x000ea20000300800 */
[----:B------:R-:W2:Y:S01]  /*a4ca0*/  LDL.LU R54, [R1+0x678] ;  /* 0x0006780001367983 */ /* 0x000ea20000300800 */
[----:B------:R-:W2:Y:S02]  /*a4cb0*/  LDL.LU R55, [R1+0x67c] ;  /* 0x00067c0001377983 */ /* 0x000ea40000300800 */
[----:B------:R-:W-:-:S02]  /*a4cc0*/  IMAD.MOV.U32 R58, RZ, RZ, R32 ;  /* 0x000000ffff3a7224 */ /* 0x000fc400078e0020 */
[----:B------:R-:W-:Y:S02]  /*a4cd0*/  IMAD.MOV.U32 R59, RZ, RZ, R25 ;  /* 0x000000ffff3b7224 */ /* 0x000fe400078e0019 */
[----:B------:R-:W-:Y:S02]  /*a4ce0*/  IMAD.MOV.U32 R26, RZ, RZ, R21 ;  /* 0x000000ffff1a7224 */ /* 0x000fe400078e0015 */
[----:B------:R-:W-:Y:S01]  /*a4cf0*/  IMAD.MOV.U32 R27, RZ, RZ, R20 ;  /* 0x000000ffff1b7224 */ /* 0x000fe200078e0014 */
[----:B--2---:R0:W-:Y:S01]  /*a4d00*/  STL.64 [R1+0x47c8], R54 ;  /* 0x0047c83601007387 */ /* 0x0041e20000100a00 */
[----:B------:R-:W-:Y:S02]  /*a4d10*/  STL.64 [R1+0x47c0], R52 ;  /* 0x0047c03401007387 */ /* 0x000fe40000100a00 */
[----:B------:R-:W2:Y:S02]  /*a4d20*/  LDL.LU R32, [R1+0x48a0] ;  /* 0x0048a00001207983 */ /* 0x000ea40000300800 */
[----:B------:R-:W2:Y:S01]  /*a4d30*/  LDL.LU R25, [R1+0x489c] ;  /* 0x00489c0001197983 */ /* 0x000ea20000300800 */
[----:B------:R-:W-:Y:S01]  /*a4d40*/  STL.64 [R1+0x47d0], R58 ;  /* 0x0047d03a01007387 */ /* 0x000fe20000100a00 */
[----:B------:R0:W-:Y:S02]  /*a4d50*/  STL.64 [R1+0x47d8], R26 ;  /* 0x0047d81a01007387 */ /* 0x0001e40000100a00 */
[----:B------:R-:W2:Y:S02]  /*a4d60*/  LDL.LU R20, [R1+0x690] ;  /* 0x0006900001147983 */ /* 0x000ea40000300800 */
[----:B------:R-:W2:Y:S01]  /*a4d70*/  LDL.LU R21, [R1+0x694] ;  /* 0x0006940001157983 */ /* 0x000ea20000300800 */
[----:B------:R-:W2:Y:S01]  /*a4d80*/  LDL.LU R22, [R1+0x698] ;  /* 0x0006980001167983 */ /* 0x000ea20000300800 */
[----:B------:R-:W2:Y:S02]  /*a4d90*/  LDL.LU R23, [R1+0x69c] ;  /* 0x00069c0001177983 */ /* 0x000ea40000300800 */
[----:B---3--:R-:W-:-:S02]  /*a4da0*/  IMAD.MOV.U32 R50, RZ, RZ, R28 ;  /* 0x000000ffff327224 */ /* 0x008fc400078e001c */
[----:B------:R-:W-:Y:S01]  /*a4db0*/  IMAD.MOV.U32 R51, RZ, RZ, R5 ;  /* 0x000000ffff337224 */ /* 0x000fe200078e0005 */
[----:B--2---:R-:W-:Y:S01]  /*a4dc0*/  STL.64 [R1+0x47e8], R22 ;  /* 0x0047e81601007387 */ /* 0x004fe20000100a00 */
[----:B------:R2:W-:Y:S02]  /*a4dd0*/  STL.64 [R1+0x47e0], R20 ;  /* 0x0047e01401007387 */ /* 0x0005e40000100a00 */
[----:B------:R-:W3:Y:S02]  /*a4de0*/  LDL.LU R28, [R1+0x4898] ;  /* 0x00489800011c7983 */ /* 0x000ee40000300800 */
        /* <DEDUP_REMOVED lines=20> */
[----:B------:R-:W-:Y:S01]  /*a4f30*/  IMAD.MOV.U32 R27, RZ, RZ, R57 ;  /* 0x000000ffff1b7224 */ /* 0x000fe200078e0039 */
[----:B--2---:R0:W-:Y:S01]  /*a4f40*/  STL.64 [R1+0x4818], R10 ;  /* 0x0048180a01007387 */ /* 0x0041e20000100a00 */
[----:B------:R-:W-:Y:S02]  /*a4f50*/  STL.64 [R1+0x4810], R8 ;  /* 0x0048100801007387 */ /* 0x000fe40000100a00 */
[----:B------:R-:W2:Y:S02]  /*a4f60*/  LDL.LU R4, [R1+0x4888] ;  /* 0x0048880001047983 */ /* 0x000ea40000300800 */
[----:B------:R0:W-:Y:S01]  /*a4f70*/  STL.64 [R1+0x4820], R54 ;  /* 0x0048203601007387 */ /* 0x0001e20000100a00 */
[----:B------:R0:W-:Y:S01]  /*a4f80*/  STL.64 [R1+0x4828], R26 ;  /* 0x0048281a01007387 */ /* 0x0001e20000100a00 */
[----:B------:R-:W2:Y:S02]  /*a4f90*/  LDL.LU R20, [R1+0x6d0] ;  /* 0x0006d00001147983 */ /* 0x000ea40000300800 */
[----:B------:R-:W2:Y:S02]  /*a4fa0*/  LDL.LU R21, [R1+0x6d4] ;  /* 0x0006d40001157983 */ /* 0x000ea40000300800 */
[----:B------:R-:W2:Y:S01]  /*a4fb0*/  LDL.LU R22, [R1+0x6d8] ;  /* 0x0006d80001167983 */ /* 0x000ea20000300800 */
[----:B------:R-:W2:Y:S01]  /*a4fc0*/  LDL.LU R23, [R1+0x6dc] ;  /* 0x0006dc0001177983 */ /* 0x000ea20000300800 */
[----:B------:R-:W-:-:S02]  /*a4fd0*/  IMAD.MOV.U32 R50, RZ, RZ, R56 ;  /* 0x000000ffff327224 */ /* 0x000fc400078e0038 */
[----:B----4-:R-:W-:Y:S01]  /*a4fe0*/  IMAD.MOV.U32 R51, RZ, RZ, R37 ;  /* 0x000000ffff337224 */ /* 0x010fe200078e0025 */
[----:B--2---:R-:W-:Y:S01]  /*a4ff0*/  STL.64 [R1+0x4838], R22 ;  /* 0x0048381601007387 */ /* 0x004fe20000100a00 */
[----:B------:R2:W-:Y:S03]  /*a5000*/  STL.64 [R1+0x4830], R20 ;  /* 0x0048301401007387 */ /* 0x0005e60000100a00 */
[----:B------:R-:W-:Y:S02]  /*a5010*/  STL.64 [R1+0x4840], R50 ;  /* 0x0048403201007387 */ /* 0x000fe40000100a00 */
[----:B------:R-:W4:Y:S01]  /*a5020*/  LDL.LU R16, [R1+0x6f0] ;  /* 0x0006f00001107983 */ /* 0x000f220000300800 */
[----:B------:R-:W4:Y:S01]  /*a5030*/  LDL.LU R17, [R1+0x6f4] ;  /* 0x0006f40001117983 */ /* 0x000f220000300800 */
[----:B-1----:R-:W2:Y:S02]  /*a5040*/  LDL.LU R18, [R1+0x6f8] ;  /* 0x0006f80001127983 */ /* 0x002ea40000300800 */
[----:B------:R-:W2:Y:S02]  /*a5050*/  LDL.LU R19, [R1+0x6fc] ;  /* 0x0006fc0001137983 */ /* 0x000ea40000300800 */
[----:B0-----:R-:W-:-:S02]  /*a5060*/  IMAD.MOV.U32 R10, RZ, RZ, R36 ;  /* 0x000000ffff0a7224 */ /* 0x001fc400078e0024 */
[----:B------:R-:W-:Y:S01]  /*a5070*/  IMAD.MOV.U32 R11, RZ, RZ, R33 ;  /* 0x000000ffff0b7224 */ /* 0x000fe200078e0021 */
[----:B--2---:R-:W-:Y:S01]  /*a5080*/  STL.64 [R1+0x4850], R18 ;  /* 0x0048501201007387 */ /* 0x004fe20000100a00 */
        /* <DEDUP_REMOVED lines=9> */
[----:B--2---:R0:W-:Y:S03]  /*a5120*/  STL.64 [R1+0x4860], R52 ;  /* 0x0048603401007387 */ /* 0x0041e60000100a00 */
[----:B------:R-:W-:Y:S02]  /*a5130*/  STL.64 [R1+0x4870], R26 ;  /* 0x0048701a01007387 */ /* 0x000fe40000100a00 */
[----:B------:R-:W2:Y:S01]  /*a5140*/  LDL.LU R20, [R1+0x710] ;  /* 0x0007100001147983 */ /* 0x000ea20000300800 */
[----:B------:R-:W2:Y:S01]  /*a5150*/  LDL.LU R21, [R1+0x714] ;  /* 0x0007140001157983 */ /* 0x000ea20000300800 */
[----:B------:R-:W4:Y:S02]  /*a5160*/  LDL.LU R22, [R1+0x718] ;  /* 0x0007180001167983 */ /* 0x000f240000300800 */
[----:B------:R-:W4:Y:S02]  /*a5170*/  LDL.LU R23, [R1+0x71c] ;  /* 0x00071c0001177983 */ /* 0x000f240000300800 */
[----:B----4-:R-:W-:Y:S01]  /*a5180*/  STL.64 [R1+0x4880], R22 ;  /* 0x0048801601007387 */ /* 0x010fe20000100a00 */
[----:B--2---:R1:W-:Y:S02]  /*a5190*/  STL.64 [R1+0x4878], R20 ;  /* 0x0048781401007387 */ /* 0x0043e40000100a00 */
[----:B0-----:R-:W2:Y:S02]  /*a51a0*/  LDL.LU R52, [R1+0x730] ;  /* 0x0007300001347983 */ /* 0x001ea40000300800 */
[----:B------:R-:W2:Y:S01]  /*a51b0*/  LDL.LU R53, [R1+0x734] ;  /* 0x0007340001357983 */ /* 0x000ea20000300800 */
[----:B------:R-:W2:Y:S01]  /*a51c0*/  LDL.LU R54, [R1+0x738] ;  /* 0x0007380001367983 */ /* 0x000ea20000300800 */
[----:B------:R-:W2:Y:S03]  /*a51d0*/  LDL.LU R55, [R1+0x73c] ;  /* 0x00073c0001377983 */ /* 0x000ea60000300800 */
[----:B-1----:R-:W4:Y:S01]  /*a51e0*/  LDL.LU R20, [R1+0x740] ;  /* 0x0007400001147983 */ /* 0x002f220000300800 */
[----:B------:R-:W4:Y:S02]  /*a51f0*/  LDL.LU R21, [R1+0x744] ;  /* 0x0007440001157983 */ /* 0x000f240000300800 */
[----:B------:R-:W4:Y:S02]  /*a5200*/  LDL.LU R22, [R1+0x748] ;  /* 0x0007480001167983 */ /* 0x000f240000300800 */
[----:B------:R-:W4:Y:S01]  /*a5210*/  LDL.LU R23, [R1+0x74c] ;  /* 0x00074c0001177983 */ /* 0x000f220000300800 */
[----:B------:R-:W2:Y:S01]  /*a5220*/  LDL.LU R16, [R1+0x720] ;  /* 0x0007200001107983 */ /* 0x000ea20000300800 */
[----:B------:R-:W2:Y:S02]  /*a5230*/  LDL.LU R17, [R1+0x724] ;  /* 0x0007240001117983 */ /* 0x000ea40000300800 */
[----:B------:R-:W-:-:S02]  /*a5240*/  IMAD.MOV.U32 R26, RZ, RZ, R4 ;  /* 0x000000ffff1a7224 */ /* 0x000fc400078e0004 */
[----:B------:R-:W-:Y:S01]  /*a5250*/  IMAD.MOV.U32 R27, RZ, RZ, R3 ;  /* 0x000000ffff1b7224 */ /* 0x000fe200078e0003 */
[----:B------:R-:W2:Y:S01]  /*a5260*/  LDL.LU R18, [R1+0x728] ;  /* 0x0007280001127983 */ /* 0x000ea20000300800 */
[----:B------:R-:W2:Y:S02]  /*a5270*/  LDL.LU R19, [R1+0x72c] ;  /* 0x00072c0001137983 */ /* 0x000ea40000300800 */
[----:B------:R-:W2:Y:S02]  /*a5280*/  LDL.LU R12, [R1+0x6e0] ;  /* 0x0006e000010c7983 */ /* 0x000ea40000300800 */
[----:B------:R-:W2:Y:S01]  /*a5290*/  LDL.LU R13, [R1+0x6e4] ;  /* 0x0006e400010d7983 */ /* 0x000ea20000300800 */
[----:B------:R-:W2:Y:S01]  /*a52a0*/  LDL.LU R14, [R1+0x6e8] ;  /* 0x0006e800010e7983 */ /* 0x000ea20000300800 */
[----:B------:R-:W2:Y:S02]  /*a52b0*/  LDL.LU R15, [R1+0x6ec] ;  /* 0x0006ec00010f7983 */ /* 0x000ea40000300800 */
[----:B------:R-:W-:-:S02]  /*a52c0*/  IMAD.MOV.U32 R51, RZ, RZ, R25 ;  /* 0x000000ffff337224 */ /* 0x000fc400078e0019 */
[----:B------:R-:W-:Y:S01]  /*a52d0*/  IMAD.MOV.U32 R10, RZ, RZ, R24 ;  /* 0x000000ffff0a7224 */ /* 0x000fe200078e0018 */
[----:B------:R-:W2:Y:S01]  /*a52e0*/  LDL.LU R56, [R1+0x6c0] ;  /* 0x0006c00001387983 */ /* 0x000ea20000300800 */
[----:B------:R-:W2:Y:S02]  /*a52f0*/  LDL.LU R57, [R1+0x6c4] ;  /* 0x0006c40001397983 */ /* 0x000ea40000300800 */
[----:B------:R-:W2:Y:S02]  /*a5300*/  LDL.LU R58, [R1+0x6c8] ;  /* 0x0006c800013a7983 */ /* 0x000ea40000300800 */
[----:B---3--:R-:W-:Y:S01]  /*a5310*/  IMAD.MOV.U32 R50, RZ, RZ, R28 ;  /* 0x000000ffff327224 */ /* 0x008fe200078e001c */
[----:B------:R-:W3:Y:S01]  /*a5320*/  LDL.LU R59, [R1+0x6cc] ;  /* 0x0006cc00013b7983 */ /* 0x000ee20000300800 */
        /* <DEDUP_REMOVED lines=8> */
[----:B------:R-:W-:-:S02]  /*a53b0*/  IMAD.MOV.U32 R11, RZ, RZ, R5 ;  /* 0x000000ffff0b7224 */ /* 0x000fc400078e0005 */
        /* <DEDUP_REMOVED lines=8> */
[----:B------:R-:W-:Y:S02]  /*a5440*/  STL.64 [R1+0x4730], R42 ;  /* 0x0047302a01007387 */ /* 0x000fe40000100a00 */
[----:B------:R-:W-:Y:S01]  /*a5450*/  STL.64 [R1+0x4728], R40 ;  /* 0x0047282801007387 */ /* 0x000fe20000100a00 */
[C---:B----4-:R-:W-:Y:S01]  /*a5460*/  HMMA.16816.F32.BF16 R24, R44.reuse, R26, R20 ;  /* 0x0000001a2c18723c */ /* 0x050fe20000041814 */
[----:B------:R-:W4:Y:S01]  /*a5470*/  LDL.LU.64 R22, [R1+0x4880] ;  /* 0x0048800001167983 */ /* 0x000f220000300a00 */
[----:B------:R-:W4:Y:S11]  /*a5480*/  LDL.LU.64 R20, [R1+0x4878] ;  /* 0x0048780001147983 */ /* 0x000f360000300a00 */
[----:B------:R-:W-:Y:S10]  /*a5490*/  @!UPT UIADD3 URZ, URZ, URZ, URZ ;  /* 0x0000003f3f3ff290 */ /* 0x000ff4000fffe03f */
[----:B------:R-:W-:Y:S01]  /*a54a0*/  STL.64 [R1+0x740], R24 ;  /* 0x0007401801007387 */ /* 0x000fe20000100a00 */
[----:B------:R0:W-:Y:S03]  /*a54b0*/  STL.64 [R1+0x748], R26 ;  /* 0x0007481a01007387 */ /* 0x0001e60000100a00 */
[----:B0-----:R-:W4:Y:S01]  /*a54c0*/  LDL.LU.64 R26, [R1+0x4870] ;  /* 0x00487000011a7983 */ /* 0x001f220000300a00 */
[C---:B--2---:R-:W-:Y:S01]  /*a54d0*/  HMMA.16816.F32.BF16 R8, R44.reuse, R10, R52 ;  /* 0x0000000a2c08723c */ /* 0x044fe20000041834 */
[----:B------:R-:W2:Y:S02]  /*a54e0*/  LDL.LU.64 R54, [R1+0x4868] ;  /* 0x0048680001367983 */ /* 0x000ea40000300a00 */
[----:B------:R-:W2:Y:S11]  /*a54f0*/  LDL.LU.64 R52, [R1+0x4860] ;  /* 0x0048600001347983 */ /* 0x000eb60000300a00 */
[----:B------:R-:W-:Y:S09]  /*a5500*/  @!UPT UIADD3 URZ, URZ, URZ, URZ ;  /* 0x0000003f3f3ff290 */ /* 0x000ff2000fffe03f */
[----:B------:R-:W-:Y:S01]  /*a5510*/  STL.64 [R1+0x730], R8 ;  /* 0x0007300801007387 */ /* 0x000fe20000100a00 */
[----:B------:R0:W-:Y:S03]  /*a5520*/  STL.64 [R1+0x738], R10 ;  /* 0x0007380a01007387 */ /* 0x0001e60000100a00 */
[----:B0-----:R-:W2:Y:S01]  /*a5530*/  LDL.LU.64 R10, [R1+0x4858] ;  /* 0x00485800010a7983 */ /* 0x001ea20000300a00 */
[C---:B------:R-:W-:Y:S01]  /*a5540*/  HMMA.16816.F32.BF16 R48, R44.reuse, R50, R16 ;  /* 0x000000322c30723c */ /* 0x040fe20000041810 */
[----:B------:R-:W3:Y:S02]  /*a5550*/  LDL.LU.64 R18, [R1+0x4850] ;  /* 0x0048500001127983 */ /* 0x000ee40000300a00 */
[----:B------:R-:W3:Y:S11]  /*a5560*/  LDL.LU.64 R16, [R1+0x4848] ;  /* 0x0048480001107983 */ /* 0x000ef60000300a00 */
[----:B------:R-:W-:Y:S09]  /*a5570*/  @!UPT UIADD3 URZ, URZ, URZ, URZ ;  /* 0x0000003f3f3ff290 */ /* 0x000ff2000fffe03f */
        /* <DEDUP_REMOVED lines=10> */
[----:B--2---:R-:W-:Y:S01]  /*a5620*/  HMMA.16816.F32.BF16 R8, R44, R10, R52 ;  /* 0x0000000a2c08723c */ /* 0x004fe20000041834 */
[----:B------:R-:W2:Y:S02]  /*a5630*/  LDL.LU.64 R54, [R1+0x4820] ;  /* 0x0048200001367983 */ /* 0x000ea40000300a00 */
[----:B------:R-:W-:Y:S02]  /*a5640*/  IMAD.MOV.U32 R42, RZ, RZ, R2 ;  /* 0x000000ffff2a7224 */ /* 0x000fe400078e0002 */
[----:B------:R-:W-:-:S07]  /*a5650*/  IMAD.MOV.U32 R43, RZ, RZ, R0 ;  /* 0x000000ffff2b7224 */ /* 0x000fce00078e0000 */
[C---:B---3--:R-:W-:Y:S11]  /*a5660*/  HMMA.16816.F32.BF16 R40, R44.reuse, R42, R16 ;  /* 0x0000002a2c28723c */ /* 0x048ff60000041810 */
[----:B------:R-:W-:Y:S01]  /*a5670*/  STL.64 [R1+0x700], R8 ;  /* 0x0007000801007387 */ /* 0x000fe20000100a00 */
[----:B------:R0:W-:Y:S03]  /*a5680*/  STL.64 [R1+0x708], R10 ;  /* 0x0007080a01007387 */ /* 0x0001e60000100a00 */
[----:B0-----:R-:W3:Y:S01]  /*a5690*/  LDL.LU.64 R10, [R1+0x4818] ;  /* 0x00481800010a7983 */ /* 0x001ee20000300a00 */
[C---:B------:R-:W-:Y:S01]  /*a56a0*/  HMMA.16816.F32.BF16 R48, R44.reuse, R50, R12 ;  /* 0x000000322c30723c */ /* 0x040fe2000004180c */
[----:B------:R-:W3:Y:S02]  /*a56b0*/  LDL.LU.64 R8, [R1+0x4810] ;  /* 0x0048100001087983 */ /* 0x000ee40000300a00 */
[----:B------:R-:W3:Y:S04]  /*a56c0*/  LDL.LU.64 R18, [R1+0x4808] ;  /* 0x0048080001127983 */ /* 0x000ee80000300a00 */
[----:B------:R0:W-:Y:S01]  /*a56d0*/  STL.64 [R1+0x6f0], R40 ;  /* 0x0006f02801007387 */ /* 0x0001e20000100a00 */
[----:B------:R1:W-:Y:S03]  /*a56e0*/  STL.64 [R1+0x6f8], R42 ;  /* 0x0006f82a01007387 */ /* 0x0003e60000100a00 */
[----:B0-----:R-:W3:Y:S01]  /*a56f0*/  LDL.LU R40, [R1+0x600] ;  /* 0x0006000001287983 */ /* 0x001ee20000300800 */
[----:B------:R-:W3:Y:S02]  /*a5700*/  LDL.LU R41, [R1+0x604] ;  /* 0x0006040001297983 */ /* 0x000ee40000300800 */
[----:B-1----:R-:W3:Y:S02]  /*a5710*/  LDL.LU R42, [R1+0x608] ;  /* 0x00060800012a7983 */ /* 0x002ee40000300800 */
[----:B------:R-:W3:Y:S01]  /*a5720*/  LDL.LU R43, [R1+0x60c] ;  /* 0x00060c00012b7983 */ /* 0x000ee20000300800 */
[----:B------:R-:W3:Y:S01]  /*a5730*/  LDL.LU.64 R14, [R1+0x4800] ;  /* 0x00480000010e7983 */ /* 0x000ee20000300a00 */
[----:B------:R-:W3:Y:S05]  /*a5740*/  LDL.LU.64 R12, [R1+0x47f8] ;  /* 0x0047f800010c7983 */ /* 0x000eea0000300a00 */
[----:B------:R-:W-:Y:S01]  /*a5750*/  STL.64 [R1+0x6e0], R48 ;  /* 0x0006e03001007387 */ /* 0x000fe20000100a00 */
[----:B------:R0:W-:Y:S03]  /*a5760*/  STL.64 [R1+0x6e8], R50 ;  /* 0x0006e83201007387 */ /* 0x0001e60000100a00 */
[----:B0-----:R-:W3:Y:S01]  /*a5770*/  LDL.LU.64 R50, [R1+0x47f0] ;  /* 0x0047f00001327983 */ /* 0x001ee20000300a00 */
[C---:B----4-:R-:W-:Y:S03]  /*a5780*/  HMMA.16816.F32.BF16 R24, R44.reuse, R26, R20 ;  /* 0x0000001a2c18723c */ /* 0x050fe60000041814 */
[----:B------:R-:W4:Y:S01]  /*a5790*/  LDL.LU.64 R22, [R1+0x47e8] ;  /* 0x0047e80001167983 */ /* 0x000f220000300a00 */
[----:B------:R-:W4:Y:S04]  /*a57a0*/  LDL.LU.64 R20, [R1+0x47e0] ;  /* 0x0047e00001147983 */ /* 0x000f280000300a00 */
[C---:B--2---:R-:W-:Y:S11]  /*a57b0*/  HMMA.16816.F32.BF16 R52, R44.reuse, R54, R56 ;  /* 0x000000362c34723c */ /* 0x044ff60000041838 */
[----:B------:R-:W-:Y:S04]  /*a57c0*/  @!UPT UIADD3 URZ, URZ, URZ, URZ ;  /* 0x0000003f3f3ff290 */ /* 0x000fe8000fffe03f */
[----:B------:R-:W-:Y:S01]  /*a57d0*/  STL.64 [R1+0x6d0], R24 ;  /* 0x0006d01801007387 */ /* 0x000fe20000100a00 */
[----:B------:R0:W-:Y:S03]  /*a57e0*/  STL.64 [R1+0x6d8], R26 ;  /* 0x0006d81a01007387 */ /* 0x0001e60000100a00 */
[----:B0-----:R-:W4:Y:S01]  /*a57f0*/  LDL.LU.64 R26, [R1+0x47d8] ;  /* 0x0047d800011a7983 */ /* 0x001f220000300a00 */
[----:B------:R-:W2:Y:S01]  /*a5800*/  LDL.LU.64 R58, [R1+0x47d0] ;  /* 0x0047d000013a7983 */ /* 0x000ea20000300a00 */
[C---:B---3--:R-:W-:Y:S02]  /*a5810*/  HMMA.16816.F32.BF16 R16, R44.reuse, R18, R8 ;  /* 0x000000122c10723c */ /* 0x048fe40000041808 */
[----:B------:R-:W-:Y:S01]  /*a5820*/  STL.64 [R1+0x6c0], R52 ;  /* 0x0006c03401007387 */ /* 0x000fe20000100a00 */
[----:B------:R0:W-:Y:S03]  /*a5830*/  STL.64 [R1+0x6c8], R54 ;  /* 0x0006c83601007387 */ /* 0x0001e60000100a00 */
[----:B0-----:R-:W3:Y:S01]  /*a5840*/  LDL.LU.64 R54, [R1+0x47c8] ;  /* 0x0047c80001367983 */ /* 0x001ee20000300a00 */
[----:B------:R-:W3:Y:S02]  /*a5850*/  LDL.LU.64 R52, [R1+0x47c0] ;  /* 0x0047c00001347983 */ /* 0x000ee40000300a00 */
[----:B------:R-:W3:Y:S02]  /*a5860*/  LDL.LU.64 R10, [R1+0x47b8] ;  /* 0x0047b800010a7983 */ /* 0x000ee40000300a00 */
[----:B------:R-:W3:Y:S01]  /*a5870*/  LDL.LU.64 R8, [R1+0x47b0] ;  /* 0x0047b00001087983 */ /* 0x000ee20000300a00 */
[C---:B------:R-:W-:Y:S11]  /*a5880*/  HMMA.16816.F32.BF16 R48, R44.reuse, R50, R12 ;  /* 0x000000322c30723c */ /* 0x040ff6000004180c */
[----:B------:R-:W-:Y:S01]  /*a5890*/  STL.64 [R1+0x6b0], R16 ;  /* 0x0006b01001007387 */ /* 0x000fe20000100a00 */
[----:B------:R0:W-:Y:S03]  /*a58a0*/  STL.64 [R1+0x6b8], R18 ;  /* 0x0006b81201007387 */ /* 0x0001e60000100a00 */
[----:B0-----:R-:W3:Y:S01]  /*a58b0*/  LDL.LU.64 R18, [R1+0x47a8] ;  /* 0x0047a80001127983 */ /* 0x001ee20000300a00 */
[----:B------:R-:W3:Y:S02]  /*a58c0*/  LDL.LU.64 R16, [R1+0x47a0] ;  /* 0x0047a00001107983 */ /* 0x000ee40000300a00 */
[----:B------:R-:W3:Y:S02]  /*a58d0*/  LDL.LU.64 R14, [R1+0x4798] ;  /* 0x00479800010e7983 */ /* 0x000ee40000300a00 */
[----:B------:R-:W3:Y:S03]  /*a58e0*/  LDL.LU.64 R12, [R1+0x4790] ;  /* 0x00479000010c7983 */ /* 0x000ee60000300a00 */
[----:B------:R-:W-:Y:S01]  /*a58f0*/  STL.64 [R1+0x6a0], R48 ;  /* 0x0006a03001007387 */ /* 0x000fe20000100a00 */
[----:B------:R0:W-:Y:S03]  /*a5900*/  STL.64 [R1+0x6a8], R50 ;  /* 0x0006a83201007387 */ /* 0x0001e60000100a00 */
[----:B0-----:R-:W3:Y:S01]  /*a5910*/  LDL.LU.64 R50, [R1+0x4788] ;  /* 0x0047880001327983 */ /* 0x001ee20000300a00 */
[C---:B----4-:R-:W-:Y:S08]  /*a5920*/  HMMA.16816.F32.BF16 R24, R44.reuse, R26, R20 ;  /* 0x0000001a2c18723c */ /* 0x050ff00000041814 */
[C---:B--2---:R-:W-:Y:S01]  /*a5930*/  HMMA.16816.F32.BF16 R56, R44.reuse, R58, R28 ;  /* 0x0000003a2c38723c */ /* 0x044fe2000004181c */
[----:B------:R-:W2:Y:S11]  /*a5940*/  LDL.LU.64 R22, [R1+0x4780] ;  /* 0x0047800001167983 */ /* 0x000eb60000300a00 */
[----:B------:R-:W-:Y:S03]  /*a5950*/  @!UPT UIADD3 URZ, URZ, URZ, URZ ;  /* 0x0000003f3f3ff290 */ /* 0x000fe6000fffe03f */
[----:B------:R-:W-:Y:S01]  /*a5960*/  STL.64 [R1+0x690], R24 ;  /* 0x0006901801007387 */ /* 0x000fe20000100a00 */
[----:B------:R0:W-:Y:S03]  /*a5970*/  STL.64 [R1+0x698], R26 ;  /* 0x0006981a01007387 */ /* 0x0001e60000100a00 */
[----:B0-----:R-:W4:Y:S01]  /*a5980*/  LDL.LU.64 R26, [R1+0x4778] ;  /* 0x00477800011a7983 */ /* 0x001f220000300a00 */
[----:B------:R-:W2:Y:S03]  /*a5990*/  LDL.LU.64 R30, [R1+0x4770] ;  /* 0x00477000011e7983 */ /* 0x000ea60000300a00 */
[----:B------:R-:W-:Y:S02]  /*a59a0*/  STL.64 [R1+0x680], R56 ;  /* 0x0006803801007387 */ /* 0x000fe40000100a00 */
[----:B------:R0:W-:Y:S02]  /*a59b0*/  STL.64 [R1+0x688], R58 ;  /* 0x0006883a01007387 */ /* 0x0001e40000100a00 */
[----:B0-----:R-:W3:Y:S02]  /*a59c0*/  LDL.LU.64 R58, [R1+0x4768] ;  /* 0x00476800013a7983 */ /* 0x001ee40000300a00 */
[C---:B---3--:R-:W-:Y:S11]  /*a59d0*/  HMMA.16816.F32.BF16 R52, R44.reuse, R58, R52 ;  /* 0x0000003a2c34723c */ /* 0x048ff60000041834 */
[----:B------:R-:W-:Y:S11]  /*a59e0*/  @!UPT UIADD3 URZ, URZ, URZ, URZ ;  /* 0x0000003f3f3ff290 */ /* 0x000ff6000fffe03f */
[----:B------:R-:W-:Y:S01]  /*a59f0*/  @!UPT UIADD3 URZ, URZ, URZ, URZ ;  /* 0x0000003f3f3ff290 */ /* 0x000fe2000fffe03f */
[----:B------:R-:W-:Y:S01]  /*a5a00*/  STL.64 [R1+0x670], R52 ;  /* 0x0006703401007387 */ /* 0x000fe20000100a00 */
[----:B------:R0:W-:Y:S03]  /*a5a10*/  STL.64 [R1+0x678], R54 ;  /* 0x0006783601007387 */ /* 0x0001e60000100a00 */
[----:B0-----:R-:W3:Y:S01]  /*a5a20*/  LDL.LU.64 R54, [R1+0x4760] ;  /* 0x0047600001367983 */ /* 0x001ee20000300a00 */
[C---:B------:R-:W-:Y:S01]  /*a5a30*/  HMMA.16816.F32.BF16 R36, R44.reuse, R50, R36 ;  /* 0x000000322c24723c */ /* 0x040fe20000041824 */
[----:B------:R0:W-:Y:S02]  /*a5a40*/  STL.64 [R1+0x46f8], R58 ;  /* 0x0046f83a01007387 */ /* 0x0001e40000100a00 */
[----:B------:R-:W2:Y:S01]  /*a5a50*/  LDL.LU R56, [R1+0x5f0] ;  /* 0x0005f00001387983 */ /* 0x000ea20000300800 */
[----:B------:R-:W2:Y:S04]  /*a5a60*/  LDL.LU R57, [R1+0x5f4] ;  /* 0x0005f40001397983 */ /* 0x000ea80000300800 */
[----:B0-----:R-:W2:Y:S01]  /*a5a70*/  LDL.LU R58, [R1+0x5f8] ;  /* 0x0005f800013a7983 */ /* 0x001ea20000300800 */
[----:B------:R-:W2:Y:S01]  /*a5a80*/  LDL.LU R59, [R1+0x5fc] ;  /* 0x0005fc00013b7983 */ /* 0x000ea20000300800 */
[C---:B---3--:R-:W-:Y:S11]  /*a5a90*/  HMMA.16816.F32.BF16 R32, R44.reuse, R54, R32 ;  /* 0x000000362c20723c */ /* 0x048ff60000041820 */
[----:B------:R-:W-:Y:S11]  /*a5aa0*/  @!UPT UIADD3 URZ, URZ, URZ, URZ ;  /* 0x0000003f3f3ff290 */ /* 0x000ff6000fffe03f */
[----:B------:R-:W-:Y:S01]  /*a5ab0*/  @!UPT UIADD3 URZ, URZ, URZ, URZ ;  /* 0x0000003f3f3ff290 */ /* 0x000fe2000fffe03f */
[----:B------:R-:W-:Y:S01]  /*a5ac0*/  STL.64 [R1+0x660], R32 ;  /* 0x0006602001007387 */ /* 0x000fe20000100a00 */
[----:B------:R0:W-:Y:S03]  /*a5ad0*/  STL.64 [R1+0x668], R34 ;  /* 0x0006682201007387 */ /* 0x0001e60000100a00 */
[----:B0-----:R-:W3:Y:S01]  /*a5ae0*/  LDL.LU.64 R34, [R1+0x4758] ;  /* 0x0047580001227983 */ /* 0x001ee20000300a00 */
[----:B------:R0:W-:Y:S02]  /*a5af0*/  STL.64 [R1+0x46d8], R54 ;  /* 0x0046d83601007387 */ /* 0x0001e40000100a00 */
[----:B------:R-:W3:Y:S02]  /*a5b00*/  LDL.LU R52, [R1+0x630] ;  /* 0x0006300001347983 */ /* 0x000ee40000300800 */
[----:B------:R-:W3:Y:S01]  /*a5b10*/  LDL.LU R53, [R1+0x634] ;  /* 0x0006340001357983 */ /* 0x000ee20000300800 */
[----:B0-----:R-:W3:Y:S01]  /*a5b20*/  LDL.LU R54, [R1+0x638] ;  /* 0x0006380001367983 */ /* 0x001ee20000300800 */
[----:B------:R-:W3:Y:S02]  /*a5b30*/  LDL.LU R55, [R1+0x63c] ;  /* 0x00063c0001377983 */ /* 0x000ee40000300800 */
[----:B------:R-:W-:Y:S02]  /*a5b40*/  STL.64 [R1+0x650], R36 ;  /* 0x0006502401007387 */ /* 0x000fe40000100a00 */
[----:B------:R0:W-:Y:S02]  /*a5b50*/  STL.64 [R1+0x658], R38 ;  /* 0x0006582601007387 */ /* 0x0001e40000100a00 */
[----:B0-----:R-:W2:Y:S01]  /*a5b60*/  LDL.LU.64 R38, [R1+0x4750] ;  /* 0x0047500001267983 */ /* 0x001ea20000300a00 */
[----:B------:R0:W-:Y:S02]  /*a5b70*/  STL.64 [R1+0x4698], R50 ;  /* 0x0046983201007387 */ /* 0x0001e40000100a00 */
[----:B------:R-:W2:Y:S02]  /*a5b80*/  LDL.LU R48, [R1+0x640] ;  /* 0x0006400001307983 */ /* 0x000ea40000300800 */
[----:B------:R-:W2:Y:S01]  /*a5b90*/  LDL.LU R49, [R1+0x644] ;  /* 0x0006440001317983 */ /* 0x000ea20000300800 */
[----:B0-----:R-:W2:Y:S01]  /*a5ba0*/  LDL.LU R50, [R1+0x648] ;  /* 0x0006480001327983 */ /* 0x001ea20000300800 */
[----:B------:R-:W2:Y:S01]  /*a5bb0*/  LDL.LU R51, [R1+0x64c] ;  /* 0x00064c0001337983 */ /* 0x000ea20000300800 */
[C---:B---3--:R-:W-:Y:S08]  /*a5bc0*/  HMMA.16816.F32.BF16 R52, R44.reuse, R34, R52 ;  /* 0x000000222c34723c */ /* 0x048ff00000041834 */
[C---:B--2---:R-:W-:Y:S11]  /*a5bd0*/  HMMA.16816.F32.BF16 R48, R44.reuse, R38, R48 ;  /* 0x000000262c30723c */ /* 0x044ff60000041830 */
[----:B------:R-:W-:Y:S11]  /*a5be0*/  @!UPT UIADD3 URZ, URZ, URZ, URZ ;  /* 0x0000003f3f3ff290 */ /* 0x000ff6000fffe03f */
[----:B------:R-:W-:Y:S01]  /*a5bf0*/  @!UPT UIADD3 URZ, URZ, URZ, URZ ;  /* 0x0000003f3f3ff290 */ /* 0x000fe2000fffe03f */
[----:B------:R-:W-:Y:S01]  /*a5c00*/  STL.64 [R1+0x640], R48 ;  /* 0x0006403001007387 */ /* 0x000fe20000100a00 */
[----:B------:R0:W-:Y:S02]  /*a5c10*/  STL.64 [R1+0x648], R50 ;  /* 0x0006483201007387 */ /* 0x0001e40000100a00 */
[C---:B0-----:R-:W-:Y:S08]  /*a5c20*/  HMMA.16816.F32.BF16 R48, R44.reuse, R30, R4 ;  /* 0x0000001e2c30723c */ /* 0x041ff00000041804 */
[C---:B----4-:R-:W-:Y:S01]  /*a5c30*/  HMMA.16816.F32.BF16 R4, R44.reuse, R26, R8 ;  /* 0x0000001a2c04723c */ /* 0x050fe20000041808 */
[----:B------:R-:W-:Y:S01]  /*a5c40*/  STL.64 [R1+0x630], R52 ;  /* 0x0006303401007387 */ /* 0x000fe20000100a00 */
[----:B------:R-:W-:Y:S02]  /*a5c50*/  STL.64 [R1+0x638], R54 ;  /* 0x0006383601007387 */ /* 0x000fe40000100a00 */
[----:B------:R-:W2:Y:S11]  /*a5c60*/  LDL.LU R8, [R1+0x5e0] ;  /* 0x0005e00001087983 */ /* 0x000eb60000300800 */
[----:B------:R-:W-:Y:S01]  /*a5c70*/  STL.64 [R1+0x620], R48 ;  /* 0x0006203001007387 */ /* 0x000fe20000100a00 */
[----:B------:R-:W-:Y:S07]  /*a5c80*/  STL.64 [R1+0x628], R50 ;  /* 0x0006283201007387 */ /* 0x000fee0000100a00 */
[----:B------:R0:W-:Y:S02]  /*a5c90*/  STL.64 [R1+0x610], R4 ;  /* 0x0006100401007387 */ /* 0x0001e40000100a00 */
[----:B------:R1:W-:Y:S01]  /*a5ca0*/  STL.64 [R1+0x618], R6 ;  /* 0x0006180601007387 */ /* 0x0003e20000100a00 */
[----:B------:R-:W2:Y:S01]  /*a5cb0*/  LDL.LU R9, [R1+0x5e4] ;  /* 0x0005e40001097983 */ /* 0x000ea20000300800 */
[----:B------:R-:W2:Y:S02]  /*a5cc0*/  LDL.LU R10, [R1+0x5e8] ;  /* 0x0005e800010a7983 */ /* 0x000ea40000300800 */
[----:B------:R-:W2:Y:S01]  /*a5cd0*/  LDL.LU R11, [R1+0x5ec] ;  /* 0x0005ec00010b7983 */ /* 0x000ea20000300800 */
[----:B0-----:R-:W3:Y:S01]  /*a5ce0*/  LDL.LU R4, [R1+0x5d0] ;  /* 0x0005d00001047983 */ /* 0x001ee20000300800 */
[----:B------:R-:W3:Y:S02]  /*a5cf0*/  LDL.LU R5, [R1+0x5d4] ;  /* 0x0005d40001057983 */ /* 0x000ee40000300800 */
[----:B-1----:R-:W3:Y:S02]  /*a5d00*/  LDL.LU R6, [R1+0x5d8] ;  /* 0x0005d80001067983 */ /* 0x002ee40000300800 */
[----:B------:R-:W3:Y:S01]  /*a5d10*/  LDL.LU R7, [R1+0x5dc] ;  /* 0x0005dc0001077983 */ /* 0x000ee20000300800 */
[----:B------:R0:W-:Y:S01]  /*a5d20*/  STL.64 [R1+0x4708], R26 ;  /* 0x0047081a01007387 */ /* 0x0001e20000100a00 */
[C---:B------:R-:W-:Y:S08]  /*a5d30*/  HMMA.16816.F32.BF16 R48, R44.reuse, R18, R56 ;  /* 0x000000122c30723c */ /* 0x040ff00000041838 */
[C---:B0-----:R-:W-:Y:S01]  /*a5d40*/  HMMA.16816.F32.BF16 R24, R44.reuse, R22, R40 ;  /* 0x000000162c18723c */ /* 0x041fe20000041828 */
[----:B------:R-:W4:Y:S11]  /*a5d50*/  LDL.LU R40, [R1+0x350] ;  /* 0x0003500001287983 */ /* 0x000f360000300800 */
[----:B------:R-:W-:Y:S11]  /*a5d60*/  @!UPT UIADD3 URZ, URZ, URZ, URZ ;  /* 0x0000003f3f3ff290 */ /* 0x000ff6000fffe03f */
[----:B------:R-:W-:Y:S01]  /*a5d70*/  STL.64 [R1+0x600], R24 ;  /* 0x0006001801007387 */ /* 0x000fe20000100a00 */
[----:B------:R-:W-:Y:S02]  /*a5d80*/  STL.64 [R1+0x608], R26 ;  /* 0x0006081a01007387 */ /* 0x000fe40000100a00 */
[----:B------:R-:W4:Y:S02]  /*a5d90*/  LDL.LU R41, [R1+0x354] ;  /* 0x0003540001297983 */ /* 0x000f240000300800 */
[----:B------:R-:W4:Y:S01]  /*a5da0*/  LDL.LU R42, [R1+0x358] ;  /* 0x00035800012a7983 */ /* 0x000f220000300800 */
[----:B------:R-:W4:Y:S01]  /*a5db0*/  LDL.LU R43, [R1+0x35c] ;  /* 0x00035c00012b7983 */ /* 0x000f220000300800 */
[----:B------:R-:W3:Y:S02]  /*a5dc0*/  LDL R37, [R1+0x1454] ;  /* 0x0014540001257983 */ /* 0x000ee40000100800 */
[----:B------:R0:W-:Y:S02]  /*a5dd0*/  STL.64 [R1+0x4720], R22 ;  /* 0x0047201601007387 */ /* 0x0001e40000100a00 */
[----:B0-----:R-:W3:Y:S01]  /*a5de0*/  LDL.LU.64 R22, [R1+0x128] ;  /* 0x0001280001167983 */ /* 0x001ee20000300a00 */
[----:B------:R-:W3:Y:S02]  /*a5df0*/  LDL.LU R24, [R1+0x5a0] ;  /* 0x0005a00001187983 */ /* 0x000ee40000300800 */
[----:B------:R-:W-:Y:S02]  /*a5e00*/  STL.64 [R1+0x5f0], R48 ;  /* 0x0005f03001007387 */ /* 0x000fe40000100a00 */
[----:B------:R0:W-:Y:S01]  /*a5e10*/  STL.64 [R1+0x5f8], R50 ;  /* 0x0005f83201007387 */ /* 0x0001e20000100a00 */
[----:B------:R-:W3:Y:S01]  /*a5e20*/  LDL.LU R25, [R1+0x5a4] ;  /* 0x0005a40001197983 */ /* 0x000ee20000300800 */
[----:B------:R-:W3:Y:S02]  /*a5e30*/  LDL.LU R26, [R1+0x5a8] ;  /* 0x0005a800011a7983 */ /* 0x000ee40000300800 */
[----:B------:R-:W3:Y:S01]  /*a5e40*/  LDL.LU R27, [R1+0x5ac] ;  /* 0x0005ac00011b7983 */ /* 0x000ee20000300800 */
[----:B0-----:R-:W3:Y:S01]  /*a5e50*/  LDL.LU.64 R50, [R1+0x118] ;  /* 0x0001180001327983 */ /* 0x001ee20000300a00 */
[----:B------:R-:W3:Y:S02]  /*a5e60*/  LDL.LU R52, [R1+0x590] ;  /* 0x0005900001347983 */ /* 0x000ee40000300800 */
[----:B------:R-:W3:Y:S02]  /*a5e70*/  LDL.LU R53, [R1+0x594] ;  /* 0x0005940001357983 */ /* 0x000ee40000300800 */
[----:B------:R-:W3:Y:S01]  /*a5e80*/  LDL.LU R54, [R1+0x598] ;  /* 0x0005980001367983 */ /* 0x000ee20000300800 */
[----:B------:R-:W3:Y:S01]  /*a5e90*/  LDL.LU R55, [R1+0x59c] ;  /* 0x00059c0001377983 */ /* 0x000ee20000300800 */
        /* <DEDUP_REMOVED lines=12> */
[----:B0-----:R-:W3:Y:S01]  /*a5f60*/  LDL.LU.64 R10, [R1+0x4748] ;  /* 0x00474800010a7983 */ /* 0x001ee20000300a00 */
[----:B------:R-:W2:Y:S02]  /*a5f70*/  LDL.LU.64 R8, [R1+0x4740] ;  /* 0x0047400001087983 */ /* 0x000ea40000300a00 */
[----:B------:R0:W-:Y:S02]  /*a5f80*/  STL.64 [R1+0x4630], R14 ;  /* 0x0046300e01007387 */ /* 0x0001e40000100a00 */
[----:B------:R-:W-:Y:S01]  /*a5f90*/  STL.64 [R1+0x4628], R12 ;  /* 0x0046280c01007387 */ /* 0x000fe20000100a00 */
[----:B0-----:R-:W2:Y:S01]  /*a5fa0*/  LDL.LU.64 R14, [R1+0x138] ;  /* 0x00013800010e7983 */ /* 0x001ea20000300a00 */
[C---:B---3--:R-:W-:Y:S11]  /*a5fb0*/  HMMA.16816.F32.BF16 R4, R44.reuse, R10, R4 ;  /* 0x0000000a2c04723c */ /* 0x048ff60000041804 */
[----:B------:R-:W-:Y:S11]  /*a5fc0*/  @!UPT UIADD3 URZ, URZ, URZ, URZ ;  /* 0x0000003f3f3ff290 */ /* 0x000ff6000fffe03f */
[----:B------:R-:W-:Y:S01]  /*a5fd0*/  @!UPT UIADD3 URZ, URZ, URZ, URZ ;  /* 0x0000003f3f3ff290 */ /* 0x000fe2000fffe03f */
[----:B------:R-:W-:Y:S01]  /*a5fe0*/  STL.64 [R1+0x5d0], R4 ;  /* 0x0005d00401007387 */ /* 0x000fe20000100a00 */
[----:B------:R0:W-:Y:S03]  /*a5ff0*/  STL.64 [R1+0x5d8], R6 ;  /* 0x0005d80601007387 */ /* 0x0001e60000100a00 */
[----:B0-----:R-:W4:Y:S01]  /*a6000*/  LDL.LU.64 R6, [R1+0x4738] ;  /* 0x0047380001067983 */ /* 0x001f220000300a00 */
[----:B------:R-:W-:Y:S02]  /*a6010*/  STL.64 [R1+0x4620], R10 ;  /* 0x0046200a01007387 */ /* 0x000fe40000100a00 */
[----:B--2---:R0:W-:Y:S02]  /*a6020*/  STL.64 [R1+0x4618], R8 ;  /* 0x0046180801007387 */ /* 0x0041e40000100a00 */
[----:B0-----:R-:W2:Y:S01]  /*a6030*/  LDL.LU R8, [R1+0x5c0] ;  /* 0x0005c00001087983 */ /* 0x001ea20000300800 */
[----:B------:R-:W2:Y:S02]  /*a6040*/  LDL.LU R9, [R1+0x5c4] ;  /* 0x0005c40001097983 */ /* 0x000ea40000300800 */
[----:B------:R-:W2:Y:S02]  /*a6050*/  LDL.LU R10, [R1+0x5c8] ;  /* 0x0005c800010a7983 */ /* 0x000ea40000300800 */
[----:B------:R-:W2:Y:S01]  /*a6060*/  LDL.LU R11, [R1+0x5cc] ;  /* 0x0005cc00010b7983 */ /* 0x000ea20000300800 */
[----:B----4-:R-:W-:Y:S01]  /*a6070*/  HMMA.16816.F32.BF16 R44, R44, R6, R40 ;  /* 0x000000062c2c723c */ /* 0x010fe20000041828 */
[----:B------:R-:W2:Y:S01]  /*a6080*/  LDL.LU.64 R42, [R1+0x4730] ;  /* 0x00473000012a7983 */ /* 0x000ea20000300a00 */
[----:B------:R-:W2:Y:S02]  /*a6090*/  LDL.LU.64 R40, [R1+0x4728] ;  /* 0x0047280001287983 */ /* 0x000ea40000300a00 */
[----:B------:R-:W-:Y:S11]  /*a60a0*/  STL.64 [R1+0x4700], R6 ;  /* 0x0047000601007387 */ /* 0x000ff60000100a00 */
[----:B------:R-:W-:Y:S08]  /*a60b0*/  @!UPT UIADD3 URZ, URZ, URZ, URZ ;  /* 0x0000003f3f3ff290 */ /* 0x000ff0000fffe03f */
[----:B------:R-:W-:Y:S01]  /*a60c0*/  STL.64 [R1+0xa60], R44 ;  /* 0x000a602c01007387 */ /* 0x000fe20000100a00 */
[----:B------:R-:W-:Y:S02]  /*a60d0*/  STL.64 [R1+0xa68], R46 ;  /* 0x000a682e01007387 */ /* 0x000fe40000100a00 */
[----:B------:R-:W0:Y:S02]  /*a60e0*/  LDSM.16.MT88.4 R44, [R37+0x13800] ;  /* 0x01380000252c783b */ /* 0x000e240000004200 */
[----:B0-----:R-:W-:Y:S02]  /*a60f0*/  STL.64 [R1+0x4600], R46 ;  /* 0x0046002e01007387 */ /* 0x001fe40000100a00 */
[----:B------:R-:W-:Y:S02]  /*a6100*/  STL.64 [R1+0x45f8], R44 ;  /* 0x0045f82c01007387 */ /* 0x000fe40000100a00 */
[----:B------:R-:W-:Y:S02]  /*a6110*/  IMAD.MOV.U32 R29, RZ, RZ, R22 ;  /* 0x000000ffff1d7224 */ /* 0x000fe400078e0016 */
[----:B------:R-:W-:-:S02]  /*a6120*/  IMAD.MOV.U32 R28, RZ, RZ, R23 ;  /* 0x000000ffff1c7224 */ /* 0x000fc400078e0017 */
[----:B------:R-:W-:Y:S02]  /*a6130*/  IMAD.MOV.U32 R33, RZ, RZ, R50 ;  /* 0x000000ffff217224 */ /* 0x000fe400078e0032 */
[----:B------:R-:W-:Y:S01]  /*a6140*/  IMAD.MOV.U32 R32, RZ, RZ, R51 ;  /* 0x000000ffff207224 */ /* 0x000fe200078e0033 */
[C---:B--2---:R-:W-:Y:S11]  /*a6150*/  HMMA.16816.F32.BF16 R4, R40.reuse, R14, R8 ;  /* 0x0000000e2804723c */ /* 0x044ff60000041808 */
[----:B------:R-:W-:Y:S11]  /*a6160*/  @!UPT UIADD3 URZ, URZ, URZ, URZ ;  /* 0x0000003f3f3ff290 */ /* 0x000ff6000fffe03f */
[----:B------:R-:W-:Y:S01]  /*a6170*/  @!UPT UIADD3 URZ, URZ, URZ, URZ ;  /* 0x0000003f3f3ff290 */ /* 0x000fe2000fffe03f */
[----:B------:R-:W-:Y:S01]  /*a6180*/  STL.64 [R1+0x5c0], R4 ;  /* 0x0005c00401007387 */ /* 0x000fe20000100a00 */
[----:B------:R0:W-:Y:S02]  /*a6190*/  STL.64 [R1+0x5c8], R6 ;  /* 0x0005c80601007387 */ /* 0x0001e40000100a00 */
[----:B------:R-:W-:Y:S02]  /*a61a0*/  IMAD.MOV.U32 R36, RZ, RZ, R6 ;  /* 0x000000ffff247224 */ /* 0x000fe400078e0006 */
[C---:B0-----:R-:W-:Y:S11]  /*a61b0*/  HMMA.16816.F32.BF16 R4, R40.reuse, R22, R16 ;  /* 0x000000162804723c */ /* 0x041ff60000041810 */
[----:B------:R-:W-:Y:S11]  /*a61c0*/  @!UPT UIADD3 URZ, URZ, URZ, URZ ;  /* 0x0000003f3f3ff290 */ /* 0x000ff6000fffe03f */
[----:B------:R-:W-:Y:S01]  /*a61d0*/  @!UPT UIADD3 URZ, URZ, URZ, URZ ;  /* 0x0000003f3f3ff290 */ /* 0x000fe2000fffe03f */
[----:B------:R-:W-:Y:S01]  /*a61e0*/  STL.64 [R1+0x5b0], R4 ;  /* 0x0005b00401007387 */ /* 0x000fe20000100a00 */
[----:B------:R0:W-:Y:S02]  /*a61f0*/  STL.64 [R1+0x5b8], R6 ;  /* 0x0005b80601007387 */ /* 0x0001e40000100a00 */
[----:B------:R-:W-:Y:S02]  /*a6200*/  IMAD.MOV.U32 R37, RZ, RZ, R6 ;  /* 0x000000ffff257224 */ /* 0x000fe400078e0006 */
[C---:B0-----:R-:W-:Y:S01]  /*a6210*/  HMMA.16816.F32.BF16 R4, R40.reuse, R50, R24 ;  /* 0x000000322804723c */ /* 0x041fe20000041818 */
[----:B------:R-:W-:Y:S02]  /*a6220*/  STL.64 [R1+0x4670], R38 ;  /* 0x0046702601007387 */ /* 0x000fe40000100a00 */
[----:B------:R-:W-:Y:S02]  /*a6230*/  STL.64 [R1+0x4668], R36 ;  /* 0x0046682401007387 */ /* 0x000fe40000100a00 */
[----:B------:R-:W-:Y:S02]  /*a6240*/  STL.64 [R1+0x4660], R30 ;  /* 0x0046601e01007387 */ /* 0x000fe40000100a00 */
[----:B------:R-:W-:Y:S11]  /*a6250*/  STL.64 [R1+0x4658], R28 ;  /* 0x0046581c01007387 */ /* 0x000ff60000100a00 */
[----:B------:R-:W-:Y:S05]  /*a6260*/  @!UPT UIADD3 URZ, URZ, URZ, URZ ;  /* 0x0000003f3f3ff290 */ /* 0x000fea000fffe03f */
[----:B------:R-:W-:Y:S01]  /*a6270*/  STL.64 [R1+0x5a0], R4 ;  /* 0x0005a00401007387 */ /* 0x000fe20000100a00 */
[----:B------:R0:W-:Y:S02]  /*a6280*/  STL.64 [R1+0x5a8], R6 ;  /* 0x0005a80601007387 */ /* 0x0001e40000100a00 */
[----:B0-----:R-:W-:Y:S01]  /*a6290*/  HMMA.16816.F32.BF16 R4, R40, R58, R52 ;  /* 0x0000003a2804723c */ /* 0x001fe20000041834 */
[----:B------:R-:W-:Y:S01]  /*a62a0*/  STL.64 [R1+0x4680], R34 ;  /* 0x0046802201007387 */ /* 0x000fe20000100a00 */
[----:B------:R-:W-:Y:S11]  /*a62b0*/  STL.64 [R1+0x4678], R32 ;  /* 0x0046782001007387 */ /* 0x000ff60000100a00 */
[----:B------:R-:W-:Y:S10]  /*a62c0*/  @!UPT UIADD3 URZ, URZ, URZ, URZ ;  /* 0x0000003f3f3ff290 */ /* 0x000ff4000fffe03f */
[----:B------:R-:W-:Y:S01]  /*a62d0*/  STL.64 [R1+0x590], R4 ;  /* 0x0005900401007387 */ /* 0x000fe20000100a00 */
[----:B------:R-:W-:Y:S02]  /*a62e0*/  STL.64 [R1+0x598], R6 ;  /* 0x0005980601007387 */ /* 0x000fe40000100a00 */
[----:B------:R-:W2:Y:S02]  /*a62f0*/  LDL.LU R24, [R1+0x570] ;  /* 0x0005700001187983 */ /* 0x000ea40000300800 */
[----:B------:R-:W2:Y:S01]  /*a6300*/  LDL.LU R25, [R1+0x574] ;  /* 0x0005740001197983 */ /* 0x000ea20000300800 */
[----:B------:R-:W3:Y:S01]  /*a6310*/  LDL.LU R26, [R1+0x578] ;  /* 0x00057800011a7983 */ /* 0x000ee20000300800 */
[----:B------:R-:W3:Y:S02]  /*a6320*/  LDL.LU R27, [R1+0x57c] ;  /* 0x00057c00011b7983 */ /* 0x000ee40000300800 */
[----:B------:R-:W4:Y:S02]  /*a6330*/  LDL.LU R20, [R1+0x580] ;  /* 0x0005800001147983 */ /* 0x000f240000300800 */
[----:B------:R-:W4:Y:S01]  /*a6340*/  LDL.LU R21, [R1+0x584] ;  /* 0x0005840001157983 */ /* 0x000f220000300800 */
[----:B------:R-:W4:Y:S01]  /*a6350*/  LDL.LU R22, [R1+0x588] ;  /* 0x0005880001167983 */ /* 0x000f220000300800 */
[----:B------:R-:W4:Y:S03]  /*a6360*/  LDL.LU R23, [R1+0x58c] ;  /* 0x00058c0001177983 */ /* 0x000f260000300800 */
[----:B---3--:R0:W-:Y:S01]  /*a6370*/  STL.64 [R1+0x4718], R26 ;  /* 0x0047181a01007387 */ /* 0x0081e20000100a00 */
[----:B--2---:R-:W-:Y:S03]  /*a6380*/  STL.64 [R1+0x4710], R24 ;  /* 0x0047101801007387 */ /* 0x004fe60000100a00 */
[----:B0-----:R-:W4:Y:S01]  /*a6390*/  LDL.LU.64 R26, [R1+0xf8] ;  /* 0x0000f800011a7983 */ /* 0x001f220000300a00 */
[----:B------:R-:W2:Y:S02]  /*a63a0*/  LDL.LU.64 R6, [R1+0xe8] ;  /* 0x0000e80001067983 */ /* 0x000ea40000300a00 */
[----:B------:R-:W3:Y:S02]  /*a63b0*/  LDL.LU R56, [R1+0x560] ;  /* 0x0005600001387983 */ /* 0x000ee40000300800 */
[----:B------:R-:W-:Y:S01]  /*a63c0*/  IMAD.MOV.U32 R47, RZ, RZ, R58 ;  /* 0x000000ffff2f7224 */ /* 0x000fe200078e003a */
[----:B------:R-:W3:Y:S01]  /*a63d0*/  LDL.LU R57, [R1+0x564] ;  /* 0x0005640001397983 */ /* 0x000ee20000300800 */
[----:B------:R-:W-:-:S02]  /*a63e0*/  IMAD.MOV.U32 R46, RZ, RZ, R59 ;  /* 0x000000ffff2e7224 */ /* 0x000fc400078e003b */
[----:B------:R-:W3:Y:S02]  /*a63f0*/  LDL.LU R58, [R1+0x568] ;  /* 0x00056800013a7983 */ /* 0x000ee40000300800 */
[----:B------:R-:W3:Y:S01]  /*a6400*/  LDL.LU R59, [R1+0x56c] ;  /* 0x00056c00013b7983 */ /* 0x000ee20000300800 */
[----:B------:R-:W2:Y:S01]  /*a6410*/  LDL.LU R32, [R1+0x550] ;  /* 0x0005500001207983 */ /* 0x000ea20000300800 */
[----:B------:R-:W2:Y:S02]  /*a6420*/  LDL.LU R33, [R1+0x554] ;  /* 0x0005540001217983 */ /* 0x000ea40000300800 */
[----:B------:R-:W2:Y:S02]  /*a6430*/  LDL.LU R34, [R1+0x558] ;  /* 0x0005580001227983 */ /* 0x000ea40000300800 */
[----:B------:R-:W2:Y:S01]  /*a6440*/  LDL.LU R35, [R1+0x55c] ;  /* 0x00055c0001237983 */ /* 0x000ea20000300800 */
[----:B------:R-:W2:Y:S01]  /*a6450*/  LDL.LU.64 R30, [R1+0xc8] ;  /* 0x0000c800011e7983 */ /* 0x000ea20000300a00 */
[----:B------:R-:W2:Y:S02]  /*a6460*/  LDL.LU R36, [R1+0x540] ;  /* 0x0005400001247983 */ /* 0x000ea40000300800 */
[----:B------:R-:W2:Y:S02]  /*a6470*/  LDL.LU R37, [R1+0x544] ;  /* 0x0005440001257983 */ /* 0x000ea40000300800 */
[----:B------:R-:W2:Y:S01]  /*a6480*/  LDL.LU R38, [R1+0x548] ;  /* 0x0005480001267983 */ /* 0x000ea20000300800 */
[----:B------:R-:W2:Y:S01]  /*a6490*/  LDL.LU R39, [R1+0x54c] ;  /* 0x00054c0001277983 */ /* 0x000ea20000300800 */
[----:B------:R-:W2:Y:S02]  /*a64a0*/  LDL.LU.64 R10, [R1+0xb8] ;  /* 0x0000b800010a7983 */ /* 0x000ea40000300a00 */
[----:B------:R-:W2:Y:S02]  /*a64b0*/  LDL.LU R12, [R1+0x530] ;  /* 0x00053000010c7983 */ /* 0x000ea40000300800 */
[----:B------:R-:W-:Y:S01]  /*a64c0*/  IMAD.MOV.U32 R45, RZ, RZ, R14 ;  /* 0x000000ffff2d7224 */ /* 0x000fe200078e000e */
[----:B------:R-:W2:Y:S01]  /*a64d0*/  LDL.LU R13, [R1+0x534] ;  /* 0x00053400010d7983 */ /* 0x000ea20000300800 */
[----:B------:R-:W-:-:S02]  /*a64e0*/  IMAD.MOV.U32 R44, RZ, RZ, R15 ;  /* 0x000000ffff2c7224 */ /* 0x000fc400078e000f */
        /* <DEDUP_REMOVED lines=8> */
[----:B------:R0:W-:Y:S02]  /*a6570*/  STL.64 [R1+0x4690], R46 ;  /* 0x0046902e01007387 */ /* 0x0001e40000100a00 */
[----:B------:R-:W-:Y:S01]  /*a6580*/  STL.64 [R1+0x4688], R44 ;  /* 0x0046882c01007387 */ /* 0x000fe20000100a00 */
[----:B0-----:R-:W3:Y:S01]  /*a6590*/  LDL.LU.64 R46, [R1+0xd8] ;  /* 0x0000d800012e7983 */ /* 0x001ee20000300a00 */
[C---:B----4-:R-:W-:Y:S11]  /*a65a0*/  HMMA.16816.F32.BF16 R20, R40.reuse, R26, R20 ;  /* 0x0000001a2814723c */ /* 0x050ff60000041814 */
[----:B------:R-:W-:Y:S11]  /*a65b0*/  @!UPT UIADD3 URZ, URZ, URZ, URZ ;  /* 0x0000003f3f3ff290 */ /* 0x000ff6000fffe03f */
[----:B------:R-:W-:Y:S01]  /*a65c0*/  @!UPT UIADD3 URZ, URZ, URZ, URZ ;  /* 0x0000003f3f3ff290 */ /* 0x000fe2000fffe03f */
[----:B------:R0:W-:Y:S01]  /*a65d0*/  STL.64 [R1+0x580], R20 ;  /* 0x0005801401007387 */ /* 0x0001e20000100a00 */
[----:B------:R1:W-:Y:S02]  /*a65e0*/  STL.64 [R1+0x588], R22 ;  /* 0x0005881601007387 */ /* 0x0003e40000100a00 */
[----:B0-----:R-:W-:Y:S01]  /*a65f0*/  IMAD.MOV.U32 R21, RZ, RZ, R26 ;  /* 0x000000ffff157224 */ /* 0x001fe200078e001a */
[----:B-1----:R-:W4:Y:S01]  /*a6600*/  LDL.LU.64 R22, [R1+0x4720] ;  /* 0x0047200001167983 */ /* 0x002f220000300a00 */
[----:B------:R-:W-:Y:S02]  /*a6610*/  IMAD.MOV.U32 R20, RZ, RZ, R27 ;  /* 0x000000ffff147224 */ /* 0x000fe400078e001b */
[----:B------:R-:W2:Y:S02]  /*a6620*/  LDL.LU.64 R26, [R1+0x4718] ;  /* 0x00471800011a7983 */ /* 0x000ea40000300a00 */
[----:B------:R-:W2:Y:S01]  /*a6630*/  LDL.LU.64 R24, [R1+0x4710] ;  /* 0x0047100001187983 */ /* 0x000ea20000300a00 */
[C---:B---3--:R-:W-:Y:S01]  /*a6640*/  HMMA.16816.F32.BF16 R56, R40.reuse, R46, R56 ;  /* 0x0000002e2838723c */ /* 0x048fe20000041838 */
[----:B------:R-:W-:Y:S01]  /*a6650*/  STL [R1+0x45a8], R20 ;  /* 0x0045a81401007387 */ /* 0x000fe20000100800 */
[----:B------:R-:W-:Y:S06]  /*a6660*/  STL [R1+0x45a4], R21 ;  /* 0x0045a41501007387 */ /* 0x000fec0000100800 */
[C---:B--2---:R-:W-:Y:S11]  /*a6670*/  HMMA.16816.F32.BF16 R24, R40.reuse, R6, R24 ;  /* 0x000000062818723c */ /* 0x044ff60000041818 */
[----:B------:R-:W-:Y:S11]  /*a6680*/  @!UPT UIADD3 URZ, URZ, URZ, URZ ;  /* 0x0000003f3f3ff290 */ /* 0x000ff6000fffe03f */
[----:B------:R-:W-:Y:S01]  /*a6690*/  @!UPT UIADD3 URZ, URZ, URZ, URZ ;  /* 0x0000003f3f3ff290 */ /* 0x000fe2000fffe03f */
[----:B------:R0:W-:Y:S01]  /*a66a0*/  STL.64 [R1+0x570], R24 ;  /* 0x0005701801007387 */ /* 0x0001e20000100a00 */
[----:B------:R1:W-:Y:S02]  /*a66b0*/  STL.64 [R1+0x578], R26 ;  /* 0x0005781a01007387 */ /* 0x0003e40000100a00 */
[----:B0-----:R-:W-:Y:S02]  /*a66c0*/  IMAD.MOV.U32 R24, RZ, RZ, R7 ;  /* 0x000000ffff187224 */ /* 0x001fe400078e0007 */
[----:B------:R-:W-:Y:S01]  /*a66d0*/  IMAD.MOV.U32 R25, RZ, RZ, R6 ;  /* 0x000000ffff197224 */ /* 0x000fe200078e0006 */
[----:B-1----:R-:W2:Y:S01]  /*a66e0*/  LDL.LU.64 R26, [R1+0x4708] ;  /* 0x00470800011a7983 */ /* 0x002ea20000300a00 */
[----:B------:R-:W3:Y:S02]  /*a66f0*/  LDL.LU.64 R6, [R1+0x4700] ;  /* 0x0047000001067983 */ /* 0x000ee40000300a00 */
[----:B------:R-:W-:Y:S01]  /*a6700*/  STL [R1+0x45b0], R24 ;  /* 0x0045b01801007387 */ /* 0x000fe20000100800 */
[----:B------:R-:W-:Y:S01]  /*a6710*/  STL [R1+0x45ac], R25 ;  /* 0x0045ac1901007387 */ /* 0x000fe20000100800 */
[----:B------:R-:W-:Y:S02]  /*a6720*/  STL.64 [R1+0x560], R56 ;  /* 0x0005603801007387 */ /* 0x000fe40000100a00 */
[----:B------:R0:W-:Y:S02]  /*a6730*/  STL.64 [R1+0x568], R58 ;  /* 0x0005683a01007387 */ /* 0x0001e40000100a00 */
[----:B0-----:R-:W2:Y:S01]  /*a6740*/  LDL.LU.64 R58, [R1+0x46f8] ;  /* 0x0046f800013a7983 */ /* 0x001ea20000300a00 */
[----:B------:R-:W-:Y:S01]  /*a6750*/  HMMA.16816.F32.BF16 R32, R40, R30, R32 ;  /* 0x0000001e2820723c */ /* 0x000fe20000041820 */
[----:B------:R-:W-:-:S02]  /*a6760*/  IMAD.MOV.U32 R57, RZ, RZ, R30 ;  /* 0x000000ffff397224 */ /* 0x000fc400078e001e */
[----:B------:R-:W-:-:S05]  /*a6770*/  IMAD.MOV.U32 R56, RZ, RZ, R31 ;  /* 0x000000ffff387224 */ /* 0x000fca00078e001f */
[----:B------:R-:W-:Y:S01]  /*a6780*/  HMMA.16816.F32.BF16 R28, R40, R10, R36 ;  /* 0x0000000a281c723c */ /* 0x000fe20000041824 */
[----:B------:R-:W-:Y:S02]  /*a6790*/  IMAD.MOV.U32 R60, RZ, RZ, R10 ;  /* 0x000000ffff3c7224 */ /* 0x000fe400078e000a */
[----:B------:R-:W-:-:S05]  /*a67a0*/  IMAD.MOV.U32 R61, RZ, RZ, R11 ;  /* 0x000000ffff3d7224 */ /* 0x000fca00078e000b */
[----:B------:R-:W-:Y:S01]  /*a67b0*/  HMMA.16816.F32.BF16 R8, R40, R18, R12 ;  /* 0x000000122808723c */ /* 0x000fe2000004180c */
[----:B------:R-:W-:Y:S02]  /*a67c0*/  IMAD.MOV.U32 R4, RZ, RZ, R47 ;  /* 0x000000ffff047224 */ /* 0x000fe400078e002f */
[----:B------:R-:W-:-:S03]  /*a67d0*/  IMAD.MOV.U32 R5, RZ, RZ, R46 ;  /* 0x000000ffff057224 */ /* 0x000fc600078e002e */
[----:B------:R-:W-:Y:S02]  /*a67e0*/  STL [R1+0x45b8], R4 ;  /* 0x0045b80401007387 */ /* 0x000fe40000100800 */
[----:B------:R-:W-:Y:S02]  /*a67f0*/  STL [R1+0x45b4], R5 ;  /* 0x0045b40501007387 */ /* 0x000fe40000100800 */
[----:B------:R-:W-:Y:S01]  /*a6800*/  STL.64 [R1+0x550], R32 ;  /* 0x0005502001007387 */ /* 0x000fe20000100a00 */
[----:B------:R-:W-:Y:S02]  /*a6810*/  STL.64 [R1+0x558], R34 ;  /* 0x0005582201007387 */ /* 0x000fe40000100a00 */
[----:B------:R-:W-:Y:S02]  /*a6820*/  STL [R1+0x45c0], R56 ;  /* 0x0045c03801007387 */ /* 0x000fe40000100800 */
[----:B------:R-:W-:Y:S02]  /*a6830*/  STL [R1+0x45bc], R57 ;  /* 0x0045bc3901007387 */ /* 0x000fe40000100800 */
[----:B------:R-:W-:-:S02]  /*a6840*/  IMAD.MOV.U32 R0, RZ, RZ, R19 ;  /* 0x000000ffff007224 */ /* 0x000fc400078e0013 */
[----:B------:R-:W-:Y:S01]  /*a6850*/  IMAD.MOV.U32 R21, RZ, RZ, R18 ;  /* 0x000000ffff157224 */ /* 0x000fe200078e0012 */
[----:B--2---:R-:W-:Y:S01]  /*a6860*/  STL.64 [R1+0x46f0], R58 ;  /* 0x0046f03a01007387 */ /* 0x004fe20000100a00 */
[----:B------:R-:W-:Y:S02]  /*a6870*/  STL.64 [R1+0x540], R28 ;  /* 0x0005401c01007387 */ /* 0x000fe40000100a00 */
[----:B------:R-:W-:Y:S02]  /*a6880*/  STL.64 [R1+0x548], R30 ;  /* 0x0005481e01007387 */ /* 0x000fe40000100a00 */
[----:B------:R-:W-:Y:S01]  /*a6890*/  STL [R1+0x45c8], R61 ;  /* 0x0045c83d01007387 */ /* 0x000fe20000100800 */
[----:B------:R-:W-:Y:S01]  /*a68a0*/  STL [R1+0x45c4], R60 ;  /* 0x0045c43c01007387 */ /* 0x000fe20000100800 */
[----:B------:R-:W-:Y:S02]  /*a68b0*/  STL.64 [R1+0x530], R8 ;  /* 0x0005300801007387 */ /* 0x000fe40000100a00 */
[----:B------:R0:W-:Y:S02]  /*a68c0*/  STL.64 [R1+0x538], R10 ;  /* 0x0005380a01007387 */ /* 0x0001e40000100a00 */
[----:B0-----:R-:W-:Y:S01]  /*a68d0*/  HMMA.16816.F32.BF16 R8, R40, R54, R48 ;  /* 0x000000362808723c */ /* 0x001fe20000041830 */
[----:B------:R-:W-:Y:S01]  /*a68e0*/  STL [R1+0x45d0], R0 ;  /* 0x0045d00001007387 */ /* 0x000fe20000100800 */
[----:B------:R-:W-:Y:S11]  /*a68f0*/  STL [R1+0x45cc], R21 ;  /* 0x0045cc1501007387 */ /* 0x000ff60000100800 */
[----:B------:R-:W-:Y:S10]  /*a6900*/  @!UPT UIADD3 URZ, URZ, URZ, URZ ;  /* 0x0000003f3f3ff290 */ /* 0x000ff4000fffe03f */
[----:B------:R0:W-:Y:S01]  /*a6910*/  STL.64 [R1+0x520], R8 ;  /* 0x0005200801007387 */ /* 0x0001e20000100a00 */
[----:B------:R1:W-:Y:S02]  /*a6920*/  STL.64 [R1+0x528], R10 ;  /* 0x0005280a01007387 */ /* 0x0003e40000100a00 */
[----:B------:R-:W2:Y:S02]  /*a6930*/  LDL.LU R12, [R1+0x4c0] ;  /* 0x0004c000010c7983 */ /* 0x000ea40000300800 */
[----:B------:R-:W2:Y:S01]  /*a6940*/  LDL.LU R13, [R1+0x4c4] ;  /* 0x0004c400010d7983 */ /* 0x000ea20000300800 */
[----:B------:R-:W2:Y:S01]  /*a6950*/  LDL.LU R14, [R1+0x4c8] ;  /* 0x0004c800010e7983 */ /* 0x000ea20000300800 */
[----:B------:R-:W2:Y:S03]  /*a6960*/  LDL.LU R15, [R1+0x4cc] ;  /* 0x0004cc00010f7983 */ /* 0x000ea60000300800 */
[----:B0-----:R-:W3:Y:S01]  /*a6970*/  LDL.LU R8, [R1+0x510] ;  /* 0x0005100001087983 */ /* 0x001ee20000300800 */
[----:B------:R-:W3:Y:S02]  /*a6980*/  LDL.LU R9, [R1+0x514] ;  /* 0x0005140001097983 */ /* 0x000ee40000300800 */
[----:B-1----:R-:W3:Y:S02]  /*a6990*/  LDL.LU R10, [R1+0x518] ;  /* 0x00051800010a7983 */ /* 0x002ee40000300800 */
[----:B------:R-:W3:Y:S01]  /*a69a0*/  LDL.LU R11, [R1+0x51c] ;  /* 0x00051c00010b7983 */ /* 0x000ee20000300800 */
[----:B------:R-:W3:Y:S04]  /*a69b0*/  LDL.LU.64 R50, [R1+0x88] ;  /* 0x0000880001327983 */ /* 0x000ee80000300a00 */
[----:B--2---:R0:W-:Y:S01]  /*a69c0*/  STL.64 [R1+0x46a8], R14 ;  /* 0x0046a80e01007387 */ /* 0x0041e20000100a00 */
[----:B------:R-:W-:Y:S03]  /*a69d0*/  STL.64 [R1+0x46a0], R12 ;  /* 0x0046a00c01007387 */ /* 0x000fe60000100a00 */
[----:B0-----:R-:W2:Y:S04]  /*a69e0*/  LDL.LU.64 R14, [R1+0x48] ;  /* 0x00004800010e7983 */ /* 0x001ea80000300a00 */
[----:B--2---:R0:W-:Y:S04]  /*a69f0*/  STL.64 [R1+0x46b8], R14 ;  /* 0x0046b80e01007387 */ /* 0x0041e80000100a00 */
[----:B0-----:R-:W2:Y:S04]  /*a6a00*/  LDL.LU.64 R14, [R1+0x58] ;  /* 0x00005800010e7983 */ /* 0x001ea80000300a00 */
[----:B--2---:R-:W-:Y:S01]  /*a6a10*/  STL.64 [R1+0x46d0], R14 ;  /* 0x0046d00e01007387 */ /* 0x004fe20000100a00 */
[----:B------:R-:W2:Y:S02]  /*a6a20*/  LDL.LU.64 R18, [R1+0x38] ;  /* 0x0000380001127983 */ /* 0x000ea40000300a00 */
[----:B------:R-:W-:-:S02]  /*a6a30*/  IMAD.MOV.U32 R25, RZ, RZ, R54 ;  /* 0x000000ffff197224 */ /* 0x000fc400078e0036 */
[----:B------:R-:W-:Y:S01]  /*a6a40*/  IMAD.MOV.U32 R20, RZ, RZ, R55 ;  /* 0x000000ffff147224 */ /* 0x000fe200078e0037 */
[----:B--2---:R0:W-:Y:S01]  /*a6a50*/  STL.64 [R1+0x46b0], R18 ;  /* 0x0046b01201007387 */ /* 0x0041e20000100a00 */
[----:B------:R-:W2:Y:S02]  /*a6a60*/  LDL.LU R16, [R1+0x4d0] ;  /* 0x0004d00001107983 */ /* 0x000ea40000300800 */
[----:B------:R-:W2:Y:S01]  /*a6a70*/  LDL.LU R17, [R1+0x4d4] ;  /* 0x0004d40001117983 */ /* 0x000ea20000300800 */
[----:B0-----:R-:W2:Y:S01]  /*a6a80*/  LDL.LU R18, [R1+0x4d8] ;  /* 0x0004d80001127983 */ /* 0x001ea20000300800 */
[----:B------:R-:W2:Y:S02]  /*a6a90*/  LDL.LU R19, [R1+0x4dc] ;  /* 0x0004dc0001137983 */ /* 0x000ea40000300800 */
[----:B------:R-:W2:Y:S02]  /*a6aa0*/  LDL.LU R52, [R1+0x4f0] ;  /* 0x0004f00001347983 */ /* 0x000ea40000300800 */
[----:B------:R-:W2:Y:S01]  /*a6ab0*/  LDL.LU R53, [R1+0x4f4] ;  /* 0x0004f40001357983 */ /* 0x000ea20000300800 */
[----:B------:R-:W2:Y:S01]  /*a6ac0*/  LDL.LU R54, [R1+0x4f8] ;  /* 0x0004f80001367983 */ /* 0x000ea20000300800 */
[----:B------:R-:W2:Y:S02]  /*a6ad0*/  LDL.LU R55, [R1+0x4fc] ;  /* 0x0004fc0001377983 */ /* 0x000ea40000300800 */
[----:B------:R-:W4:Y:S02]  /*a6ae0*/  LDL.LU R56, [R1+0x500] ;  /* 0x0005000001387983 */ /* 0x000f240000300800 */
[----:B------:R-:W4:Y:S01]  /*a6af0*/  LDL.LU R57, [R1+0x504] ;  /* 0x0005040001397983 */ /* 0x000f220000300800 */
[----:B------:R-:W4:Y:S01]  /*a6b00*/  LDL.LU R58, [R1+0x508] ;  /* 0x00050800013a7983 */ /* 0x000f220000300800 */
[----:B------:R-:W4:Y:S01]  /*a6b10*/  LDL.LU R59, [R1+0x50c] ;  /* 0x00050c00013b7983 */ /* 0x000f220000300800 */
[----:B---3--:R-:W-:Y:S02]  /*a6b20*/  HMMA.16816.F32.BF16 R8, R40, R50, R8 ;  /* 0x000000322808723c */ /* 0x008fe40000041808 */
[----:B--2---:R0:W-:Y:S01]  /*a6b30*/  STL.64 [R1+0x46e8], R54 ;  /* 0x0046e83601007387 */ /* 0x0041e20000100a00 */
[----:B------:R-:W-:Y:S03]  /*a6b40*/  STL.64 [R1+0x46e0], R52 ;  /* 0x0046e03401007387 */ /* 0x000fe60000100a00 */
[----:B0-----:R-:W4:Y:S01]  /*a6b50*/  LDL.LU.64 R54, [R1+0x78] ;  /* 0x0000780001367983 */ /* 0x001f220000300a00 */
[----:B------:R-:W2:Y:S02]  /*a6b60*/  LDL.LU.64 R14, [R1+0x68] ;  /* 0x00006800010e7983 */ /* 0x000ea40000300a00 */
[----:B------:R-:W-:Y:S02]  /*a6b70*/  STL.64 [R1+0x46c8], R18 ;  /* 0x0046c81201007387 */ /* 0x000fe40000100a00 */
[----:B------:R0:W-:Y:S02]  /*a6b80*/  STL.64 [R1+0x46c0], R16 ;  /* 0x0046c01001007387 */ /* 0x0001e40000100a00 */
[----:B0-----:R-:W3:Y:S01]  /*a6b90*/  LDL.LU R16, [R1+0x4e0] ;  /* 0x0004e00001107983 */ /* 0x001ee20000300800 */
[----:B------:R-:W3:Y:S02]  /*a6ba0*/  LDL.LU R17, [R1+0x4e4] ;  /* 0x0004e40001117983 */ /* 0x000ee40000300800 */
[----:B------:R-:W3:Y:S02]  /*a6bb0*/  LDL.LU R18, [R1+0x4e8] ;  /* 0x0004e80001127983 */ /* 0x000ee40000300800 */
[----:B------:R-:W3:Y:S01]  /*a6bc0*/  LDL.LU R19, [R1+0x4ec] ;  /* 0x0004ec0001137983 */ /* 0x000ee20000300800 */
[----:B------:R-:W-:Y:S01]  /*a6bd0*/  STL [R1+0x45d8], R20 ;  /* 0x0045d81401007387 */ /* 0x000fe20000100800 */
[----:B------:R-:W-:Y:S03]  /*a6be0*/  STL [R1+0x45d4], R25 ;  /* 0x0045d41901007387 */ /* 0x000fe60000100800 */
[----:B------:R-:W-:Y:S02]  /*a6bf0*/  STL.64 [R1+0x510], R8 ;  /* 0x0005100801007387 */ /* 0x000fe40000100a00 */
[----:B------:R0:W-:Y:S01]  /*a6c00*/  STL.64 [R1+0x518], R10 ;  /* 0x0005180a01007387 */ /* 0x0001e20000100a00 */
[----:B------:R-:W2:Y:S01]  /*a6c10*/  LDL.LU R32, [R1+0x4a0] ;  /* 0x0004a00001207983 */ /* 0x000ea20000300800 */
[----:B------:R-:W2:Y:S02]  /*a6c20*/  LDL.LU R33, [R1+0x4a4] ;  /* 0x0004a40001217983 */ /* 0x000ea40000300800 */
[----:B------:R-:W2:Y:S02]  /*a6c30*/  LDL.LU R34, [R1+0x4a8] ;  /* 0x0004a80001227983 */ /* 0x000ea40000300800 */
[----:B------:R-:W2:Y:S01]  /*a6c40*/  LDL.LU R35, [R1+0x4ac] ;  /* 0x0004ac0001237983 */ /* 0x000ea20000300800 */
[----:B------:R-:W2:Y:S01]  /*a6c50*/  LDL.LU R48, [R1+0x4b0] ;  /* 0x0004b00001307983 */ /* 0x000ea20000300800 */
[----:B------:R-:W-:-:S02]  /*a6c60*/  IMAD.MOV.U32 R5, RZ, RZ, R50 ;  /* 0x000000ffff057224 */ /* 0x000fc400078e0032 */
[----:B------:R-:W2:Y:S02]  /*a6c70*/  LDL.LU R49, [R1+0x4b4] ;  /* 0x0004b40001317983 */ /* 0x000ea40000300800 */
[----:B------:R-:W-:Y:S01]  /*a6c80*/  IMAD.MOV.U32 R24, RZ, RZ, R51 ;  /* 0x000000ffff187224 */ /* 0x000fe200078e0033 */
[----:B------:R-:W2:Y:S01]  /*a6c90*/  LDL.LU R50, [R1+0x4b8] ;  /* 0x0004b80001327983 */ /* 0x000ea20000300800 */
[----:B------:R-:W2:Y:S02]  /*a6ca0*/  LDL.LU R51, [R1+0x4bc] ;  /* 0x0004bc0001337983 */ /* 0x000ea40000300800 */
[----:B------:R-:W2:Y:S02]  /*a6cb0*/  LDL.LU.64 R46, [R1+0x28] ;  /* 0x00002800012e7983 */ /* 0x000ea40000300a00 */
[----:B------:R-:W2:Y:S01]  /*a6cc0*/  LDL.LU.64 R38, [R1+0x18] ;  /* 0x0000180001267983 */ /* 0x000ea20000300a00 */
[----:B------:R-:W2:Y:S01]  /*a6cd0*/  LDL.LU R28, [R1+0x490] ;  /* 0x00049000011c7983 */ /* 0x000ea20000300800 */
[----:B------:R-:W2:Y:S02]  /*a6ce0*/  LDL.LU R29, [R1+0x494] ;  /* 0x00049400011d7983 */ /* 0x000ea40000300800 */
[----:B------:R-:W2:Y:S02]  /*a6cf0*/  LDL.LU R30, [R1+0x498] ;  /* 0x00049800011e7983 */ /* 0x000ea40000300800 */
[----:B------:R-:W2:Y:S01]  /*a6d00*/  LDL.LU R31, [R1+0x49c] ;  /* 0x00049c00011f7983 */ /* 0x000ea20000300800 */
[----:B0-----:R-:W2:Y:S01]  /*a6d10*/  LDL.LU.64 R10, [R1+0x8] ;  /* 0x00000800010a7983 */ /* 0x001ea20000300a00 */
[----:B------:R-:W-:Y:S01]  /*a6d20*/  STL [R1+0x45dc], R5 ;  /* 0x0045dc0501007387 */ /* 0x000fe20000100800 */
[C---:B----4-:R-:W-:Y:S01]  /*a6d30*/  HMMA.16816.F32.BF16 R56, R40.reuse, R54, R56 ;  /* 0x000000362838723c */ /* 0x050fe20000041838 */
[----:B------:R-:W-:Y:S11]  /*a6d40*/  IMAD.MOV.U32 R4, RZ, RZ, R55 ;  /* 0x000000ffff047224 */ /* 0x000ff600078e0037 */
[----:B------:R-:W-:Y:S11]  /*a6d50*/  @!UPT UIADD3 URZ, URZ, URZ, URZ ;  /* 0x0000003f3f3ff290 */ /* 0x000ff6000fffe03f */
[----:B------:R0:W-:Y:S01]  /*a6d60*/  STL.64 [R1+0x500], R56 ;  /* 0x0005003801007387 */ /* 0x0001e20000100a00 */
[----:B------:R1:W-:Y:S02]  /*a6d70*/  STL.64 [R1+0x508], R58 ;  /* 0x0005083a01007387 */ /* 0x0003e40000100a00 */
[----:B0-----:R-:W-:Y:S01]  /*a6d80*/  IMAD.MOV.U32 R57, RZ, RZ, R54 ;  /* 0x000000ffff397224 */ /* 0x001fe200078e0036 */
[----:B-1----:R-:W4:Y:S01]  /*a6d90*/  LDL.LU.64 R58, [R1+0x46f0] ;  /* 0x0046f000013a7983 */ /* 0x002f220000300a00 */
[----:B------:R-:W2:Y:S02]  /*a6da0*/  LDL.LU.64 R54, [R1+0x46e8] ;  /* 0x0046e80001367983 */ /* 0x000ea40000300a00 */
[----:B------:R-:W2:Y:S02]  /*a6db0*/  LDL.LU.64 R52, [R1+0x46e0] ;  /* 0x0046e00001347983 */ /* 0x000ea40000300a00 */
[C---:B--2---:R-:W-:Y:S11]  /*a6dc0*/  HMMA.16816.F32.BF16 R52, R40.reuse, R14, R52 ;  /* 0x0000000e2834723c */ /* 0x044ff60000041834 */
[----:B------:R-:W-:Y:S11]  /*a6dd0*/  @!UPT UIADD3 URZ, URZ, URZ, URZ ;  /* 0x0000003f3f3ff290 */ /* 0x000ff6000fffe03f */
[----:B------:R-:W-:Y:S01]  /*a6de0*/  @!UPT UIADD3 URZ, URZ, URZ, URZ ;  /* 0x0000003f3f3ff290 */ /* 0x000fe2000fffe03f */
[----:B------:R0:W-:Y:S01]  /*a6df0*/  STL.64 [R1+0x4f0], R52 ;  /* 0x0004f03401007387 */ /* 0x0001e20000100a00 */
[----:B------:R1:W-:Y:S02]  /*a6e00*/  STL.64 [R1+0x4f8], R54 ;  /* 0x0004f83601007387 */ /* 0x0003e40000100a00 */
[----:B0-----:R-:W-:Y:S01]  /*a6e10*/  IMAD.MOV.U32 R53, RZ, RZ, R14 ;  /* 0x000000ffff357224 */ /* 0x001fe200078e000e */
[----:B-1----:R-:W2:Y:S01]  /*a6e20*/  LDL.LU.64 R54, [R1+0x46d8] ;  /* 0x0046d80001367983 */ /* 0x002ea20000300a00 */
[----:B------:R-:W-:Y:S02]  /*a6e30*/  IMAD.MOV.U32 R52, RZ, RZ, R15 ;  /* 0x000000ffff347224 */ /* 0x000fe400078e000f */
[----:B------:R-:W3:Y:S02]  /*a6e40*/  LDL.LU.64 R14, [R1+0x46d0] ;  /* 0x0046d000010e7983 */ /* 0x000ee40000300a00 */
[----:B---3--:R-:W-:Y:S01]  /*a6e50*/  HMMA.16816.F32.BF16 R16, R40, R14, R16 ;  /* 0x0000000e2810723c */ /* 0x008fe20000041810 */
[----:B------:R-:W-:-:S02]  /*a6e60*/  IMAD.MOV.U32 R60, RZ, RZ, R14 ;  /* 0x000000ffff3c7224 */ /* 0x000fc400078e000e */
[----:B------:R-:W-:Y:S11]  /*a6e70*/  IMAD.MOV.U32 R56, RZ, RZ, R15 ;  /* 0x000000ffff387224 */ /* 0x000ff600078e000f */
[----:B------:R-:W-:Y:S09]  /*a6e80*/  @!UPT UIADD3 URZ, URZ, URZ, URZ ;  /* 0x0000003f3f3ff290 */ /* 0x000ff2000fffe03f */
[----:B------:R-:W-:Y:S01]  /*a6e90*/  STL.64 [R1+0x4e0], R16 ;  /* 0x0004e01001007387 */ /* 0x000fe20000100a00 */
[----:B------:R0:W-:Y:S03]  /*a6ea0*/  STL.64 [R1+0x4e8], R18 ;  /* 0x0004e81201007387 */ /* 0x0001e60000100a00 */
[----:B0-----:R-:W3:Y:S01]  /*a6eb0*/  LDL.LU.64 R18, [R1+0x46c8] ;  /* 0x0046c80001127983 */ /* 0x001ee20000300a00 */
[----:B------:R-:W3:Y:S02]  /*a6ec0*/  LDL.LU.64 R16, [R1+0x46c0] ;  /* 0x0046c00001107983 */ /* 0x000ee40000300a00 */
        /* <DEDUP_REMOVED lines=9> */
[----:B------:R-:W3:Y:S01]  /*a6f60*/  LDL.LU.64 R12, [R1+0x46a0] ;  /* 0x0046a000010c7983 */ /* 0x000ee20000300a00 */
[C---:B------:R-:W-:Y:S08]  /*a6f70*/  HMMA.16816.F32.BF16 R48, R40.reuse, R46, R48 ;  /* 0x0000002e2830723c */ /* 0x040ff00000041830 */
[C---:B------:R-:W-:Y:S08]  /*a6f80*/  HMMA.16816.F32.BF16 R32, R40.reuse, R38, R32 ;  /* 0x000000262820723c */ /* 0x040ff00000041820 */
[----:B------:R-:W-:Y:S01]  /*a6f90*/  HMMA.16816.F32.BF16 R28, R40, R10, R28 ;  /* 0x0000000a281c723c */ /* 0x000fe2000004181c */
[----:B------:R-:W-:-:S02]  /*a6fa0*/  IMAD.MOV.U32 R3, RZ, RZ, R38 ;  /* 0x000000ffff037224 */ /* 0x000fc400078e0026 */
[----:B------:R-:W-:Y:S02]  /*a6fb0*/  IMAD.MOV.U32 R2, RZ, RZ, R39 ;  /* 0x000000ffff027224 */ /* 0x000fe400078e0027 */
[----:B------:R-:W-:Y:S02]  /*a6fc0*/  IMAD.MOV.U32 R20, RZ, RZ, R11 ;  /* 0x000000ffff147224 */ /* 0x000fe400078e000b */
[----:B------:R-:W-:Y:S01]  /*a6fd0*/  IMAD.MOV.U32 R5, RZ, RZ, R10 ;  /* 0x000000ffff057224 */ /* 0x000fe200078e000a */
[----:B---3--:R-:W-:Y:S01]  /*a6fe0*/  HMMA.16816.F32.BF16 R12, R40, R18, R12 ;  /* 0x00000012280c723c */ /* 0x008fe2000004180c */
[----:B------:R-:W-:Y:S02]  /*a6ff0*/  IMAD.MOV.U32 R25, RZ, RZ, R18 ;  /* 0x000000ffff197224 */ /* 0x000fe400078e0012 */
[----:B------:R-:W-:Y:S11]  /*a7000*/  IMAD.MOV.U32 R0, RZ, RZ, R19 ;  /* 0x000000ffff007224 */ /* 0x000ff600078e0013 */
[----:B------:R-:W-:Y:S09]  /*a7010*/  @!UPT UIADD3 URZ, URZ, URZ, URZ ;  /* 0x0000003f3f3ff290 */ /* 0x000ff2000fffe03f */
[----:B------:R0:W-:Y:S01]  /*a7020*/  STL.64 [R1+0x4c0], R12 ;  /* 0x0004c00c01007387 */ /* 0x0001e20000100a00 */
[----:B------:R1:W-:Y:S03]  /*a7030*/  STL.64 [R1+0x4c8], R14 ;  /* 0x0004c80e01007387 */ /* 0x0003e60000100a00 */
[----:B0-----:R-:W3:Y:S01]  /*a7040*/  LDL.LU R12, [R1+0x460] ;  /* 0x00046000010c7983 */ /* 0x001ee20000300800 */
[----:B------:R-:W3:Y:S02]  /*a7050*/  LDL.LU R13, [R1+0x464] ;  /* 0x00046400010d7983 */ /* 0x000ee40000300800 */
[----:B-1----:R-:W3:Y:S02]  /*a7060*/  LDL.LU R14, [R1+0x468] ;  /* 0x00046800010e7983 */ /* 0x002ee40000300800 */
[----:B------:R-:W3:Y:S01]  /*a7070*/  LDL.LU R15, [R1+0x46c] ;  /* 0x00046c00010f7983 */ /* 0x000ee20000300800 */
[----:B------:R-:W2:Y:S01]  /*a7080*/  LDL.LU R16, [R1+0x450] ;  /* 0x0004500001107983 */ /* 0x000ea20000300800 */
[----:B------:R-:W2:Y:S02]  /*a7090*/  LDL.LU R17, [R1+0x454] ;  /* 0x0004540001117983 */ /* 0x000ea40000300800 */
[----:B------:R-:W2:Y:S02]  /*a70a0*/  LDL.LU R18, [R1+0x458] ;  /* 0x0004580001127983 */ /* 0x000ea40000300800 */
[----:B------:R-:W2:Y:S01]  /*a70b0*/  LDL.LU R19, [R1+0x45c] ;  /* 0x00045c0001137983 */ /* 0x000ea20000300800 */
[----:B------:R0:W-:Y:S01]  /*a70c0*/  STL.64 [R1+0x4b0], R48 ;  /* 0x0004b03001007387 */ /* 0x0001e20000100a00 */
[----:B------:R1:W-:Y:S02]  /*a70d0*/  STL.64 [R1+0x4b8], R50 ;  /* 0x0004b83201007387 */ /* 0x0003e40000100a00 */
[----:B0-----:R-:W-:Y:S01]  /*a70e0*/  IMAD.MOV.U32 R49, RZ, RZ, R46 ;  /* 0x000000ffff317224 */ /* 0x001fe200078e002e */
[----:B-1----:R-:W3:Y:S01]  /*a70f0*/  LDL.LU.64 R50, [R1+0x4698] ;  /* 0x0046980001327983 */ /* 0x002ee20000300a00 */
[----:B------:R-:W-:-:S02]  /*a7100*/  IMAD.MOV.U32 R48, RZ, RZ, R47 ;  /* 0x000000ffff307224 */ /* 0x000fc400078e002f */
[----:B------:R-:W2:Y:S02]  /*a7110*/  LDL.LU.64 R46, [R1+0x4690] ;  /* 0x00469000012e7983 */ /* 0x000ea40000300a00 */
[----:B------:R-:W2:Y:S01]  /*a7120*/  LDL.LU.64 R44, [R1+0x4688] ;  /* 0x00468800012c7983 */ /* 0x000ea20000300a00 */
[----:B------:R-:W-:Y:S01]  /*a7130*/  STL.64 [R1+0xb90], R32 ;  /* 0x000b902001007387 */ /* 0x000fe20000100a00 */
[----:B------:R0:W-:Y:S03]  /*a7140*/  STL.64 [R1+0xb98], R34 ;  /* 0x000b982201007387 */ /* 0x0001e60000100a00 */
[----:B0-----:R-:W2:Y:S01]  /*a7150*/  LDL.LU.64 R34, [R1+0x4680] ;  /* 0x0046800001227983 */ /* 0x001ea20000300a00 */
[----:B------:R-:W2:Y:S02]  /*a7160*/  LDL.LU.64 R32, [R1+0x4678] ;  /* 0x0046780001207983 */ /* 0x000ea40000300a00 */
[----:B------:R-:W2:Y:S02]  /*a7170*/  LDL.LU.64 R38, [R1+0x4670] ;  /* 0x0046700001267983 */ /* 0x000ea40000300a00 */
[----:B------:R-:W4:Y:S01]  /*a7180*/  LDL.LU.64 R36, [R1+0x4668] ;  /* 0x0046680001247983 */ /* 0x000f220000300a00 */
[----:B------:R-:W-:Y:S01]  /*a7190*/  STL.64 [R1+0xb80], R28 ;  /* 0x000b801c01007387 */ /* 0x000fe20000100a00 */
[----:B------:R0:W-:Y:S03]  /*a71a0*/  STL.64 [R1+0xb88], R30 ;  /* 0x000b881e01007387 */ /* 0x0001e60000100a00 */
[----:B0-----:R-:W4:Y:S01]  /*a71b0*/  LDL.LU.64 R30, [R1+0x4660] ;  /* 0x00466000011e7983 */ /* 0x001f220000300a00 */
[----:B------:R-:W4:Y:S02]  /*a71c0*/  LDL.LU.64 R28, [R1+0x4658] ;  /* 0x00465800011c7983 */ /* 0x000f240000300a00 */
[----:B------:R-:W4:Y:S02]  /*a71d0*/  LDL.LU R8, [R1+0x440] ;  /* 0x0004400001087983 */ /* 0x000f240000300800 */
[----:B------:R-:W4:Y:S01]  /*a71e0*/  LDL.LU R9, [R1+0x444] ;  /* 0x0004440001097983 */ /* 0x000f220000300800 */
[----:B------:R-:W4:Y:S01]  /*a71f0*/  LDL.LU R10, [R1+0x448] ;  /* 0x00044800010a7983 */ /* 0x000f220000300800 */
[----:B------:R-:W4:Y:S02]  /*a7200*/  LDL.LU R11, [R1+0x44c] ;  /* 0x00044c00010b7983 */ /* 0x000f240000300800 */
[----:B------:R-:W-:Y:S02]  /*a7210*/  STL.64 [R1+0x4650], R22 ;  /* 0x0046501601007387 */ /* 0x000fe40000100a00 */
[----:B------:R0:W-:Y:S02]  /*a7220*/  STL.64 [R1+0x4648], R20 ;  /* 0x0046481401007387 */ /* 0x0001e40000100a00 */
[----:B0-----:R-:W4:Y:S01]  /*a7230*/  LDL.LU R20, [R1+0x470] ;  /* 0x0004700001147983 */ /* 0x001f220000300800 */
[----:B------:R-:W4:Y:S02]  /*a7240*/  LDL.LU R21, [R1+0x474] ;  /* 0x0004740001157983 */ /* 0x000f240000300800 */
[----:B------:R-:W4:Y:S02]  /*a7250*/  LDL.LU R22, [R1+0x478] ;  /* 0x0004780001167983 */ /* 0x000f240000300800 */
[----:B------:R-:W4:Y:S01]  /*a7260*/  LDL.LU R23, [R1+0x47c] ;  /* 0x00047c0001177983 */ /* 0x000f220000300800 */
[----:B------:R-:W-:Y:S01]  /*a7270*/  STL.64 [R1+0x4610], R6 ;  /* 0x0046100601007387 */ /* 0x000fe20000100a00 */
[----:B------:R0:W-:Y:S03]  /*a7280*/  STL.64 [R1+0x4608], R4 ;  /* 0x0046080401007387 */ /* 0x0001e60000100a00 */
[----:B0-----:R-:W4:Y:S01]  /*a7290*/  LDL.LU R4, [R1+0x480] ;  /* 0x0004800001047983 */ /* 0x001f220000300800 */
[----:B------:R-:W4:Y:S02]  /*a72a0*/  LDL.LU R5, [R1+0x484] ;  /* 0x0004840001057983 */ /* 0x000f240000300800 */
[----:B------:R-:W4:Y:S02]  /*a72b0*/  LDL.LU R6, [R1+0x488] ;  /* 0x0004880001067983 */ /* 0x000f240000300800 */
[----:B------:R-:W4:Y:S01]  /*a72c0*/  LDL.LU R7, [R1+0x48c] ;  /* 0x00048c0001077983 */ /* 0x000f220000300800 */
[C---:B---3--:R-:W-:Y:S08]  /*a72d0*/  HMMA.16816.F32.BF16 R12, R40.reuse, R50, R12 ;  /* 0x00000032280c723c */ /* 0x048ff0000004180c */
[C---:B--2---:R-:W-:Y:S08]  /*a72e0*/  HMMA.16816.F32.BF16 R16, R40.reuse, R38, R16 ;  /* 0x000000262810723c */ /* 0x044ff00000041810 */
[C---:B----4-:R-:W-:Y:S08]  /*a72f0*/  HMMA.16816.F32.BF16 R20, R40.reuse, R54, R20 ;  /* 0x000000362814723c */ /* 0x050ff00000041814 */
[C---:B------:R-:W-:Y:S11]  /*a7300*/  HMMA.16816.F32.BF16 R4, R40.reuse, R58, R4 ;  /* 0x0000003a2804723c */ /* 0x040ff60000041804 */
        /* <DEDUP_REMOVED lines=8> */
[----:B------:R-:W-:Y:S01]  /*a7390*/  STL.64 [R1+0x4440], R58 ;  /* 0x0044403a01007387 */ /* 0x000fe20000100a00 */
[----:B------:R-:W-:Y:S02]  /*a73a0*/  STL.64 [R1+0x45e0], R56 ;  /* 0x0045e03801007387 */ /* 0x000fe40000100a00 */
[----:B------:R-:W-:Y:S02]  /*a73b0*/  STL.64 [R1+0x4448], R54 ;  /* 0x0044483601007387 */ /* 0x000fe40000100a00 */
[----:B------:R-:W-:Y:S01]  /*a73c0*/  STL.64 [R1+0x45e8], R52 ;  /* 0x0045e83401007387 */ /* 0x000fe20000100a00 */
[----:B------:R-:W-:Y:S01]  /*a73d0*/  STL.64 [R1+0xb50], R20 ;  /* 0x000b501401007387 */ /* 0x000fe20000100a00 */
[----:B------:R-:W-:Y:S02]  /*a73e0*/  STL.64 [R1+0xb58], R22 ;  /* 0x000b581601007387 */ /* 0x000fe40000100a00 */
[----:B------:R-:W-:Y:S02]  /*a73f0*/  STL.64 [R1+0x4450], R50 ;  /* 0x0044503201007387 */ /* 0x000fe40000100a00 */
[----:B------:R-:W-:Y:S01]  /*a7400*/  STL.64 [R1+0x45f0], R48 ;  /* 0x0045f03001007387 */ /* 0x000fe20000100a00 */
[----:B------:R0:W-:Y:S01]  /*a7410*/  STL.64 [R1+0xb40], R12 ;  /* 0x000b400c01007387 */ /* 0x0001e20000100a00 */
[----:B------:R1:W-:Y:S03]  /*a7420*/  STL.64 [R1+0xb48], R14 ;  /* 0x000b480e01007387 */ /* 0x0003e60000100a00 */
[----:B0-----:R-:W3:Y:S01]  /*a7430*/  LDL.LU R12, [R1+0x400] ;  /* 0x00040000010c7983 */ /* 0x001ee20000300800 */
[----:B------:R0:W-:Y:S02]  /*a7440*/  STL.64 [R1+0xb30], R16 ;  /* 0x000b301001007387 */ /* 0x0001e40000100a00 */
[----:B------:R4:W-:Y:S02]  /*a7450*/  STL.64 [R1+0xb38], R18 ;  /* 0x000b381201007387 */ /* 0x0009e40000100a00 */
[----:B------:R-:W3:Y:S01]  /*a7460*/  LDL.LU R13, [R1+0x404] ;  /* 0x00040400010d7983 */ /* 0x000ee20000300800 */
[----:B-1----:R-:W3:Y:S01]  /*a7470*/  LDL.LU R14, [R1+0x408] ;  /* 0x00040800010e7983 */ /* 0x002ee20000300800 */
[----:B------:R-:W3:Y:S02]  /*a7480*/  LDL.LU R15, [R1+0x40c] ;  /* 0x00040c00010f7983 */ /* 0x000ee40000300800 */
[----:B------:R-:W3:Y:S02]  /*a7490*/  LDL.LU R20, [R1+0x420] ;  /* 0x0004200001147983 */ /* 0x000ee40000300800 */
[----:B------:R-:W3:Y:S01]  /*a74a0*/  LDL.LU R21, [R1+0x424] ;  /* 0x0004240001157983 */ /* 0x000ee20000300800 */
[----:B------:R-:W3:Y:S01]  /*a74b0*/  LDL.LU R22, [R1+0x428] ;  /* 0x0004280001167983 */ /* 0x000ee20000300800 */
[----:B------:R-:W3:Y:S01]  /*a74c0*/  LDL.LU R23, [R1+0x42c] ;  /* 0x00042c0001177983 */ /* 0x000ee20000300800 */
[----:B------:R-:W-:Y:S02]  /*a74d0*/  HMMA.16816.F32.BF16 R48, R40, R34, R8 ;  /* 0x000000222830723c */ /* 0x000fe40000041808 */
[----:B0-----:R-:W3:Y:S01]  /*a74e0*/  LDL.LU R16, [R1+0x410] ;  /* 0x0004100001107983 */ /* 0x001ee20000300800 */
[----:B------:R-:W3:Y:S02]  /*a74f0*/  LDL.LU R17, [R1+0x414] ;  /* 0x0004140001117983 */ /* 0x000ee40000300800 */
[----:B----4-:R-:W4:Y:S02]  /*a7500*/  LDL.LU R18, [R1+0x418] ;  /* 0x0004180001127983 */ /* 0x010f240000300800 */
[----:B------:R-:W4:Y:S01]  /*a7510*/  LDL.LU R19, [R1+0x41c] ;  /* 0x00041c0001137983 */ /* 0x000f220000300800 */
[----:B------:R0:W-:Y:S01]  /*a7520*/  STL.64 [R1+0x4460], R38 ;  /* 0x0044602601007387 */ /* 0x0001e20000100a00 */
[----:B------:R-:W-:Y:S02]  /*a7530*/  STL.64 [R1+0x4458], R36 ;  /* 0x0044582401007387 */ /* 0x000fe40000100a00 */
[----:B------:R-:W4:Y:S11]  /*a7540*/  LDL.LU R8, [R1+0x3f0] ;  /* 0x0003f00001087983 */ /* 0x000f360000300800 */
[----:B------:R-:W-:Y:S01]  /*a7550*/  @!UPT UIADD3 URZ, URZ, URZ, URZ ;  /* 0x0000003f3f3ff290 */ /* 0x000fe2000fffe03f */
[----:B------:R-:W-:Y:S01]  /*a7560*/  STL.64 [R1+0xaf0], R48 ;  /* 0x000af03001007387 */ /* 0x000fe20000100a00 */
[----:B------:R2:W-:Y:S02]  /*a7570*/  STL.64 [R1+0xaf8], R50 ;  /* 0x000af83201007387 */ /* 0x0005e40000100a00 */
[----:B------:R-:W4:Y:S02]  /*a7580*/  LDL.LU R9, [R1+0x3f4] ;  /* 0x0003f40001097983 */ /* 0x000f240000300800 */
[----:B------:R-:W4:Y:S01]  /*a7590*/  LDL.LU R10, [R1+0x3f8] ;  /* 0x0003f800010a7983 */ /* 0x000f220000300800 */
[----:B------:R-:W4:Y:S01]  /*a75a0*/  LDL.LU R11, [R1+0x3fc] ;  /* 0x0003fc00010b7983 */ /* 0x000f220000300800 */
[----:B------:R-:W-:Y:S02]  /*a75b0*/  IMAD.MOV.U32 R55, RZ, RZ, R44 ;  /* 0x000000ffff377224 */ /* 0x000fe400078e002c */
[----:B------:R-:W-:Y:S02]  /*a75c0*/  IMAD.MOV.U32 R54, RZ, RZ, R45 ;  /* 0x000000ffff367224 */ /* 0x000fe400078e002d */
[----:B0-----:R-:W-:-:S02]  /*a75d0*/  IMAD.MOV.U32 R39, RZ, RZ, R46 ;  /* 0x000000ffff277224 */ /* 0x001fc400078e002e */
[----:B------:R-:W-:Y:S01]  /*a75e0*/  IMAD.MOV.U32 R38, RZ, RZ, R47 ;  /* 0x000000ffff267224 */ /* 0x000fe200078e002f */
[C---:B--2---:R-:W-:Y:S01]  /*a75f0*/  HMMA.16816.F32.BF16 R48, R40.reuse, R30, R4 ;  /* 0x0000001e2830723c */ /* 0x044fe20000041804 */
[----:B------:R-:W2:Y:S11]  /*a7600*/  LDL.LU R4, [R1+0x3e0] ;  /* 0x0003e00001047983 */ /* 0x000eb60000300800 */
[----:B------:R-:W-:Y:S11]  /*a7610*/  @!UPT UIADD3 URZ, URZ, URZ, URZ ;  /* 0x0000003f3f3ff290 */ /* 0x000ff6000fffe03f */
[----:B------:R0:W-:Y:S01]  /*a7620*/  STL.64 [R1+0xae0], R48 ;  /* 0x000ae03001007387 */ /* 0x0001e20000100a00 */
[C---:B---3--:R-:W-:Y:S03]  /*a7630*/  HMMA.16816.F32.BF16 R20, R40.reuse, R26, R20 ;  /* 0x0000001a2814723c */ /* 0x048fe60000041814 */
[----:B------:R1:W-:Y:S01]  /*a7640*/  STL.64 [R1+0xae8], R50 ;  /* 0x000ae83201007387 */ /* 0x0003e20000100a00 */
[----:B------:R-:W2:Y:S02]  /*a7650*/  LDL.LU R5, [R1+0x3e4] ;  /* 0x0003e40001057983 */ /* 0x000ea40000300800 */
[----:B------:R-:W2:Y:S02]  /*a7660*/  LDL.LU R6, [R1+0x3e8] ;  /* 0x0003e80001067983 */ /* 0x000ea40000300800 */
[----:B------:R-:W2:Y:S01]  /*a7670*/  LDL.LU R7, [R1+0x3ec] ;  /* 0x0003ec0001077983 */ /* 0x000ea20000300800 */
[----:B------:R-:W3:Y:S01]  /*a7680*/  LDL.LU R44, [R1+0x340] ;  /* 0x00034000012c7983 */ /* 0x000ee20000300800 */
[----:B------:R-:W3:Y:S02]  /*a7690*/  LDL.LU R45, [R1+0x344] ;  /* 0x00034400012d7983 */ /* 0x000ee40000300800 */
[----:B------:R-:W3:Y:S02]  /*a76a0*/  LDL.LU R46, [R1+0x348] ;  /* 0x00034800012e7983 */ /* 0x000ee40000300800 */
[----:B------:R-:W3:Y:S01]  /*a76b0*/  LDL.LU R47, [R1+0x34c] ;  /* 0x00034c00012f7983 */ /* 0x000ee20000300800 */
[----:B0-----:R-:W2:Y:S01]  /*a76c0*/  LDL.LU R48, [R1+0x330] ;  /* 0x0003300001307983 */ /* 0x001ea20000300800 */
[----:B------:R-:W2:Y:S03]  /*a76d0*/  LDL.LU R49, [R1+0x334] ;  /* 0x0003340001317983 */ /* 0x000ea60000300800 */
[----:B-1----:R-:W2:Y:S01]  /*a76e0*/  LDL.LU R50, [R1+0x338] ;  /* 0x0003380001327983 */ /* 0x002ea20000300800 */
[----:B------:R-:W2:Y:S02]  /*a76f0*/  LDL.LU R51, [R1+0x33c] ;  /* 0x00033c0001337983 */ /* 0x000ea40000300800 */
[----:B------:R-:W2:Y:S02]  /*a7700*/  LDL.LU R56, [R1+0x320] ;  /* 0x0003200001387983 */ /* 0x000ea40000300800 */
[----:B------:R-:W2:Y:S01]  /*a7710*/  LDL.LU R57, [R1+0x324] ;  /* 0x0003240001397983 */ /* 0x000ea20000300800 */
[----:B------:R-:W2:Y:S01]  /*a7720*/  LDL.LU R58, [R1+0x328] ;  /* 0x00032800013a7983 */ /* 0x000ea20000300800 */
[----:B------:R-:W2:Y:S03]  /*a7730*/  LDL.LU R59, [R1+0x32c] ;  /* 0x00032c00013b7983 */ /* 0x000ea60000300800 */
[----:B------:R-:W-:Y:S01]  /*a7740*/  STL.64 [R1+0xad0], R20 ;  /* 0x000ad01401007387 */ /* 0x000fe20000100a00 */
[----:B------:R0:W-:Y:S03]  /*a7750*/  STL.64 [R1+0xad8], R22 ;  /* 0x000ad81601007387 */ /* 0x0001e60000100a00 */
[----:B0-----:R-:W4:Y:S01]  /*a7760*/  LDL.LU.64 R22, [R1+0x4650] ;  /* 0x0046500001167983 */ /* 0x001f220000300a00 */
[----:B------:R-:W2:Y:S02]  /*a7770*/  LDL.LU.64 R20, [R1+0x4648] ;  /* 0x0046480001147983 */ /* 0x000ea40000300a00 */
[----:B------:R-:W-:Y:S01]  /*a7780*/  STL.64 [R1+0x4418], R26 ;  /* 0x0044181a01007387 */ /* 0x000fe20000100a00 */
[C---:B----4-:R-:W-:Y:S11]  /*a7790*/  HMMA.16816.F32.BF16 R16, R40.reuse, R22, R16 ;  /* 0x000000162810723c */ /* 0x050ff60000041810 */
[----:B------:R-:W-:Y:S11]  /*a77a0*/  @!UPT UIADD3 URZ, URZ, URZ, URZ ;  /* 0x0000003f3f3ff290 */ /* 0x000ff6000fffe03f */
[----:B------:R-:W-:Y:S01]  /*a77b0*/  @!UPT UIADD3 URZ, URZ, URZ, URZ ;  /* 0x0000003f3f3ff290 */ /* 0x000fe2000fffe03f */
        /* <DEDUP_REMOVED lines=26> */
[----:B---3--:R-:W-:Y:S01]  /*a7960*/  STL.64 [R1+0x43f0], R12 ;  /* 0x0043f00c01007387 */ /* 0x008fe20000100a00 */
[C---:B----4-:R-:W-:Y:S11]  /*a7970*/  HMMA.16816.F32.BF16 R4, R40.reuse, R10, R4 ;  /* 0x0000000a2804723c */ /* 0x050ff60000041804 */
[----:B------:R-:W-:Y:S11]  /*a7980*/  @!UPT UIADD3 URZ, URZ, URZ, URZ ;  /* 0x0000003f3f3ff290 */ /* 0x000ff6000fffe03f */
[----:B------:R-:W-:Y:S01]  /*a7990*/  @!UPT UIADD3 URZ, URZ, URZ, URZ ;  /* 0x0000003f3f3ff290 */ /* 0x000fe2000fffe03f */
[----:B------:R-:W-:Y:S01]  /*a79a0*/  STL.64 [R1+0xa30], R4 ;  /* 0x000a300401007387 */ /* 0x000fe20000100a00 */
[----:B------:R0:W-:Y:S03]  /*a79b0*/  STL.64 [R1+0xa38], R6 ;  /* 0x000a380601007387 */ /* 0x0001e60000100a00 */
[----:B0-----:R-:W3:Y:S01]  /*a79c0*/  LDL.LU.64 R6, [R1+0x4610] ;  /* 0x0046100001067983 */ /* 0x001ee20000300a00 */
[----:B------:R-:W4:Y:S02]  /*a79d0*/  LDL.LU.64 R4, [R1+0x4608] ;  /* 0x0046080001047983 */ /* 0x000f240000300a00 */
[----:B------:R-:W-:Y:S02]  /*a79e0*/  STL.64 [R1+0x4470], R10 ;  /* 0x0044700a01007387 */ /* 0x000fe40000100a00 */
[----:B--2---:R0:W-:Y:S02]  /*a79f0*/  STL.64 [R1+0x4468], R8 ;  /* 0x0044680801007387 */ /* 0x0041e40000100a00 */
[----:B0-----:R-:W2:Y:S01]  /*a7a00*/  LDL.LU R8, [R1+0x310] ;  /* 0x0003100001087983 */ /* 0x001ea20000300800 */
[----:B------:R-:W2:Y:S02]  /*a7a10*/  LDL.LU R9, [R1+0x314] ;  /* 0x0003140001097983 */ /* 0x000ea40000300800 */
[----:B------:R-:W2:Y:S02]  /*a7a20*/  LDL.LU R10, [R1+0x318] ;  /* 0x00031800010a7983 */ /* 0x000ea40000300800 */
[----:B------:R-:W2:Y:S01]  /*a7a30*/  LDL.LU R11, [R1+0x31c] ;  /* 0x00031c00010b7983 */ /* 0x000ea20000300800 */
[----:B---3--:R-:W-:Y:S01]  /*a7a40*/  HMMA.16816.F32.BF16 R40, R40, R6, R44 ;  /* 0x000000062828723c */ /* 0x008fe2000004182c */
[----:B------:R-:W3:Y:S01]  /*a7a50*/  LDL.LU.64 R46, [R1+0x4600] ;  /* 0x00460000012e7983 */ /* 0x000ee20000300a00 */
[----:B------:R-:W3:Y:S02]  /*a7a60*/  LDL.LU.64 R44, [R1+0x45f8] ;  /* 0x0045f800012c7983 */ /* 0x000ee40000300a00 */
[----:B------:R-:W-:-:S02]  /*a7a70*/  IMAD.MOV.U32 R14, RZ, RZ, R33 ;  /* 0x000000ffff0e7224 */ /* 0x000fc400078e0021 */
[----:B------:R-:W-:Y:S11]  /*a7a80*/  IMAD.MOV.U32 R15, RZ, RZ, R32 ;  /* 0x000000ffff0f7224 */ /* 0x000ff600078e0020 */
[----:B------:R-:W-:Y:S06]  /*a7a90*/  @!UPT UIADD3 URZ, URZ, URZ, URZ ;  /* 0x0000003f3f3ff290 */ /* 0x000fec000fffe03f */
[----:B------:R-:W-:Y:S01]  /*a7aa0*/  STL.64 [R1+0xa20], R40 ;  /* 0x000a202801007387 */ /* 0x000fe20000100a00 */
[----:B------:R0:W-:Y:S02]  /*a7ab0*/  STL.64 [R1+0xa28], R42 ;  /* 0x000a282a01007387 */ /* 0x0001e40000100a00 */
[----:B0-----:R-:W-:Y:S02]  /*a7ac0*/  IMAD.MOV.U32 R42, RZ, RZ, R29 ;  /* 0x000000ffff2a7224 */ /* 0x001fe400078e001d */
[----:B------:R-:W-:Y:S01]  /*a7ad0*/  IMAD.MOV.U32 R43, RZ, RZ, R28 ;  /* 0x000000ffff2b7224 */ /* 0x000fe200078e001c */
[----:B------:R-:W-:Y:S01]  /*a7ae0*/  STL.64 [R1+0x43d8], R6 ;  /* 0x0043d80601007387 */ /* 0x000fe20000100a00 */
[C---:B---3--:R-:W-:Y:S08]  /*a7af0*/  HMMA.16816.F32.BF16 R52, R44.reuse, R54, R48 ;  /* 0x000000362c34723c */ /* 0x048ff00000041830 */
[C---:B------:R-:W-:Y:S08]  /*a7b00*/  HMMA.16816.F32.BF16 R40, R44.reuse, R42, R56 ;  /* 0x0000002a2c28723c */ /* 0x040ff00000041838 */
[C---:B--2---:R-:W-:Y:S08]  /*a7b10*/  HMMA.16816.F32.BF16 R12, R44.reuse, R14, R8 ;  /* 0x0000000e2c0c723c */ /* 0x044ff00000041808 */
[----:B------:R-:W-:Y:S01]  /*a7b20*/  HMMA.16816.F32.BF16 R8, R44, R38, R16 ;  /* 0x000000262c08723c */ /* 0x000fe20000041810 */
[----:B------:R-:W2:Y:S04]  /*a7b30*/  LDL.LU.64 R48, [R1+0x45f0] ;  /* 0x0045f00001307983 */ /* 0x000ea80000300a00 */
[----:B------:R0:W-:Y:S01]  /*a7b40*/  STL.64 [R1+0xc80], R52 ;  /* 0x000c803401007387 */ /* 0x0001e20000100a00 */
[----:B------:R-:W-:Y:S02]  /*a7b50*/  STL.64 [R1+0xc88], R54 ;  /* 0x000c883601007387 */ /* 0x000fe40000100a00 */
[----:B------:R-:W-:-:S02]  /*a7b60*/  IMAD.MOV.U32 R32, RZ, RZ, R52 ;  /* 0x000000ffff207224 */ /* 0x000fc400078e0034 */
[----:B------:R-:W-:Y:S02]  /*a7b70*/  IMAD.MOV.U32 R33, RZ, RZ, R40 ;  /* 0x000000ffff217224 */ /* 0x000fe400078e0028 */
[----:B------:R-:W-:Y:S02]  /*a7b80*/  IMAD.MOV.U32 R28, RZ, RZ, R54 ;  /* 0x000000ffff1c7224 */ /* 0x000fe400078e0036 */
[----:B------:R-:W-:Y:S01]  /*a7b90*/  IMAD.MOV.U32 R29, RZ, RZ, R42 ;  /* 0x000000ffff1d7224 */ /* 0x000fe200078e002a */
[----:B0-----:R-:W3:Y:S01]  /*a7ba0*/  LDL.LU.64 R52, [R1+0x45e8] ;  /* 0x0045e80001347983 */ /* 0x001ee20000300a00 */
        /* <DEDUP_REMOVED lines=8> */
[----:B------:R1:W-:Y:S02]  /*a7c30*/  STL.64 [R1+0xc50], R12 ;  /* 0x000c500c01007387 */ /* 0x0003e40000100a00 */
[----:B------:R0:W-:Y:S02]  /*a7c40*/  STL.64 [R1+0xc58], R14 ;  /* 0x000c580e01007387 */ /* 0x0001e40000100a00 */
[----:B------:R0:W-:Y:S01]  /*a7c50*/  STL.64 [R1+0xc20], R8 ;  /* 0x000c200801007387 */ /* 0x0001e20000100a00 */
[----:B------:R0:W-:Y:S01]  /*a7c60*/  STL.64 [R1+0xc28], R10 ;  /* 0x000c280a01007387 */ /* 0x0001e20000100a00 */
[----:B------:R-:W2:Y:S02]  /*a7c70*/  LDL.LU R17, [R1+0x1e4] ;  /* 0x0001e40001117983 */ /* 0x000ea40000300800 */
[----:B------:R-:W2:Y:S02]  /*a7c80*/  LDL.LU R18, [R1+0x1e8] ;  /* 0x0001e80001127983 */ /* 0x000ea40000300800 */
[----:B------:R-:W2:Y:S02]  /*a7c90*/  LDL.LU R19, [R1+0x1ec] ;  /* 0x0001ec0001137983 */ /* 0x000ea40000300800 */
[----:B----4-:R-:W-:-:S02]  /*a7ca0*/  IMAD.MOV.U32 R6, RZ, RZ, R5 ;  /* 0x000000ffff067224 */ /* 0x010fc400078e0005 */
[----:B------:R-:W-:Y:S01]  /*a7cb0*/  IMAD.MOV.U32 R7, RZ, RZ, R20 ;  /* 0x000000ffff077224 */ /* 0x000fe200078e0014 */
[----:B--2---:R-:W-:Y:S01]  /*a7cc0*/  STL.64 [R1+0x4490], R18 ;  /* 0x0044901201007387 */ /* 0x004fe20000100a00 */
[----:B------:R2:W-:Y:S02]  /*a7cd0*/  STL.64 [R1+0x4488], R16 ;  /* 0x0044881001007387 */ /* 0x0005e40000100a00 */
[----:B------:R-:W4:Y:S02]  /*a7ce0*/  LDL.LU R5, [R1+0x45dc] ;  /* 0x0045dc0001057983 */ /* 0x000f240000300800 */
[----:B------:R-:W2:Y:S01]  /*a7cf0*/  LDL.LU R20, [R1+0x45d8] ;  /* 0x0045d80001147983 */ /* 0x000ea20000300800 */
[----:B------:R1:W-:Y:S01]  /*a7d00*/  STL.64 [R1+0x4498], R6 ;  /* 0x0044980601007387 */ /* 0x0003e20000100a00 */
[----:B0-----:R-:W2:Y:S02]  /*a7d10*/  LDL.LU R28, [R1+0x200] ;  /* 0x00020000011c7983 */ /* 0x001ea40000300800 */
[----:B------:R-:W2:Y:S02]  /*a7d20*/  LDL.LU R29, [R1+0x204] ;  /* 0x00020400011d7983 */ /* 0x000ea40000300800 */
[----:B------:R-:W2:Y:S01]  /*a7d30*/  LDL.LU R30, [R1+0x208] ;  /* 0x00020800011e7983 */ /* 0x000ea20000300800 */
[----:B------:R-:W2:Y:S04]  /*a7d40*/  LDL.LU R31, [R1+0x20c] ;  /* 0x00020c00011f7983 */ /* 0x000ea80000300800 */
[----:B--2---:R-:W-:Y:S01]  /*a7d50*/  STL.64 [R1+0x44a8], R30 ;  /* 0x0044a81e01007387 */ /* 0x004fe20000100a00 */
[----:B------:R-:W-:Y:S02]  /*a7d60*/  STL.64 [R1+0x44a0], R28 ;  /* 0x0044a01c01007387 */ /* 0x000fe40000100a00 */
[----:B-1----:R-:W2:Y:S02]  /*a7d70*/  LDL.LU R12, [R1+0x1f0] ;  /* 0x0001f000010c7983 */ /* 0x002ea40000300800 */
[----:B------:R-:W2:Y:S01]  /*a7d80*/  LDL.LU R13, [R1+0x1f4] ;  /* 0x0001f400010d7983 */ /* 0x000ea20000300800 */
[----:B------:R-:W2:Y:S01]  /*a7d90*/  LDL.LU R14, [R1+0x1f8] ;  /* 0x0001f800010e7983 */ /* 0x000ea20000300800 */
[----:B------:R-:W2:Y:S02]  /*a7da0*/  LDL.LU R15, [R1+0x1fc] ;  /* 0x0001fc00010f7983 */ /* 0x000ea40000300800 */
[----:B------:R-:W-:-:S02]  /*a7db0*/  IMAD.MOV.U32 R54, RZ, RZ, R49 ;  /* 0x000000ffff367224 */ /* 0x000fc400078e0031 */
[----:B------:R-:W-:Y:S01]  /*a7dc0*/  IMAD.MOV.U32 R55, RZ, RZ, R48 ;  /* 0x000000ffff377224 */ /* 0x000fe200078e0030 */
[----:B--2---:R3:W-:Y:S01]  /*a7dd0*/  STL.64 [R1+0x44b8], R14 ;  /* 0x0044b80e01007387 */ /* 0x0047e20000100a00 */
[----:B------:R-:W-:Y:S03]  /*a7de0*/  STL.64 [R1+0x44b0], R12 ;  /* 0x0044b00c01007387 */ /* 0x000fe60000100a00 */
[----:B------:R0:W-:Y:S02]  /*a7df0*/  STL.64 [R1+0x44c0], R54 ;  /* 0x0044c03601007387 */ /* 0x0001e40000100a00 */
[----:B------:R-:W2:Y:S01]  /*a7e00*/  LDL.LU R48, [R1+0x220] ;  /* 0x0002200001307983 */ /* 0x000ea20000300800 */
[----:B------:R-:W2:Y:S01]  /*a7e10*/  LDL.LU R49, [R1+0x224] ;  /* 0x0002240001317983 */ /* 0x000ea20000300800 */
[----:B------:R-:W2:Y:S02]  /*a7e20*/  LDL.LU R50, [R1+0x228] ;  /* 0x0002280001327983 */ /* 0x000ea40000300800 */
[----:B------:R-:W2:Y:S02]  /*a7e30*/  LDL.LU R51, [R1+0x22c] ;  /* 0x00022c0001337983 */ /* 0x000ea40000300800 */
[----:B------:R-:W-:-:S02]  /*a7e40*/  IMAD.MOV.U32 R38, RZ, RZ, R25 ;  /* 0x000000ffff267224 */ /* 0x000fc400078e0019 */
[----:B------:R-:W-:Y:S01]  /*a7e50*/  IMAD.MOV.U32 R39, RZ, RZ, R0 ;  /* 0x000000ffff277224 */ /* 0x000fe200078e0000 */
[----:B--2---:R1:W-:Y:S01]  /*a7e60*/  STL.64 [R1+0x44d0], R50 ;  /* 0x0044d03201007387 */ /* 0x0043e20000100a00 */
        /* <DEDUP_REMOVED lines=20> */
[----:B------:R-:W-:Y:S02]  /*a7fb0*/  IMAD.MOV.U32 R7, RZ, RZ, R56 ;  /* 0x000000ffff077224 */ /* 0x000fe400078e0038 */
[----:B---3--:R-:W-:Y:S02]  /*a7fc0*/  IMAD.MOV.U32 R14, RZ, RZ, R53 ;  /* 0x000000ffff0e7224 */ /* 0x008fe400078e0035 */
[----:B------:R-:W-:Y:S01]  /*a7fd0*/  IMAD.MOV.U32 R15, RZ, RZ, R52 ;  /* 0x000000ffff0f7224 */ /* 0x000fe200078e0034 */
[----:B--2---:R2:W-:Y:S01]  /*a7fe0*/  STL.64 [R1+0x4500], R18 ;  /* 0x0045001201007387 */ /* 0x0045e20000100a00 */
[----:B------:R-:W-:Y:S02]  /*a7ff0*/  STL.64 [R1+0x44f8], R16 ;  /* 0x0044f81001007387 */ /* 0x000fe40000100a00 */
[----:B------:R-:W3:Y:S02]  /*a8000*/  LDL.LU R60, [R1+0x45c4] ;  /* 0x0045c400013c7983 */ /* 0x000ee40000300800 */
[----:B------:R-:W2:Y:S01]  /*a8010*/  LDL.LU R56, [R1+0x45c0] ;  /* 0x0045c00001387983 */ /* 0x000ea20000300800 */
[----:B------:R-:W-:Y:S01]  /*a8020*/  STL.64 [R1+0x4508], R6 ;  /* 0x0045080601007387 */ /* 0x000fe20000100a00 */
[----:B------:R2:W-:Y:S02]  /*a8030*/  STL.64 [R1+0x4510], R14 ;  /* 0x0045100e01007387 */ /* 0x0005e40000100a00 */
[----:B------:R-:W2:Y:S02]  /*a8040*/  LDL.LU R52, [R1+0x260] ;  /* 0x0002600001347983 */ /* 0x000ea40000300800 */
[----:B------:R-:W2:Y:S01]  /*a8050*/  LDL.LU R53, [R1+0x264] ;  /* 0x0002640001357983 */ /* 0x000ea20000300800 */
[----:B0-----:R-:W2:Y:S01]  /*a8060*/  LDL.LU R54, [R1+0x268] ;  /* 0x0002680001367983 */ /* 0x001ea20000300800 */
[----:B------:R-:W2:Y:S02]  /*a8070*/  LDL.LU R55, [R1+0x26c] ;  /* 0x00026c0001377983 */ /* 0x000ea40000300800 */
[----:B-1----:R-:W-:-:S02]  /*a8080*/  IMAD.MOV.U32 R50, RZ, RZ, R57 ;  /* 0x000000ffff327224 */ /* 0x002fc400078e0039 */
        /* <DEDUP_REMOVED lines=10> */
[----:B----4-:R-:W-:-:S02]  /*a8130*/  IMAD.MOV.U32 R10, RZ, RZ, R5 ;  /* 0x000000ffff0a7224 */ /* 0x010fc400078e0005 */
[----:B------:R-:W-:Y:S01]  /*a8140*/  IMAD.MOV.U32 R11, RZ, RZ, R24 ;  /* 0x000000ffff0b7224 */ /* 0x000fe200078e0018 */
[----:B--2---:R-:W-:Y:S01]  /*a8150*/  STL.64 [R1+0x4538], R38 ;  /* 0x0045382601007387 */ /* 0x004fe20000100a00 */
[----:B------:R1:W-:Y:S02]  /*a8160*/  STL.64 [R1+0x4530], R36 ;  /* 0x0045302401007387 */ /* 0x0003e40000100a00 */
[----:B------:R-:W2:Y:S02]  /*a8170*/  LDL.LU R5, [R1+0x45b4] ;  /* 0x0045b40001057983 */ /* 0x000ea40000300800 */
[----:B------:R-:W4:Y:S01]  /*a8180*/  LDL.LU R24, [R1+0x45b0] ;  /* 0x0045b00001187983 */ /* 0x000f220000300800 */
[----:B------:R-:W-:Y:S01]  /*a8190*/  STL.64 [R1+0x4540], R10 ;  /* 0x0045400a01007387 */ /* 0x000fe20000100a00 */
[----:B------:R-:W2:Y:S02]  /*a81a0*/  LDL.LU R32, [R1+0x280] ;  /* 0x0002800001207983 */ /* 0x000ea40000300800 */
[----:B------:R-:W2:Y:S02]  /*a81b0*/  LDL.LU R33, [R1+0x284] ;  /* 0x0002840001217983 */ /* 0x000ea40000300800 */
[----:B------:R-:W2:Y:S01]  /*a81c0*/  LDL.LU R34, [R1+0x288] ;  /* 0x0002880001227983 */ /* 0x000ea20000300800 */
[----:B------:R-:W2:Y:S01]  /*a81d0*/  LDL.LU R35, [R1+0x28c] ;  /* 0x00028c0001237983 */ /* 0x000ea20000300800 */
[----:B------:R-:W-:-:S02]  /*a81e0*/  IMAD.MOV.U32 R18, RZ, RZ, R25 ;  /* 0x000000ffff127224 */ /* 0x000fc400078e0019 */
[----:B------:R-:W-:Y:S02]  /*a81f0*/  IMAD.MOV.U32 R19, RZ, RZ, R20 ;  /* 0x000000ffff137224 */ /* 0x000fe400078e0014 */
[----:B------:R-:W-:Y:S02]  /*a8200*/  IMAD.MOV.U32 R14, RZ, RZ, R21 ;  /* 0x000000ffff0e7224 */ /* 0x000fe400078e0015 */
        /* <DEDUP_REMOVED lines=8> */
[----:B------:R-:W-:Y:S01]  /*a8290*/  STL.64 [R1+0x4560], R14 ;  /* 0x0045600e01007387 */ /* 0x000fe20000100a00 */
[----:B0-----:R-:W2:Y:S01]  /*a82a0*/  LDL.LU R52, [R1+0x2a0] ;  /* 0x0002a00001347983 */ /* 0x001ea20000300800 */
[----:B------:R-:W2:Y:S02]  /*a82b0*/  LDL.LU R53, [R1+0x2a4] ;  /* 0x0002a40001357983 */ /* 0x000ea40000300800 */
[----:B------:R-:W2:Y:S02]  /*a82c0*/  LDL.LU R54, [R1+0x2a8] ;  /* 0x0002a80001367983 */ /* 0x000ea40000300800 */
[----:B------:R-:W2:Y:S02]  /*a82d0*/  LDL.LU R55, [R1+0x2ac] ;  /* 0x0002ac0001377983 */ /* 0x000ea40000300800 */
[----:B---3--:R-:W-:-:S02]  /*a82e0*/  IMAD.MOV.U32 R50, RZ, RZ, R60 ;  /* 0x000000ffff327224 */ /* 0x008fc400078e003c */
[----:B------:R-:W-:Y:S01]  /*a82f0*/  IMAD.MOV.U32 R51, RZ, RZ, R61 ;  /* 0x000000ffff337224 */ /* 0x000fe200078e003d */
[----:B--2---:R-:W-:Y:S01]  /*a8300*/  STL.64 [R1+0x4578], R54 ;  /* 0x0045783601007387 */ /* 0x004fe20000100a00 */
[----:B------:R-:W-:Y:S02]  /*a8310*/  STL.64 [R1+0x4570], R52 ;  /* 0x0045703401007387 */ /* 0x000fe40000100a00 */
[----:B------:R-:W2:Y:S02]  /*a8320*/  LDL.LU R60, [R1+0x459c] ;  /* 0x00459c00013c7983 */ /* 0x000ea40000300800 */
[----:B------:R-:W3:Y:S01]  /*a8330*/  LDL.LU R61, [R1+0x4598] ;  /* 0x00459800013d7983 */ /* 0x000ee20000300800 */
[----:B------:R0:W-:Y:S01]  /*a8340*/  STL.64 [R1+0x4580], R50 ;  /* 0x0045803201007387 */ /* 0x0001e20000100a00 */
        /* <DEDUP_REMOVED lines=23> */
[----:B------:R-:W-:Y:S02]  /*a84c0*/  IMAD.MOV.U32 R43, RZ, RZ, R20 ;  /* 0x000000ffff2b7224 */ /* 0x000fe400078e0014 */
[----:B------:R-:W-:Y:S02]  /*a84d0*/  IMAD.MOV.U32 R19, RZ, RZ, R4 ;  /* 0x000000ffff137224 */ /* 0x000fe400078e0004 */
        /* <DEDUP_REMOVED lines=10> */
[----:B------:R-:W-:-:S02]  /*a8580*/  IMAD.MOV.U32 R10, RZ, RZ, R57 ;  /* 0x000000ffff0a7224 */ /* 0x000fc400078e0039 */
[----:B------:R-:W3:Y:S02]  /*a8590*/  LDL.LU R56, [R1+0x210] ;  /* 0x0002100001387983 */ /* 0x000ee40000300800 */
[----:B------:R-:W3:Y:S02]  /*a85a0*/  LDL.LU R57, [R1+0x214] ;  /* 0x0002140001397983 */ /* 0x000ee40000300800 */
[----:B------:R-:W-:Y:S02]  /*a85b0*/  IMAD.MOV.U32 R54, RZ, RZ, R25 ;  /* 0x000000ffff367224 */ /* 0x000fe400078e0019 */
[----:B----4-:R-:W-:Y:S01]  /*a85c0*/  IMAD.MOV.U32 R55, RZ, RZ, R24 ;  /* 0x000000ffff377224 */ /* 0x010fe200078e0018 */
        /* <DEDUP_REMOVED lines=9> */
[----:B------:R-:W3:Y:S01]  /*a8660*/  LDL.LU R27, [R1+0x1cc] ;  /* 0x0001cc00011b7983 */ /* 0x000ee20000300800 */
[C---:B--2---:R-:W-:Y:S08]  /*a8670*/  HMMA.16816.F32.BF16 R36, R44.reuse, R42, R36 ;  /* 0x0000002a2c24723c */ /* 0x044ff00000041824 */
[----:B------:R-:W-:Y:S11]  /*a8680*/  HMMA.16816.F32.BF16 R52, R44, R54, R48 ;  /* 0x000000362c34723c */ /* 0x000ff60000041830 */
[----:B------:R-:W-:Y:S04]  /*a8690*/  @!UPT UIADD3 URZ, URZ, URZ, URZ ;  /* 0x0000003f3f3ff290 */ /* 0x000fe8000fffe03f */
[----:B------:R-:W-:Y:S01]  /*a86a0*/  STL.64 [R1+0xc10], R36 ;  /* 0x000c102401007387 */ /* 0x000fe20000100a00 */
[----:B------:R0:W-:Y:S02]  /*a86b0*/  STL.64 [R1+0xc18], R38 ;  /* 0x000c182601007387 */ /* 0x0001e40000100a00 */
[----:B------:R-:W-:Y:S02]  /*a86c0*/  IMAD.MOV.U32 R41, RZ, RZ, R37 ;  /* 0x000000ffff297224 */ /* 0x000fe400078e0025 */
[----:B------:R-:W-:Y:S01]  /*a86d0*/  IMAD.MOV.U32 R40, RZ, RZ, R36 ;  /* 0x000000ffff287224 */ /* 0x000fe200078e0024 */
[----:B0-----:R-:W2:Y:S01]  /*a86e0*/  LDL.LU.64 R38, [R1+0x4590] ;  /* 0x0045900001267983 */ /* 0x001ea20000300a00 */
[----:B------:R-:W2:Y:S02]  /*a86f0*/  LDL.LU.64 R36, [R1+0x4588] ;  /* 0x0045880001247983 */ /* 0x000ea40000300a00 */
[----:B------:R-:W2:Y:S02]  /*a8700*/  LDL.LU.64 R50, [R1+0x4580] ;  /* 0x0045800001327983 */ /* 0x000ea40000300a00 */
[----:B------:R-:W-:-:S02]  /*a8710*/  IMAD.MOV.U32 R43, RZ, RZ, R53 ;  /* 0x000000ffff2b7224 */ /* 0x000fc400078e0035 */
[----:B------:R-:W-:Y:S01]  /*a8720*/  IMAD.MOV.U32 R42, RZ, RZ, R52 ;  /* 0x000000ffff2a7224 */ /* 0x000fe200078e0034 */
[----:B------:R-:W-:Y:S01]  /*a8730*/  STL.64 [R1+0xc00], R52 ;  /* 0x000c003401007387 */ /* 0x000fe20000100a00 */
[----:B------:R0:W-:Y:S01]  /*a8740*/  STL.64 [R1+0xc08], R54 ;  /* 0x000c083601007387 */ /* 0x0001e20000100a00 */
[----:B---3--:R-:W-:Y:S02]  /*a8750*/  HMMA.16816.F32.BF16 R16, R44, R18, R12 ;  /* 0x000000122c10723c */ /* 0x008fe4000004180c */
[----:B0-----:R-:W3:Y:S01]  /*a8760*/  LDL.LU.64 R54, [R1+0x4578] ;  /* 0x0045780001367983 */ /* 0x001ee20000300a00 */
[----:B------:R-:W3:Y:S02]  /*a8770*/  LDL.LU.64 R52, [R1+0x4570] ;  /* 0x0045700001347983 */ /* 0x000ee40000300a00 */
[----:B------:R0:W-:Y:S02]  /*a8780*/  STL.64 [R1+0x43d0], R42 ;  /* 0x0043d02a01007387 */ /* 0x0001e40000100a00 */
[----:B------:R-:W-:Y:S02]  /*a8790*/  STL.64 [R1+0x43c8], R40 ;  /* 0x0043c82801007387 */ /* 0x000fe40000100a00 */
[----:B0-----:R-:W-:-:S02]  /*a87a0*/  IMAD.MOV.U32 R42, RZ, RZ, R3 ;  /* 0x000000ffff2a7224 */ /* 0x001fc400078e0003 */
[----:B------:R-:W-:Y:S01]  /*a87b0*/  IMAD.MOV.U32 R43, RZ, RZ, R2 ;  /* 0x000000ffff2b7224 */ /* 0x000fe200078e0002 */
[----:B------:R-:W3:Y:S01]  /*a87c0*/  LDL.LU R3, [R1+0x456c] ;  /* 0x00456c0001037983 */ /* 0x000ee20000300800 */
[----:B------:R-:W3:Y:S02]  /*a87d0*/  LDL.LU R2, [R1+0x4568] ;  /* 0x0045680001027983 */ /* 0x000ee40000300800 */
[----:B------:R-:W3:Y:S01]  /*a87e0*/  LDL.LU.64 R14, [R1+0x4560] ;  /* 0x00456000010e7983 */ /* 0x000ee20000300a00 */
[C---:B------:R-:W-:Y:S07]  /*a87f0*/  HMMA.16816.F32.BF16 R8, R44.reuse, R10, R32 ;  /* 0x0000000a2c08723c */ /* 0x040fee0000041820 */
[----:B------:R-:W-:Y:S01]  /*a8800*/  STL.64 [R1+0xbf0], R16 ;  /* 0x000bf01001007387 */ /* 0x000fe20000100a00 */
[----:B------:R0:W-:Y:S03]  /*a8810*/  STL.64 [R1+0xbf8], R18 ;  /* 0x000bf81201007387 */ /* 0x0001e60000100a00 */
[----:B0-----:R-:W4:Y:S01]  /*a8820*/  LDL.LU.64 R18, [R1+0x4558] ;  /* 0x0045580001127983 */ /* 0x001f220000300a00 */
[----:B------:R-:W4:Y:S02]  /*a8830*/  LDL.LU.64 R34, [R1+0x4550] ;  /* 0x0045500001227983 */ /* 0x000f240000300a00 */
[----:B------:R-:W4:Y:S09]  /*a8840*/  LDL.LU.64 R32, [R1+0x4548] ;  /* 0x0045480001207983 */ /* 0x000f320000300a00 */
[----:B------:R-:W-:Y:S01]  /*a8850*/  STL.64 [R1+0xbe0], R8 ;  /* 0x000be00801007387 */ /* 0x000fe20000100a00 */
[----:B------:R0:W-:Y:S03]  /*a8860*/  STL.64 [R1+0xbe8], R10 ;  /* 0x000be80a01007387 */ /* 0x0001e60000100a00 */
[----:B0-----:R-:W4:Y:S01]  /*a8870*/  LDL.LU.64 R10, [R1+0x4540] ;  /* 0x00454000010a7983 */ /* 0x001f220000300a00 */
[C---:B--2---:R-:W-:Y:S03]  /*a8880*/  HMMA.16816.F32.BF16 R48, R44.reuse, R50, R36 ;  /* 0x000000322c30723c */ /* 0x044fe60000041824 */
[----:B------:R-:W2:Y:S01]  /*a8890*/  LDL.LU.64 R38, [R1+0x4538] ;  /* 0x0045380001267983 */ /* 0x000ea20000300a00 */
[----:B------:R-:W2:Y:S11]  /*a88a0*/  LDL.LU.64 R36, [R1+0x4530] ;  /* 0x0045300001247983 */ /* 0x000eb60000300a00 */
[----:B------:R-:W-:Y:S08]  /*a88b0*/  @!UPT UIADD3 URZ, URZ, URZ, URZ ;  /* 0x0000003f3f3ff290 */ /* 0x000ff0000fffe03f */
[----:B------:R-:W-:Y:S01]  /*a88c0*/  STL.64 [R1+0xbd0], R48 ;  /* 0x000bd03001007387 */ /* 0x000fe20000100a00 */
[----:B------:R0:W-:Y:S01]  /*a88d0*/  STL.64 [R1+0xbd8], R50 ;  /* 0x000bd83201007387 */ /* 0x0001e20000100a00 */
[C---:B---3--:R-:W-:Y:S02]  /*a88e0*/  HMMA.16816.F32.BF16 R12, R44.reuse, R14, R52 ;  /* 0x0000000e2c0c723c */ /* 0x048fe40000041834 */
[----:B0-----:R-:W2:Y:S01]  /*a88f0*/  LDL.LU.64 R50, [R1+0x4528] ;  /* 0x0045280001327983 */ /* 0x001ea20000300a00 */
[----:B------:R-:W3:Y:S02]  /*a8900*/  LDL.LU.64 R54, [R1+0x4520] ;  /* 0x0045200001367983 */ /* 0x000ee40000300a00 */
[----:B------:R-:W3:Y:S11]  /*a8910*/  LDL.LU.64 R52, [R1+0x4518] ;  /* 0x0045180001347983 */ /* 0x000ef60000300a00 */
[----:B------:R-:W-:Y:S07]  /*a8920*/  @!UPT UIADD3 URZ, URZ, URZ, URZ ;  /* 0x0000003f3f3ff290 */ /* 0x000fee000fffe03f */
[----:B------:R-:W-:Y:S01]  /*a8930*/  STL.64 [R1+0xbc0], R12 ;  /* 0x000bc00c01007387 */ /* 0x000fe20000100a00 */
[----:B------:R0:W-:Y:S03]  /*a8940*/  STL.64 [R1+0xbc8], R14 ;  /* 0x000bc80e01007387 */ /* 0x0001e60000100a00 */
[----:B0-----:R-:W3:Y:S01]  /*a8950*/  LDL.LU.64 R14, [R1+0x4510] ;  /* 0x00451000010e7983 */ /* 0x001ee20000300a00 */
[C---:B----4-:R-:W-:Y:S08]  /*a8960*/  HMMA.16816.F32.BF16 R16, R44.reuse, R18, R4 ;  /* 0x000000122c10723c */ /* 0x050ff00000041804 */
[C---:B------:R-:W-:Y:S01]  /*a8970*/  HMMA.16816.F32.BF16 R8, R44.reuse, R10, R32 ;  /* 0x0000000a2c08723c */ /* 0x040fe20000041820 */
[----:B------:R-:W4:Y:S11]  /*a8980*/  LDL.LU.64 R6, [R1+0x4508] ;  /* 0x0045080001067983 */ /* 0x000f360000300a00 */
[----:B------:R-:W-:Y:S03]  /*a8990*/  @!UPT UIADD3 URZ, URZ, URZ, URZ ;  /* 0x0000003f3f3ff290 */ /* 0x000fe6000fffe03f */
[----:B------:R-:W-:Y:S01]  /*a89a0*/  STL.64 [R1+0xbb0], R16 ;  /* 0x000bb01001007387 */ /* 0x000fe20000100a00 */
[----:B------:R0:W-:Y:S03]  /*a89b0*/  STL.64 [R1+0xbb8], R18 ;  /* 0x000bb81201007387 */ /* 0x0001e60000100a00 */
[----:B0-----:R-:W4:Y:S01]  /*a89c0*/  LDL.LU.64 R18, [R1+0x4500] ;  /* 0x0045000001127983 */ /* 0x001f220000300a00 */
[----:B------:R-:W4:Y:S02]  /*a89d0*/  LDL.LU.64 R16, [R1+0x44f8] ;  /* 0x0044f80001107983 */ /* 0x000f240000300a00 */
[----:B------:R-:W4:Y:S02]  /*a89e0*/  LDL.LU.64 R34, [R1+0x44f0] ;  /* 0x0044f00001227983 */ /* 0x000f240000300a00 */
[----:B------:R-:W-:Y:S01]  /*a89f0*/  STL.64 [R1+0xba0], R8 ;  /* 0x000ba00801007387 */ /* 0x000fe20000100a00 */
[----:B------:R0:W-:Y:S04]  /*a8a00*/  STL.64 [R1+0xba8], R10 ;  /* 0x000ba80a01007387 */ /* 0x0001e80000100a00 */
[----:B0-----:R-:W4:Y:S01]  /*a8a10*/  LDL.LU.64 R10, [R1+0x44e8] ;  /* 0x0044e800010a7983 */ /* 0x001f220000300a00 */
[----:B------:R-:W4:Y:S01]  /*a8a20*/  LDL.LU.64 R8, [R1+0x44e0] ;  /* 0x0044e00001087983 */ /* 0x000f220000300a00 */
[C---:B--2---:R-:W-:Y:S02]  /*a8a30*/  HMMA.16816.F32.BF16 R48, R44.reuse, R50, R36 ;  /* 0x000000322c30723c */ /* 0x044fe40000041824 */
[----:B------:R-:W2:Y:S11]  /*a8a40*/  LDL.LU.64 R38, [R1+0x44d8] ;  /* 0x0044d80001267983 */ /* 0x000eb60000300a00 */
[----:B------:R-:W-:Y:S10]  /*a8a50*/  @!UPT UIADD3 URZ, URZ, URZ, URZ ;  /* 0x0000003f3f3ff290 */ /* 0x000ff4000fffe03f */
[----:B------:R-:W-:Y:S01]  /*a8a60*/  STL.64 [R1+0xb70], R48 ;  /* 0x000b703001007387 */ /* 0x000fe20000100a00 */
[----:B------:R0:W-:Y:S01]  /*a8a70*/  STL.64 [R1+0xb78], R50 ;  /* 0x000b783201007387 */ /* 0x0001e20000100a00 */
[C---:B---3--:R-:W-:Y:S02]  /*a8a80*/  HMMA.16816.F32.BF16 R12, R44.reuse, R14, R52 ;  /* 0x0000000e2c0c723c */ /* 0x048fe40000041834 */
[----:B0-----:R-:W3:Y:S01]  /*a8a90*/  LDL.LU.64 R50, [R1+0x44d0] ;  /* 0x0044d00001327983 */ /* 0x001ee20000300a00 */
[----:B------:R-:W3:Y:S02]  /*a8aa0*/  LDL.LU.64 R48, [R1+0x44c8] ;  /* 0x0044c80001307983 */ /* 0x000ee40000300a00 */
[----:B------:R-:W3:Y:S03]  /*a8ab0*/  LDL.LU.64 R54, [R1+0x44c0] ;  /* 0x0044c00001367983 */ /* 0x000ee60000300a00 */
[C---:B----4-:R-:W-:Y:S11]  /*a8ac0*/  HMMA.16816.F32.BF16 R4, R44.reuse, R6, R28 ;  /* 0x000000062c04723c */ /* 0x050ff6000004181c */
[----:B------:R-:W-:Y:S04]  /*a8ad0*/  @!UPT UIADD3 URZ, URZ, URZ, URZ ;  /* 0x0000003f3f3ff290 */ /* 0x000fe8000fffe03f */
[----:B------:R-:W-:Y:S01]  /*a8ae0*/  STL.64 [R1+0xb20], R12 ;  /* 0x000b200c01007387 */ /* 0x000fe20000100a00 */
[----:B------:R0:W-:Y:S03]  /*a8af0*/  STL.64 [R1+0xb28], R14 ;  /* 0x000b280e01007387 */ /* 0x0001e60000100a00 */
[----:B0-----:R-:W4:Y:S01]  /*a8b00*/  LDL.LU.64 R14, [R1+0x44b8] ;  /* 0x0044b800010e7983 */ /* 0x001f220000300a00 */
[----:B------:R-:W4:Y:S02]  /*a8b10*/  LDL.LU.64 R12, [R1+0x44b0] ;  /* 0x0044b000010c7983 */ /* 0x000f240000300a00 */
[----:B------:R-:W4:Y:S01]  /*a8b20*/  LDL.LU.64 R30, [R1+0x44a8] ;  /* 0x0044a800011e7983 */ /* 0x000f220000300a00 */
[C---:B------:R-:W-:Y:S01]  /*a8b30*/  HMMA.16816.F32.BF16 R32, R44.reuse, R34, R16 ;  /* 0x000000222c20723c */ /* 0x040fe20000041810 */
[----:B------:R-:W4:Y:S04]  /*a8b40*/  LDL.LU.64 R28, [R1+0x44a0] ;  /* 0x0044a000011c7983 */ /* 0x000f280000300a00 */
[----:B------:R-:W-:Y:S01]  /*a8b50*/  STL.64 [R1+0xb10], R4 ;  /* 0x000b100401007387 */ /* 0x000fe20000100a00 */
[----:B------:R0:W-:Y:S03]  /*a8b60*/  STL.64 [R1+0xb18], R6 ;  /* 0x000b180601007387 */ /* 0x0001e60000100a00 */
[----:B0-----:R-:W4:Y:S01]  /*a8b70*/  LDL.LU.64 R6, [R1+0x4498] ;  /* 0x0044980001067983 */ /* 0x001f220000300a00 */
[----:B------:R-:W4:Y:S02]  /*a8b80*/  LDL.LU.64 R18, [R1+0x4490] ;  /* 0x0044900001127983 */ /* 0x000f240000300a00 */
[----:B------:R-:W4:Y:S11]  /*a8b90*/  LDL.LU.64 R16, [R1+0x4488] ;  /* 0x0044880001107983 */ /* 0x000f360000300a00 */
[----:B------:R-:W-:Y:S01]  /*a8ba0*/  STL.64 [R1+0xb00], R32 ;  /* 0x000b002001007387 */ /* 0x000fe20000100a00 */
[----:B------:R0:W-:Y:S01]  /*a8bb0*/  STL.64 [R1+0xb08], R34 ;  /* 0x000b082201007387 */ /* 0x0001e20000100a00 */
[C---:B------:R-:W-:Y:S02]  /*a8bc0*/  HMMA.16816.F32.BF16 R40, R44.reuse, R42, R56 ;  /* 0x0000002a2c28723c */ /* 0x040fe40000041838 */
[----:B0-----:R-:W4:Y:S01]  /*a8bd0*/  LDL.LU.64 R34, [R1+0x4480] ;  /* 0x0044800001227983 */ /* 0x001f220000300a00 */
[----:B------:R0:W5:Y:S05]  /*a8be0*/  LDL.LU.64 R32, [R1+0x4478] ;  /* 0x0044780001207983 */ /* 0x00016a0000300a00 */
[C---:B--2---:R-:W-:Y:S01]  /*a8bf0*/  HMMA.16816.F32.BF16 R36, R44.reuse, R38, R8 ;  /* 0x000000262c24723c */ /* 0x044fe20000041808 */
[----:B------:R-:W2:Y:S01]  /*a8c00*/  LDL.LU.64 R10, [R1+0x4470] ;  /* 0x00447000010a7983 */ /* 0x000ea20000300a00 */
[----:B------:R-:W2:Y:S06]  /*a8c10*/  LDL.LU.64 R8, [R1+0x4468] ;  /* 0x0044680001087983 */ /* 0x000eac0000300a00 */
[C---:B---3--:R-:W-:Y:S11]  /*a8c20*/  HMMA.16816.F32.BF16 R52, R44.reuse, R54, R48 ;  /* 0x000000362c34723c */ /* 0x048ff60000041830 */
[----:B------:R-:W-:Y:S04]  /*a8c30*/  @!UPT UIADD3 URZ, URZ, URZ, URZ ;  /* 0x0000003f3f3ff290 */ /* 0x000fe8000fffe03f */
[----:B------:R-:W-:Y:S01]  /*a8c40*/  STL.64 [R1+0xab0], R36 ;  /* 0x000ab02401007387 */ /* 0x000fe20000100a00 */
[----:B------:R1:W-:Y:S03]  /*a8c50*/  STL.64 [R1+0xab8], R38 ;  /* 0x000ab82601007387 */ /* 0x0003e60000100a00 */
[----:B-1----:R-:W3:Y:S01]  /*a8c60*/  LDL.LU.64 R38, [R1+0x4460] ;  /* 0x0044600001267983 */ /* 0x002ee20000300a00 */
[----:B------:R-:W2:Y:S02]  /*a8c70*/  LDL.LU.64 R36, [R1+0x4458] ;  /* 0x0044580001247983 */ /* 0x000ea40000300a00 */
[----:B------:R-:W2:Y:S01]  /*a8c80*/  LDL.LU.64 R50, [R1+0x4450] ;  /* 0x0044500001327983 */ /* 0x000ea20000300a00 */
[----:B------:R-:W-:Y:S01]  /*a8c90*/  STL.64 [R1+0xaa0], R52 ;  /* 0x000aa03401007387 */ /* 0x000fe20000100a00 */
[----:B------:R1:W-:Y:S03]  /*a8ca0*/  STL.64 [R1+0xaa8], R54 ;  /* 0x000aa83601007387 */ /* 0x0003e60000100a00 */
[----:B-1----:R-:W2:Y:S01]  /*a8cb0*/  LDL.LU.64 R54, [R1+0x4448] ;  /* 0x0044480001367983 */ /* 0x002ea20000300a00 */
[----:B------:R-:W2:Y:S01]  /*a8cc0*/  LDL.LU.64 R58, [R1+0x4440] ;  /* 0x00444000013a7983 */ /* 0x000ea20000300a00 */
[C---:B----4-:R-:W-:Y:S02]  /*a8cd0*/  HMMA.16816.F32.BF16 R28, R44.reuse, R6, R28 ;  /* 0x000000062c1c723c */ /* 0x050fe4000004181c */
[----:B------:R-:W-:Y:S01]  /*a8ce0*/  STL.64 [R1+0xa80], R40 ;  /* 0x000a802801007387 */ /* 0x000fe20000100a00 */
[----:B------:R-:W-:Y:S11]  /*a8cf0*/  STL.64 [R1+0xa88], R42 ;  /* 0x000a882a01007387 */ /* 0x000ff60000100a00 */
[----:B------:R-:W-:Y:S09]  /*a8d00*/  @!UPT UIADD3 URZ, URZ, URZ, URZ ;  /* 0x0000003f3f3ff290 */ /* 0x000ff2000fffe03f */
[----:B------:R-:W-:Y:S01]  /*a8d10*/  STL.64 [R1+0xa70], R28 ;  /* 0x000a701c01007387 */ /* 0x000fe20000100a00 */
[----:B------:R-:W-:Y:S01]  /*a8d20*/  STL.64 [R1+0xa78], R30 ;  /* 0x000a781e01007387 */ /* 0x000fe20000100a00 */
[C---:B--2---:R-:W-:Y:S11]  /*a8d30*/  HMMA.16816.F32.BF16 R4, R44.reuse, R58, R12 ;  /* 0x0000003a2c04723c */ /* 0x044ff6000004180c */
[----:B------:R-:W-:Y:S11]  /*a8d40*/  @!UPT UIADD3 URZ, URZ, URZ, URZ ;  /* 0x0000003f3f3ff290 */ /* 0x000ff6000fffe03f */
[----:B------:R-:W-:Y:S01]  /*a8d50*/  @!UPT UIADD3 URZ, URZ, URZ, URZ ;  /* 0x0000003f3f3ff290 */ /* 0x000fe2000fffe03f */
[----:B------:R-:W-:Y:S01]  /*a8d60*/  STL.64 [R1+0xa10], R4 ;  /* 0x000a100401007387 */ /* 0x000fe20000100a00 */
[----:B------:R-:W-:Y:S02]  /*a8d70*/  IMAD.MOV.U32 R59, RZ, RZ, R5 ;  /* 0x000000ffff3b7224 */ /* 0x000fe400078e0005 */
[----:B------:R1:W-:Y:S02]  /*a8d80*/  STL.64 [R1+0xa18], R6 ;  /* 0x000a180601007387 */ /* 0x0003e40000100a00 */
[----:B------:R-:W-:Y:S02]  /*a8d90*/  IMAD.MOV.U32 R58, RZ, RZ, R4 ;  /* 0x000000ffff3a7224 */ /* 0x000fe400078e0004 */
[C---:B-1----:R-:W-:Y:S11]  /*a8da0*/  HMMA.16816.F32.BF16 R4, R44.reuse, R54, R16 ;  /* 0x000000362c04723c */ /* 0x042ff60000041810 */
        /* <DEDUP_REMOVED lines=13> */
[----:B---3--:R-:W-:Y:S11]  /*a8e80*/  HMMA.16816.F32.BF16 R4, R44, R38, R24 ;  /* 0x000000262c04723c */ /* 0x008ff60000041818 */
[----:B------:R-:W-:Y:S11]  /*a8e90*/  @!UPT UIADD3 URZ, URZ, URZ, URZ ;  /* 0x0000003f3f3ff290 */ /* 0x000ff6000fffe03f */
[----:B------:R-:W-:Y:S01]  /*a8ea0*/  @!UPT UIADD3 URZ, URZ, URZ, URZ ;  /* 0x0000003f3f3ff290 */ /* 0x000fe2000fffe03f */
[----:B------:R1:W-:Y:S01]  /*a8eb0*/  STL.64 [R1+0x9e0], R4 ;  /* 0x0009e00401007387 */ /* 0x0003e20000100a00 */
[----:B------:R2:W-:Y:S02]  /*a8ec0*/  STL.64 [R1+0x9e8], R6 ;  /* 0x0009e80601007387 */ /* 0x0005e40000100a00 */
        /* <DEDUP_REMOVED lines=11> */
[----:B------:R-:W-:-:S02]  /*a8f80*/  IMAD.MOV.U32 R39, RZ, RZ, R5 ;  /* 0x000000ffff277224 */ /* 0x000fc400078e0005 */
[----:B------:R-:W-:Y:S02]  /*a8f90*/  IMAD.MOV.U32 R38, RZ, RZ, R4 ;  /* 0x000000ffff267224 */ /* 0x000fe400078e0004 */
[----:B------:R-:W4:Y:S01]  /*a8fa0*/  LDL.LU R23, [R1+0x19c] ;  /* 0x00019c0001177983 */ /* 0x000f220000300800 */
[----:B------:R-:W4:Y:S01]  /*a8fb0*/  LDL.LU R16, [R1+0x180] ;  /* 0x0001800001107983 */ /* 0x000f220000300800 */
[----:B------:R-:W4:Y:S02]  /*a8fc0*/  LDL.LU R17, [R1+0x184] ;  /* 0x0001840001117983 */ /* 0x000f240000300800 */
[----:B------:R-:W4:Y:S02]  /*a8fd0*/  LDL.LU R18, [R1+0x188] ;  /* 0x0001880001127983 */ /* 0x000f240000300800 */
[----:B------:R-:W4:Y:S01]  /*a8fe0*/  LDL.LU R19, [R1+0x18c] ;  /* 0x00018c0001137983 */ /* 0x000f220000300800 */
[----:B------:R-:W-:Y:S01]  /*a8ff0*/  STL.64 [R1+0x43e8], R38 ;  /* 0x0043e82601007387 */ /* 0x000fe20000100a00 */
[----:B------:R0:W-:Y:S02]  /*a9000*/  STL.64 [R1+0x43e0], R36 ;  /* 0x0043e02401007387 */ /* 0x0001e40000100a00 */
[----:B-1----:R-:W4:Y:S02]  /*a9010*/  LDL.LU R4, [R1+0x150] ;  /* 0x0001500001047983 */ /* 0x002f240000300800 */
[----:B------:R-:W-:-:S02]  /*a9020*/  IMAD.MOV.U32 R5, RZ, RZ, R2 ;  /* 0x000000ffff057224 */ /* 0x000fc400078e0002 */
[----:B------:R-:W4:Y:S01]  /*a9030*/  LDL.LU R2, [R1+0x4438] ;  /* 0x0044380001027983 */ /* 0x000f220000300800 */
[----:B--2---:R-:W-:-:S03]  /*a9040*/  IMAD.MOV.U32 R6, RZ, RZ, R9 ;  /* 0x000000ffff067224 */ /* 0x004fc600078e0009 */
[----:B0-----:R-:W2:Y:S01]  /*a9050*/  LDL.LU R36, [R1+0x160] ;  /* 0x0001600001247983 */ /* 0x001ea20000300800 */
[----:B------:R-:W2:Y:S02]  /*a9060*/  LDL.LU R37, [R1+0x164] ;  /* 0x0001640001257983 */ /* 0x000ea40000300800 */
[----:B------:R-:W2:Y:S02]  /*a9070*/  LDL.LU R38, [R1+0x168] ;  /* 0x0001680001267983 */ /* 0x000ea40000300800 */
[----:B------:R-:W2:Y:S01]  /*a9080*/  LDL.LU R39, [R1+0x16c] ;  /* 0x00016c0001277983 */ /* 0x000ea20000300800 */
[----:B------:R-:W2:Y:S01]  /*a9090*/  LDL.LU R12, [R1+0x170] ;  /* 0x00017000010c7983 */ /* 0x000ea20000300800 */
[----:B------:R-:W2:Y:S02]  /*a90a0*/  LDL.LU R13, [R1+0x174] ;  /* 0x00017400010d7983 */ /* 0x000ea40000300800 */
[----:B------:R-:W2:Y:S02]  /*a90b0*/  LDL.LU R14, [R1+0x178] ;  /* 0x00017800010e7983 */ /* 0x000ea40000300800 */
[----:B------:R-:W-:-:S02]  /*a90c0*/  IMAD.MOV.U32 R7, RZ, RZ, R8 ;  /* 0x000000ffff077224 */ /* 0x000fc400078e0008 */
[----:B------:R-:W-:Y:S01]  /*a90d0*/  IMAD.MOV.U32 R40, RZ, RZ, R3 ;  /* 0x000000ffff287224 */ /* 0x000fe200078e0003 */
[----:B---3--:R-:W-:Y:S01]  /*a90e0*/  HMMA.16816.F32.BF16 R28, R44, R34, R28 ;  /* 0x000000222c1c723c */ /* 0x008fe2000004181c */
[----:B----4-:R-:W-:Y:S02]  /*a90f0*/  IMAD.MOV.U32 R15, RZ, RZ, R2 ;  /* 0x000000ffff0f7224 */ /* 0x010fe400078e0002 */
[----:B------:R-:W3:Y:S01]  /*a9100*/  LDL.LU R2, [R1+0x4434] ;  /* 0x0044340001027983 */ /* 0x000ee20000300800 */
[----:B------:R-:W4:Y:S02]  /*a9110*/  LDL.LU.64 R8, [R1+0x950] ;  /* 0x0009500001087983 */ /* 0x000f240000300a00 */
[----:B------:R-:W2:Y:S11]  /*a9120*/  LDL.LU R3, [R1+0x4430] ;  /* 0x0044300001037983 */ /* 0x000eb60000300800 */
[----:B------:R-:W-:Y:S06]  /*a9130*/  @!UPT UIADD3 URZ, URZ, URZ, URZ ;  /* 0x0000003f3f3ff290 */ /* 0x000fec000fffe03f */
[----:B------:R-:W-:Y:S02]  /*a9140*/  STL.64 [R1+0x9d0], R28 ;  /* 0x0009d01c01007387 */ /* 0x000fe40000100a00 */
[----:B------:R-:W-:Y:S01]  /*a9150*/  IMAD.MOV.U32 R35, RZ, RZ, R31 ;  /* 0x000000ffff237224 */ /* 0x000fe200078e001f */
[----:B------:R0:W-:Y:S01]  /*a9160*/  STL.64 [R1+0x9d8], R30 ;  /* 0x0009d81e01007387 */ /* 0x0001e20000100a00 */
[----:B------:R-:W-:-:S03]  /*a9170*/  IMAD.MOV.U32 R34, RZ, RZ, R30 ;  /* 0x000000ffff227224 */ /* 0x000fc600078e001e */
[----:B0-----:R-:W2:Y:S01]  /*a9180*/  LDL.LU.64 R30, [R1+0x4428] ;  /* 0x00442800011e7983 */ /* 0x001ea20000300a00 */
[----:B------:R0:W5:Y:S02]  /*a9190*/  LDL.LU.64 R28, [R1+0x4420] ;  /* 0x00442000011c7983 */ /* 0x0001640000300a00 */
[----:B------:R-:W3:Y:S01]  /*a91a0*/  LDL.LU R56, [R1+0x3cc0] ;  /* 0x003cc00001387983 */ /* 0x000ee20000300800 */
[----:B--2---:R-:W-:Y:S11]  /*a91b0*/  HMMA.16816.F32.BF16 R24, R44, R30, R24 ;  /* 0x0000001e2c18723c */ /* 0x004ff60000041818 */
[----:B------:R-:W-:Y:S11]  /*a91c0*/  @!UPT UIADD3 URZ, URZ, URZ, URZ ;  /* 0x0000003f3f3ff290 */ /* 0x000ff6000fffe03f */
[----:B------:R-:W-:Y:S01]  /*a91d0*/  @!UPT UIADD3 URZ, URZ, URZ, URZ ;  /* 0x0000003f3f3ff290 */ /* 0x000fe2000fffe03f */
[----:B------:R-:W-:Y:S01]  /*a91e0*/  STL.64 [R1+0x9c0], R24 ;  /* 0x0009c01801007387 */ /* 0x000fe20000100a00 */
[----:B------:R-:W-:Y:S02]  /*a91f0*/  IMAD.MOV.U32 R31, RZ, RZ, R27 ;  /* 0x000000ffff1f7224 */ /* 0x000fe400078e001b */
[----:B------:R1:W-:Y:S02]  /*a9200*/  STL.64 [R1+0x9c8], R26 ;  /* 0x0009c81a01007387 */ /* 0x0003e40000100a00 */
[----:B------:R-:W-:Y:S02]  /*a9210*/  IMAD.MOV.U32 R30, RZ, RZ, R26 ;  /* 0x000000ffff1e7224 */ /* 0x000fe400078e001a */
[----:B-1----:R-:W2:Y:S01]  /*a9220*/  LDL.LU.64 R26, [R1+0x4418] ;  /* 0x00441800011a7983 */ /* 0x002ea20000300a00 */
[----:B------:R-:W-:Y:S02]  /*a9230*/  IMAD.MOV.U32 R41, RZ, RZ, R61 ;  /* 0x000000ffff297224 */ /* 0x000fe400078e003d */
[----:B------:R-:W-:-:S02]  /*a9240*/  IMAD.MOV.U32 R43, RZ, RZ, R0 ;  /* 0x000000ffff2b7224 */ /* 0x000fc400078e0000 */
[----:B------:R-:W3:Y:S02]  /*a9250*/  LDL.LU R61, [R1+0x3cb8] ;  /* 0x003cb800013d7983 */ /* 0x000ee40000300800 */
        /* <DEDUP_REMOVED lines=8> */
[----:B-1----:R-:W2:Y:S01]  /*a92e0*/  LDL.LU.64 R22, [R1+0x4410] ;  /* 0x0044100001167983 */ /* 0x002ea20000300a00 */
[----:B------:R-:W-:Y:S02]  /*a92f0*/  IMAD.MOV.U32 R27, RZ, RZ, R20 ;  /* 0x000000ffff1b7224 */ /* 0x000fe400078e0014 */
[----:B------:R-:W3:Y:S02]  /*a9300*/  LDL.LU R25, [R1+0x3ca0] ;  /* 0x003ca00001197983 */ /* 0x000ee40000300800 */
        /* <DEDUP_REMOVED lines=9> */
[----:B------:R-:W-:Y:S02]  /*a93a0*/  IMAD.MOV.U32 R22, RZ, RZ, R16 ;  /* 0x000000ffff167224 */ /* 0x000fe400078e0010 */
[----:B------:R-:W-:Y:S01]  /*a93b0*/  IMAD.MOV.U32 R26, RZ, RZ, R21 ;  /* 0x000000ffff1a7224 */ /* 0x000fe200078e0015 */
[----:B------:R0:W5:Y:S01]  /*a93c0*/  LDL.LU.64 R16, [R1+0x4400] ;  /* 0x0044000001107983 */ /* 0x0001620000300a00 */
        /* <DEDUP_REMOVED lines=8> */
[----:B-1----:R-:W2:Y:S01]  /*a9450*/  LDL.LU.64 R14, [R1+0x43f8] ;  /* 0x0043f800010e7983 */ /* 0x002ea20000300a00 */
[C---:B------:R-:W-:Y:S01]  /*a9460*/  HMMA.16816.F32.BF16 R4, R44.reuse, R10, R4 ;  /* 0x0000000a2c04723c */ /* 0x040fe20000041804 */
[----:B------:R0:W5:Y:S02]  /*a9470*/  LDL.LU.64 R12, [R1+0x43f0] ;  /* 0x0043f000010c7983 */ /* 0x0001640000300a00 */
[----:B------:R-:W3:Y:S05]  /*a9480*/  LDL.LU.64 R18, [R1+0x948] ;  /* 0x0009480001127983 */ /* 0x000eea0000300a00 */
[----:B--2---:R-:W-:Y:S11]  /*a9490*/  HMMA.16816.F32.BF16 R36, R44, R14, R36 ;  /* 0x0000000e2c24723c */ /* 0x004ff60000041824 */
[----:B------:R-:W-:Y:S11]  /*a94a0*/  @!UPT UIADD3 URZ, URZ, URZ, URZ ;  /* 0x0000003f3f3ff290 */ /* 0x000ff6000fffe03f */
[----:B------:R-:W-:Y:S01]  /*a94b0*/  @!UPT UIADD3 URZ, URZ, URZ, URZ ;  /* 0x0000003f3f3ff290 */ /* 0x000fe2000fffe03f */
[----:B------:R-:W-:Y:S01]  /*a94c0*/  STL.64 [R1+0x980], R36 ;  /* 0x0009802401007387 */ /* 0x000fe20000100a00 */
[----:B------:R1:W-:Y:S03]  /*a94d0*/  STL.64 [R1+0x988], R38 ;  /* 0x0009882601007387 */ /* 0x0003e60000100a00 */
[----:B-1----:R0:W5:Y:S01]  /*a94e0*/  LDL.LU.64 R38, [R1+0x43e8] ;  /* 0x0043e80001267983 */ /* 0x0021620000300a00 */
[----:B------:R0:W5:Y:S02]  /*a94f0*/  LDL.LU.64 R36, [R1+0x43e0] ;  /* 0x0043e00001247983 */ /* 0x0001640000300a00 */
[----:B------:R-:W-:Y:S02]  /*a9500*/  STL.64 [R1+0x970], R4 ;  /* 0x0009700401007387 */ /* 0x000fe40000100a00 */
[----:B------:R1:W-:Y:S02]  /*a9510*/  STL.64 [R1+0x978], R6 ;  /* 0x0009780601007387 */ /* 0x0003e40000100a00 */
[----:B-1----:R-:W2:Y:S01]  /*a9520*/  LDL.LU.64 R6, [R1+0x43d8] ;  /* 0x0043d80001067983 */ /* 0x002ea20000300a00 */
[----:B------:R-:W-:-:S04]  /*a9530*/  IMAD.MOV.U32 R49, RZ, RZ, c[0x0][0x188] ;  /* 0x00006200ff317624 */ /* 0x000fc800078e00ff */
[----:B------:R-:W-:-:S04]  /*a9540*/  IMAD.SHL.U32 R49, R49, 0x80, RZ ;  /* 0x0000008031317824 */ /* 0x000fc800078e00ff */
[----:B------:R-:W-:-:S05]  /*a9550*/  IMAD.SHL.U32 R49, R49, 0x2, RZ ;  /* 0x0000000231317824 */ /* 0x000fca00078e00ff */
[-C--:B----4-:R-:W-:Y:S02]  /*a9560*/  IADD3 R4, P0, R8, R49.reuse, RZ ;  /* 0x0000003108047210 */ /* 0x090fe40007f1e0ff */
[----:B---3--:R-:W-:-:S03]  /*a9570*/  IADD3 R5, P1, R18, R49, RZ ;  /* 0x0000003112057210 */ /* 0x008fc60007f3e0ff */
[--C-:B------:R-:W-:Y:S02]  /*a9580*/  IMAD.X R8, R9, 0x1, R2.reuse, P0 ;  /* 0x0000000109087824 */ /* 0x100fe400000e0602 */
[----:B------:R-:W-:Y:S01]  /*a9590*/  IMAD.X R9, R19, 0x1, R2, P1 ;  /* 0x0000000113097824 */ /* 0x000fe200008e0602 */
[-C--:B------:R-:W-:Y:S02]  /*a95a0*/  IADD3 R56, P1, R56, R49.reuse, RZ ;  /* 0x0000003138387210 */ /* 0x080fe40007f3e0ff */
[-C--:B------:R-:W-:Y:S02]  /*a95b0*/  IADD3 R61, P2, R61, R49.reuse, RZ ;  /* 0x000000313d3d7210 */ /* 0x080fe40007f5e0ff */
[-C--:B------:R-:W-:Y:S02]  /*a95c0*/  IADD3 R0, P3, R0, R49.reuse, RZ ;  /* 0x0000003100007210 */ /* 0x080fe40007f7e0ff */
[-C--:B------:R-:W-:Y:S01]  /*a95d0*/  IADD3 R60, P4, R60, R49.reuse, RZ ;  /* 0x000000313c3c7210 */ /* 0x080fe20007f9e0ff */
[----:B--2---:R-:W-:Y:S01]  /*a95e0*/  HMMA.16816.F32.BF16 R44, R44, R6, R40 ;  /* 0x000000062c2c723c */ /* 0x004fe20000041828 */
[----:B------:R0:W5:Y:S01]  /*a95f0*/  LDL.LU.64 R42, [R1+0x43d0] ;  /* 0x0043d000012a7983 */ /* 0x0001620000300a00 */
[----:B------:R0:W5:Y:S11]  /*a9600*/  LDL.LU.64 R40, [R1+0x43c8] ;  /* 0x0043c80001287983 */ /* 0x0001760000300a00 */
[----:B------:R-:W-:Y:S10]  /*a9610*/  @!UPT UIADD3 URZ, URZ, URZ, URZ ;  /* 0x0000003f3f3ff290 */ /* 0x000ff4000fffe03f */
[----:B------:R-:W-:Y:S01]  /*a9620*/  STL.64 [R1+0x960], R44 ;  /* 0x0009602c01007387 */ /* 0x000fe20000100a00 */
[----:B------:R-:W-:Y:S02]  /*a9630*/  STL.64 [R1+0x968], R46 ;  /* 0x0009682e01007387 */ /* 0x000fe40000100a00 */
[----:B------:R-:W2:Y:S02]  /*a9640*/  LDL.LU R52, [R1+0x3c80] ;  /* 0x003c800001347983 */ /* 0x000ea40000300800 */
[----:B------:R1:W-:Y:S02]  /*a9650*/  STL [R1+0x3cc0], R56 ;  /* 0x003cc03801007387 */ /* 0x0003e40000100800 */
[----:B-1----:R-:W3:Y:S01]  /*a9660*/  LDL.LU R56, [R1+0x3cac] ;  /* 0x003cac0001387983 */ /* 0x002ee20000300800 */
[----:B------:R1:W-:Y:S03]  /*a9670*/  STL [R1+0x3cb8], R61 ;  /* 0x003cb83d01007387 */ /* 0x0003e60000100800 */
[----:B-1----:R-:W4:Y:S01]  /*a9680*/  LDL.LU R61, [R1+0x3c78] ;  /* 0x003c7800013d7983 */ /* 0x002f220000300800 */
[----:B------:R1:W-:Y:S03]  /*a9690*/  STL [R1+0x3cb0], R0 ;  /* 0x003cb00001007387 */ /* 0x0003e60000100800 */
[----:B-1----:R-:W4:Y:S01]  /*a96a0*/  LDL.LU R0, [R1+0x3ca4] ;  /* 0x003ca40001007983 */ /* 0x002f220000300800 */
[----:B------:R1:W-:Y:S03]  /*a96b0*/  STL [R1+0x3ca8], R60 ;  /* 0x003ca83c01007387 */ /* 0x0003e60000100800 */
[----:B-1----:R-:W4:Y:S01]  /*a96c0*/  LDL.LU R60, [R1+0x3c70] ;  /* 0x003c7000013c7983 */ /* 0x002f220000300800 */
[----:B------:R-:W-:-:S02]  /*a96d0*/  IADD3 R25, P5, R25, R49, RZ ;  /* 0x0000003119197210 */ /* 0x000fc40007fbe0ff */
[----:B------:R-:W-:-:S03]  /*a96e0*/  IADD3 R20, P6, R20, R49, RZ ;  /* 0x0000003114147210 */ /* 0x000fc60007fde0ff */
[----:B------:R1:W-:Y:S01]  /*a96f0*/  STL [R1+0x3ca0], R25 ;  /* 0x003ca01901007387 */ /* 0x0003e20000100800 */
[----:B------:R-:W-:-:S03]  /*a9700*/  IADD3 R24, P0, R24, R49, RZ ;  /* 0x0000003118187210 */ /* 0x000fc60007f1e0ff */
[----:B-1----:R-:W4:Y:S01]  /*a9710*/  LDL.LU R25, [R1+0x3c9c] ;  /* 0x003c9c0001197983 */ /* 0x002f220000300800 */
[----:B------:R1:W-:Y:S02]  /*a9720*/  STL [R1+0x3c98], R20 ;  /* 0x003c981401007387 */ /* 0x0003e40000100800 */
[--C-:B------:R-:W-:Y:S01]  /*a9730*/  IMAD.X R53, R53, 0x1, R2.reuse, P1 ;  /* 0x0000000135357824 */ /* 0x100fe200008e0602 */
[----:B-1----:R-:W4:Y:S01]  /*a9740*/  LDL.LU R20, [R1+0x3c68] ;  /* 0x003c680001147983 */ /* 0x002f220000300800 */
[----:B------:R1:W-:Y:S01]  /*a9750*/  STL [R1+0x3c90], R24 ;  /* 0x003c901801007387 */ /* 0x0003e20000100800 */
[----:B------:R-:W-:Y:S01]  /*a9760*/  IADD3 R21, P1, R21, R49, RZ ;  /* 0x0000003115157210 */ /* 0x000fe20007f3e0ff */
[----:B------:R-:W-:Y:S01]  /*a9770*/  IMAD.X R57, R57, 0x1, R2, P2 ;  /* 0x0000000139397824 */ /* 0x000fe200010e0602 */
[----:B-1----:R-:W4:Y:S01]  /*a9780*/  LDL.LU R24, [R1+0x3c94] ;  /* 0x003c940001187983 */ /* 0x002f220000300800 */
[----:B------:R1:W-:Y:S02]  /*a9790*/  STL [R1+0x3cbc], R53 ;  /* 0x003cbc3501007387 */ /* 0x0003e40000100800 */
[----:B------:R-:W-:-:S02]  /*a97a0*/  IMAD.MOV.U32 R7, RZ, RZ, R46 ;  /* 0x000000ffff077224 */ /* 0x000fc400078e002e */
[----:B------:R-:W-:Y:S01]  /*a97b0*/  IMAD.MOV.U32 R6, RZ, RZ, R47 ;  /* 0x000000ffff067224 */ /* 0x000fe200078e002f */
[----:B-1----:R-:W4:Y:S01]  /*a97c0*/  LDL.LU R53, [R1+0x3c60] ;  /* 0x003c600001357983 */ /* 0x002f220000300800 */
[----:B------:R-:W4:Y:S02]  /*a97d0*/  LDL.LU R44, [R1+0x3c8c] ;  /* 0x003c8c00012c7983 */ /* 0x000f240000300800 */
[----:B------:R-:W4:Y:S02]  /*a97e0*/  LDL.LU R45, [R1+0x3c58] ;  /* 0x003c5800012d7983 */ /* 0x000f240000300800 */
[----:B------:R-:W-:Y:S01]  /*a97f0*/  STL [R1+0x3c88], R21 ;  /* 0x003c881501007387 */ /* 0x000fe20000100800 */
[----:B------:R-:W4:Y:S01]  /*a9800*/  LDL.LU R46, [R1+0x3c84] ;  /* 0x003c8400012e7983 */ /* 0x000f220000300800 */
[----:B------:R1:W-:Y:S02]  /*a9810*/  STL [R1+0x3cb4], R57 ;  /* 0x003cb43901007387 */ /* 0x0003e40000100800 */
        /* <DEDUP_REMOVED lines=8> */
[----:B-1----:R-:W4:Y:S01]  /*a98a0*/  LDL.LU R57, [R1+0x3c30] ;  /* 0x003c300001397983 */ /* 0x002f220000300800 */
[----:B--2---:R-:W-:-:S05]  /*a98b0*/  IADD3 R52, P2, R52, R49, RZ ;  /* 0x0000003134347210 */ /* 0x004fca0007f5e0ff */
[----:B------:R1:W-:Y:S01]  /*a98c0*/  STL [R1+0x3c80], R52 ;  /* 0x003c803401007387 */ /* 0x0003e20000100800 */
[----:B---3--:R-:W-:-:S03]  /*a98d0*/  IMAD.X R56, R56, 0x1, R2, P3 ;  /* 0x0000000138387824 */ /* 0x008fc600018e0602 */
[----:B-1----:R-:W2:Y:S02]  /*a98e0*/  LDL.LU R52, [R1+0x3c5c] ;  /* 0x003c5c0001347983 */ /* 0x002ea40000300800 */
[----:B------:R1:W-:Y:S01]  /*a98f0*/  STL [R1+0x3cac], R56 ;  /* 0x003cac3801007387 */ /* 0x0003e20000100800 */
[----:B----4-:R-:W-:Y:S01]  /*a9900*/  IADD3 R61, P3, R61, R49, RZ ;  /* 0x000000313d3d7210 */ /* 0x010fe20007f7e0ff */
[----:B-1----:R-:W3:Y:S04]  /*a9910*/  LDL.LU R56, [R1+0x3c28] ;  /* 0x003c280001387983 */ /* 0x002ee80000300800 */
[----:B------:R1:W-:Y:S01]  /*a9920*/  STL [R1+0x3c78], R61 ;  /* 0x003c783d01007387 */ /* 0x0003e20000100800 */
[----:B------:R-:W-:-:S03]  /*a9930*/  IMAD.X R0, R0, 0x1, R2, P4 ;  /* 0x0000000100007824 */ /* 0x000fc600020e0602 */
[----:B-1----:R-:W4:Y:S02]  /*a9940*/  LDL.LU R61, [R1+0x3c54] ;  /* 0x003c5400013d7983 */ /* 0x002f240000300800 */
[----:B------:R1:W-:Y:S01]  /*a9950*/  STL [R1+0x3ca4], R0 ;  /* 0x003ca40001007387 */ /* 0x0003e20000100800 */
[----:B------:R-:W-:Y:S01]  /*a9960*/  IADD3 R60, P4, R60, R49, RZ ;  /* 0x000000313c3c7210 */ /* 0x000fe20007f9e0ff */
[----:B-1----:R-:W4:Y:S04]  /*a9970*/  LDL.LU R0, [R1+0x3c20] ;  /* 0x003c200001007983 */ /* 0x002f280000300800 */
[----:B------:R1:W-:Y:S02]  /*a9980*/  STL [R1+0x3c70], R60 ;  /* 0x003c703c01007387 */ /* 0x0003e40000100800 */
[----:B-1----:R-:W4:Y:S01]  /*a9990*/  LDL.LU R60, [R1+0x3c4c] ;  /* 0x003c4c00013c7983 */ /* 0x002f220000300800 */
[----:B------:R-:W-:-:S05]  /*a99a0*/  IMAD.X R25, R25, 0x1, R2, P5 ;  /* 0x0000000119197824 */ /* 0x000fca00028e0602 */
[----:B------:R1:W-:Y:S01]  /*a99b0*/  STL [R1+0x3c9c], R25 ;  /* 0x003c9c1901007387 */ /* 0x0003e20000100800 */
[----:B------:R-:W-:-:S03]  /*a99c0*/  IADD3 R20, P5, R20, R49, RZ ;  /* 0x0000003114147210 */ /* 0x000fc60007fbe0ff */
[----:B-1----:R-:W4:Y:S02]  /*a99d0*/  LDL.LU R25, [R1+0x3c18] ;  /* 0x003c180001197983 */ /* 0x002f240000300800 */
[----:B------:R1:W-:Y:S02]  /*a99e0*/  STL [R1+0x3c68], R20 ;  /* 0x003c681401007387 */ /* 0x0003e40000100800 */
[--C-:B------:R-:W-:Y:S01]  /*a99f0*/  IMAD.X R24, R24, 0x1, R2.reuse, P6 ;  /* 0x0000000118187824 */ /* 0x100fe200030e0602 */
[----:B-1----:R-:W4:Y:S04]  /*a9a00*/  LDL.LU R20, [R1+0x3c44] ;  /* 0x003c440001147983 */ /* 0x002f280000300800 */
[----:B------:R1:W-:Y:S01]  /*a9a10*/  STL [R1+0x3c94], R24 ;  /* 0x003c941801007387 */ /* 0x0003e20000100800 */
[-C--:B------:R-:W-:Y:S01]  /*a9a20*/  IADD3 R53, P6, R53, R49.reuse, RZ ;  /* 0x0000003135357210 */ /* 0x080fe20007fde0ff */
[----:B-1----:R-:W4:Y:S01]  /*a9a30*/  LDL.LU R24, [R1+0x3c10] ;  /* 0x003c100001187983 */ /* 0x002f220000300800 */
[----:B------:R-:W4:Y:S03]  /*a9a40*/  LDL.LU R21, [R1+0x3c3c] ;  /* 0x003c3c0001157983 */ /* 0x000f260000300800 */
[----:B------:R1:W-:Y:S02]  /*a9a50*/  STL [R1+0x3c60], R53 ;  /* 0x003c603501007387 */ /* 0x0003e40000100800 */
[--C-:B------:R-:W-:Y:S01]  /*a9a60*/  IMAD.X R44, R44, 0x1, R2.reuse, P0 ;  /* 0x000000012c2c7824 */ /* 0x100fe200000e0602 */
[-C--:B------:R-:W-:Y:S01]  /*a9a70*/  IADD3 R45, P0, R45, R49.reuse, RZ ;  /* 0x000000312d2d7210 */ /* 0x080fe20007f1e0ff */
[--C-:B------:R-:W-:Y:S01]  /*a9a80*/  IMAD.X R46, R46, 0x1, R2.reuse, P1 ;  /* 0x000000012e2e7824 */ /* 0x100fe200008e0602 */
[-C--:B------:R-:W-:Y:S01]  /*a9a90*/  IADD3 R47, P1, R47, R49.reuse, RZ ;  /* 0x000000312f2f7210 */ /* 0x080fe20007f3e0ff */
[--C-:B------:R-:W-:Y:S01]  /*a9aa0*/  IMAD.X R10, R10, 0x1, R2.reuse, P2 ;  /* 0x000000010a0a7824 */ /* 0x100fe200010e0602 */
[-C--:B------:R-:W-:Y:S01]  /*a9ab0*/  IADD3 R11, P2, R11, R49.reuse, RZ ;  /* 0x000000310b0b7210 */ /* 0x080fe20007f5e0ff */
[----:B-1----:R-:W4:Y:S01]  /*a9ac0*/  LDL.LU R53, [R1+0x3c08] ;  /* 0x003c080001357983 */ /* 0x002f220000300800 */
[----:B------:R-:W-:Y:S02]  /*a9ad0*/  STL [R1+0x3c8c], R44 ;  /* 0x003c8c2c01007387 */ /* 0x000fe40000100800 */
[----:B------:R-:W-:Y:S02]  /*a9ae0*/  STL [R1+0x3c58], R45 ;  /* 0x003c582d01007387 */ /* 0x000fe40000100800 */
[--C-:B------:R-:W-:Y:S01]  /*a9af0*/  IMAD.X R14, R14, 0x1, R2.reuse, P3 ;  /* 0x000000010e0e7824 */ /* 0x100fe200018e0602 */
[----:B------:R-:W-:Y:S01]  /*a9b00*/  STL [R1+0x3c84], R46 ;  /* 0x003c842e01007387 */ /* 0x000fe20000100800 */
[----:B------:R-:W-:Y:S01]  /*a9b10*/  IADD3 R15, P3, R15, R49, RZ ;  /* 0x000000310f0f7210 */ /* 0x000fe20007f7e0ff */
[----:B------:R-:W-:Y:S02]  /*a9b20*/  STL [R1+0x3c50], R47 ;  /* 0x003c502f01007387 */ /* 0x000fe40000100800 */
[----:B------:R-:W-:-:S02]  /*a9b30*/  IMAD.X R18, R18, 0x1, R2, P4 ;  /* 0x0000000112127824 */ /* 0x000fc400020e0602 */
[--C-:B------:R-:W-:Y:S01]  /*a9b40*/  IMAD.X R48, R48, 0x1, R2.reuse, P5 ;  /* 0x0000000130307824 */ /* 0x100fe200028e0602 */
[----:B------:R-:W-:Y:S01]  /*a9b50*/  STL [R1+0x3c7c], R10 ;  /* 0x003c7c0a01007387 */ /* 0x000fe20000100800 */
[-C--:B------:R-:W-:Y:S01]  /*a9b60*/  IADD3 R57, P5, R57, R49.reuse, RZ ;  /* 0x0000003139397210 */ /* 0x080fe20007fbe0ff */
[----:B------:R-:W-:Y:S01]  /*a9b70*/  STL [R1+0x3c48], R11 ;  /* 0x003c480b01007387 */ /* 0x000fe20000100800 */
[----:B------:R-:W-:Y:S01]  /*a9b80*/  IADD3 R19, P4, R19, R49, RZ ;  /* 0x0000003113137210 */ /* 0x000fe20007f9e0ff */
[----:B------:R-:W-:Y:S01]  /*a9b90*/  STL [R1+0x3c74], R14 ;  /* 0x003c740e01007387 */ /* 0x000fe20000100800 */
[----:B------:R-:W-:Y:S02]  /*a9ba0*/  STL [R1+0x3c40], R15 ;  /* 0x003c400f01007387 */ /* 0x000fe40000100800 */
[----:B------:R-:W-:Y:S02]  /*a9bb0*/  STL [R1+0x3c6c], R18 ;  /* 0x003c6c1201007387 */ /* 0x000fe40000100800 */
[----:B------:R1:W-:Y:S01]  /*a9bc0*/  STL [R1+0x3c30], R57 ;  /* 0x003c303901007387 */ /* 0x0003e20000100800 */
[----:B------:R-:W-:Y:S04]  /*a9bd0*/  STL [R1+0x3c38], R19 ;  /* 0x003c381301007387 */ /* 0x000fe80000100800 */
[----:B-1----:R-:W4:Y:S01]  /*a9be0*/  LDL.LU R57, [R1+0x3c34] ;  /* 0x003c340001397983 */ /* 0x002f220000300800 */
[----:B------:R-:W-:Y:S02]  /*a9bf0*/  STL [R1+0x3c64], R48 ;  /* 0x003c643001007387 */ /* 0x000fe40000100800 */
[----:B--2---:R-:W-:-:S05]  /*a9c00*/  IMAD.X R52, R52, 0x1, R2, P6 ;  /* 0x0000000134347824 */ /* 0x004fca00030e0602 */
[----:B------:R1:W-:Y:S01]  /*a9c10*/  STL [R1+0x3c5c], R52 ;  /* 0x003c5c3401007387 */ /* 0x0003e20000100800 */
[----:B---3--:R-:W-:-:S03]  /*a9c20*/  IADD3 R56, P6, R56, R49, RZ ;  /* 0x0000003138387210 */ /* 0x008fc60007fde0ff */
[----:B-1----:R-:W2:Y:S04]  /*a9c30*/  LDL.LU R52, [R1+0x3c00] ;  /* 0x003c000001347983 */ /* 0x002ea80000300800 */
[----:B------:R1:W-:Y:S01]  /*a9c40*/  STL [R1+0x3c28], R56 ;  /* 0x003c283801007387 */ /* 0x0003e20000100800 */
[----:B----4-:R-:W-:-:S03]  /*a9c50*/  IMAD.X R61, R61, 0x1, R2, P0 ;  /* 0x000000013d3d7824 */ /* 0x010fc600000e0602 */
[----:B-1----:R-:W3:Y:S04]  /*a9c60*/  LDL.LU R56, [R1+0x3c2c] ;  /* 0x003c2c0001387983 */ /* 0x002ee80000300800 */
[----:B------:R1:W-:Y:S01]  /*a9c70*/  STL [R1+0x3c54], R61 ;  /* 0x003c543d01007387 */ /* 0x0003e20000100800 */
[----:B------:R-:W-:-:S03]  /*a9c80*/  IADD3 R0, P0, R0, R49, RZ ;  /* 0x0000003100007210 */ /* 0x000fc60007f1e0ff */
[----:B-1----:R-:W4:Y:S02]  /*a9c90*/  LDL.LU R61, [R1+0x3bf8] ;  /* 0x003bf800013d7983 */ /* 0x002f240000300800 */
[----:B------:R1:W-:Y:S02]  /*a9ca0*/  STL [R1+0x3c20], R0 ;  /* 0x003c200001007387 */ /* 0x0003e40000100800 */
[----:B------:R-:W-:Y:S01]  /*a9cb0*/  IMAD.X R60, R60, 0x1, R2, P1 ;  /* 0x000000013c3c7824 */ /* 0x000fe200008e0602 */
[----:B-1----:R-:W4:Y:S04]  /*a9cc0*/  LDL.LU R0, [R1+0x3c24] ;  /* 0x003c240001007983 */ /* 0x002f280000300800 */
[----:B------:R1:W-:Y:S02]  /*a9cd0*/  STL [R1+0x3c4c], R60 ;  /* 0x003c4c3c01007387 */ /* 0x0003e40000100800 */
[----:B-1----:R-:W4:Y:S01]  /*a9ce0*/  LDL.LU R60, [R1+0x3bf0] ;  /* 0x003bf000013c7983 */ /* 0x002f220000300800 */
[----:B------:R-:W-:-:S05]  /*a9cf0*/  IADD3 R25, P1, R25, R49, RZ ;  /* 0x0000003119197210 */ /* 0x000fca0007f3e0ff */
[----:B------:R1:W-:Y:S01]  /*a9d00*/  STL [R1+0x3c18], R25 ;  /* 0x003c181901007387 */ /* 0x0003e20000100800 */
[----:B------:R-:W-:-:S03]  /*a9d10*/  IMAD.X R20, R20, 0x1, R2, P2 ;  /* 0x0000000114147824 */ /* 0x000fc600010e0602 */
[----:B-1----:R-:W4:Y:S02]  /*a9d20*/  LDL.LU R25, [R1+0x3c1c] ;  /* 0x003c1c0001197983 */ /* 0x002f240000300800 */
[----:B------:R1:W-:Y:S01]  /*a9d30*/  STL [R1+0x3c44], R20 ;  /* 0x003c441401007387 */ /* 0x0003e20000100800 */
[----:B------:R-:W-:Y:S01]  /*a9d40*/  IADD3 R24, P2, R24, R49, RZ ;  /* 0x0000003118187210 */ /* 0x000fe20007f5e0ff */
[----:B-1----:R-:W4:Y:S01]  /*a9d50*/  LDL.LU R20, [R1+0x3be8] ;  /* 0x003be80001147983 */ /* 0x002f220000300800 */
[----:B------:R-:W-:-:S03]  /*a9d60*/  IMAD.X R21, R21, 0x1, R2, P3 ;  /* 0x0000000115157824 */ /* 0x000fc600018e0602 */
[----:B------:R1:W-:Y:S01]  /*a9d70*/  STL [R1+0x3c10], R24 ;  /* 0x003c101801007387 */ /* 0x0003e20000100800 */
[----:B------:R-:W-:Y:S01]  /*a9d80*/  IADD3 R53, P3, R53, R49, RZ ;  /* 0x0000003135357210 */ /* 0x000fe20007f7e0ff */
        /* <DEDUP_REMOVED lines=14> */
[----:B-1----:R-:W4:Y:S02]  /*a9e70*/  LDL.LU R53, [R1+0x3be4] ;  /* 0x003be40001357983 */ /* 0x002f240000300800 */
[----:B------:R-:W-:-:S05]  /*a9e80*/  IMAD.X R57, R57, 0x1, R2, P4 ;  /* 0x0000000139397824 */ /* 0x000fca00020e0602 */
[----:B------:R1:W-:Y:S04]  /*a9e90*/  STL [R1+0x3c34], R57 ;  /* 0x003c343901007387 */ /* 0x0003e80000100800 */
[----:B-1----:R-:W4:Y:S01]  /*a9ea0*/  LDL.LU R57, [R1+0x3bb0] ;  /* 0x003bb00001397983 */ /* 0x002f220000300800 */
[----:B--2---:R-:W-:-:S05]  /*a9eb0*/  IADD3 R52, P4, R52, R49, RZ ;  /* 0x0000003134347210 */ /* 0x004fca0007f9e0ff */
[----:B------:R1:W-:Y:S01]  /*a9ec0*/  STL [R1+0x3c00], R52 ;  /* 0x003c003401007387 */ /* 0x0003e20000100800 */
[----:B---3--:R-:W-:-:S03]  /*a9ed0*/  IMAD.X R56, R56, 0x1, R2, P5 ;  /* 0x0000000138387824 */ /* 0x008fc600028e0602 */
[----:B-1----:R-:W2:Y:S04]  /*a9ee0*/  LDL.LU R52, [R1+0x3bdc] ;  /* 0x003bdc0001347983 */ /* 0x002ea80000300800 */
[----:B------:R1:W-:Y:S01]  /*a9ef0*/  STL [R1+0x3c2c], R56 ;  /* 0x003c2c3801007387 */ /* 0x0003e20000100800 */
[----:B----4-:R-:W-:-:S03]  /*a9f00*/  IADD3 R61, P5, R61, R49, RZ ;  /* 0x000000313d3d7210 */ /* 0x010fc60007fbe0ff */
        /* <DEDUP_REMOVED lines=15> */
[----:B-1----:R-:W4:Y:S01]  /*aa000*/  LDL.LU R20, [R1+0x3bc4] ;  /* 0x003bc40001147983 */ /* 0x002f220000300800 */
[----:B------:R-:W4:Y:S03]  /*aa010*/  LDL.LU R21, [R1+0x3b90] ;  /* 0x003b900001157983 */ /* 0x000f260000300800 */
[----:B------:R1:W-:Y:S01]  /*aa020*/  STL [R1+0x3c14], R24 ;  /* 0x003c141801007387 */ /* 0x0003e20000100800 */
[-C--:B------:R-:W-:Y:S01]  /*aa030*/  IADD3 R44, P1, R44, R49.reuse, RZ ;  /* 0x000000312c2c7210 */ /* 0x080fe20007f3e0ff */
[--C-:B------:R-:W-:Y:S01]  /*aa040*/  IMAD.X R45, R45, 0x1, R2.reuse, P2 ;  /* 0x000000012d2d7824 */ /* 0x100fe200010e0602 */
[-C--:B------:R-:W-:Y:S01]  /*aa050*/  IADD3 R46, P2, R46, R49.reuse, RZ ;  /* 0x000000312e2e7210 */ /* 0x080fe20007f5e0ff */
[--C-:B------:R-:W-:Y:S01]  /*aa060*/  IMAD.X R47, R47, 0x1, R2.reuse, P3 ;  /* 0x000000012f2f7824 */ /* 0x100fe200018e0602 */
[-C--:B------:R-:W-:Y:S01]  /*aa070*/  IADD3 R10, P3, R10, R49.reuse, RZ ;  /* 0x000000310a0a7210 */ /* 0x080fe20007f7e0ff */
[--C-:B------:R-:W-:Y:S01]  /*aa080*/  IMAD.X R11, R11, 0x1, R2.reuse, P4 ;  /* 0x000000010b0b7824 */ /* 0x100fe200020e0602 */
[----:B-1----:R-:W4:Y:S01]  /*aa090*/  LDL.LU R24, [R1+0x3bbc] ;  /* 0x003bbc0001187983 */ /* 0x002f220000300800 */
[----:B------:R-:W-:Y:S02]  /*aa0a0*/  STL [R1+0x3be0], R44 ;  /* 0x003be02c01007387 */ /* 0x000fe40000100800 */
[----:B------:R-:W-:Y:S01]  /*aa0b0*/  STL [R1+0x3c0c], R45 ;  /* 0x003c0c2d01007387 */ /* 0x000fe20000100800 */
[----:B------:R-:W-:Y:S01]  /*aa0c0*/  IADD3 R14, P4, R14, R49, RZ ;  /* 0x000000310e0e7210 */ /* 0x000fe20007f9e0ff */
[----:B------:R-:W-:Y:S01]  /*aa0d0*/  STL [R1+0x3bd8], R46 ;  /* 0x003bd82e01007387 */ /* 0x000fe20000100800 */
[----:B------:R-:W-:-:S02]  /*aa0e0*/  IMAD.X R15, R15, 0x1, R2, P5 ;  /* 0x000000010f0f7824 */ /* 0x000fc400028e0602 */
[----:B------:R-:W-:Y:S01]  /*aa0f0*/  STL [R1+0x3c04], R47 ;  /* 0x003c042f01007387 */ /* 0x000fe20000100800 */
[-C--:B------:R-:W-:Y:S01]  /*aa100*/  IADD3 R18, P5, R18, R49.reuse, RZ ;  /* 0x0000003112127210 */ /* 0x080fe20007fbe0ff */
[----:B------:R-:W-:Y:S01]  /*aa110*/  STL [R1+0x3bd0], R10 ;  /* 0x003bd00a01007387 */ /* 0x000fe20000100800 */
[--C-:B------:R-:W-:Y:S02]  /*aa120*/  IMAD.X R53, R53, 0x1, R2.reuse, P0 ;  /* 0x0000000135357824 */ /* 0x100fe400000e0602 */
[----:B------:R-:W-:Y:S02]  /*aa130*/  STL [R1+0x3bfc], R11 ;  /* 0x003bfc0b01007387 */ /* 0x000fe40000100800 */
[----:B------:R-:W-:Y:S01]  /*aa140*/  IMAD.X R19, R19, 0x1, R2, P6 ;  /* 0x0000000113137824 */ /* 0x000fe200030e0602 */
[----:B------:R-:W-:Y:S01]  /*aa150*/  STL [R1+0x3bc8], R14 ;  /* 0x003bc80e01007387 */ /* 0x000fe20000100800 */
[----:B------:R-:W-:Y:S02]  /*aa160*/  STL [R1+0x3bf4], R15 ;  /* 0x003bf40f01007387 */ /* 0x000fe40000100800 */
[----:B------:R-:W-:Y:S02]  /*aa170*/  STL [R1+0x3bc0], R18 ;  /* 0x003bc01201007387 */ /* 0x000fe40000100800 */
[----:B------:R1:W-:Y:S01]  /*aa180*/  STL [R1+0x3be4], R53 ;  /* 0x003be43501007387 */ /* 0x0003e20000100800 */
[-C--:B------:R-:W-:Y:S01]  /*aa190*/  IADD3 R48, P6, R48, R49.reuse, RZ ;  /* 0x0000003130307210 */ /* 0x080fe20007fde0ff */
[----:B------:R-:W-:Y:S01]  /*aa1a0*/  STL [R1+0x3bec], R19 ;  /* 0x003bec1301007387 */ /* 0x000fe20000100800 */
[----:B------:R-:W-:-:S03]  /*aa1b0*/  IADD3 R57, P0, R57, R49, RZ ;  /* 0x0000003139397210 */ /* 0x000fc60007f1e0ff */
[----:B-1----:R-:W4:Y:S01]  /*aa1c0*/  LDL.LU R53, [R1+0x3b88] ;  /* 0x003b880001357983 */ /* 0x002f220000300800 */
[----:B------:R-:W-:Y:S02]  /*aa1d0*/  STL [R1+0x3bb8], R48 ;  /* 0x003bb83001007387 */ /* 0x000fe40000100800 */
[----:B------:R1:W-:Y:S02]  /*aa1e0*/  STL [R1+0x3bb0], R57 ;  /* 0x003bb03901007387 */ /* 0x0003e40000100800 */
[----:B-1----:R-:W4:Y:S01]  /*aa1f0*/  LDL.LU R57, [R1+0x3bb4] ;  /* 0x003bb40001397983 */ /* 0x002f220000300800 */
        /* <DEDUP_REMOVED lines=17> */
[--C-:B------:R-:W-:Y:S01]  /*aa310*/  IMAD.X R20, R20, 0x1, R2.reuse, P4 ;  /* 0x0000000114147824 */ /* 0x100fe200020e0602 */
[-C--:B------:R-:W-:Y:S02]  /*aa320*/  IADD3 R21, P4, R21, R49.reuse, RZ ;  /* 0x0000003115157210 */ /* 0x080fe40007f9e0ff */
[----:B-1----:R-:W4:Y:S02]  /*aa330*/  LDL.LU R25, [R1+0x3b9c] ;  /* 0x003b9c0001197983 */ /* 0x002f240000300800 */
[----:B------:R1:W-:Y:S02]  /*aa340*/  STL [R1+0x3bc4], R20 ;  /* 0x003bc41401007387 */ /* 0x0003e40000100800 */
[----:B------:R-:W-:Y:S01]  /*aa350*/  IMAD.X R24, R24, 0x1, R2, P5 ;  /* 0x0000000118187824 */ /* 0x000fe200028e0602 */
        /* <DEDUP_REMOVED lines=15> */
[----:B------:R-:W-:-:S05]  /*aa450*/  IADD3 R53, P5, R53, R49, RZ ;  /* 0x0000003135357210 */ /* 0x000fca0007fbe0ff */
[----:B------:R1:W-:Y:S01]  /*aa460*/  STL [R1+0x3b88], R53 ;  /* 0x003b883501007387 */ /* 0x0003e20000100800 */
[----:B------:R-:W-:-:S03]  /*aa470*/  IMAD.X R57, R57, 0x1, R2, P6 ;  /* 0x0000000139397824 */ /* 0x000fc600030e0602 */
[----:B-1----:R-:W4:Y:S02]  /*aa480*/  LDL.LU R53, [R1+0x3b64] ;  /* 0x003b640001357983 */ /* 0x002f240000300800 */
[----:B------:R1:W-:Y:S02]  /*aa490*/  STL [R1+0x3bb4], R57 ;  /* 0x003bb43901007387 */ /* 0x0003e40000100800 */
        /* <DEDUP_REMOVED lines=18> */
[-C--:B------:R-:W-:Y:S01]  /*aa5c0*/  IADD3 R20, P2, R20, R49.reuse, RZ ;  /* 0x0000003114147210 */ /* 0x080fe20007f5e0ff */
[--C-:B------:R-:W-:Y:S02]  /*aa5d0*/  IMAD.X R44, R44, 0x1, R2.reuse, P3 ;  /* 0x000000012c2c7824 */ /* 0x100fe400018e0602 */
[----:B-1----:R-:W4:Y:S01]  /*aa5e0*/  LDL.LU R25, [R1+0x3b18] ;  /* 0x003b180001197983 */ /* 0x002f220000300800 */
[-C--:B------:R-:W-:Y:S01]  /*aa5f0*/  IADD3 R45, P3, R45, R49.reuse, RZ ;  /* 0x000000312d2d7210 */ /* 0x080fe20007f7e0ff */
[----:B------:R-:W4:Y:S02]  /*aa600*/  LDL.LU R21, [R1+0x3b44] ;  /* 0x003b440001157983 */ /* 0x000f240000300800 */
[--C-:B------:R-:W-:Y:S01]  /*aa610*/  IMAD.X R46, R46, 0x1, R2.reuse, P4 ;  /* 0x000000012e2e7824 */ /* 0x100fe200020e0602 */
[----:B------:R1:W-:Y:S01]  /*aa620*/  STL [R1+0x3b68], R20 ;  /* 0x003b681401007387 */ /* 0x0003e20000100800 */
[-C--:B------:R-:W-:Y:S01]  /*aa630*/  IADD3 R47, P4, R47, R49.reuse, RZ ;  /* 0x000000312f2f7210 */ /* 0x080fe20007f9e0ff */
[--C-:B------:R-:W-:Y:S01]  /*aa640*/  IMAD.X R10, R10, 0x1, R2.reuse, P5 ;  /* 0x000000010a0a7824 */ /* 0x100fe200028e0602 */
[-C--:B------:R-:W-:Y:S01]  /*aa650*/  IADD3 R11, P5, R11, R49.reuse, RZ ;  /* 0x000000310b0b7210 */ /* 0x080fe20007fbe0ff */
[--C-:B------:R-:W-:Y:S01]  /*aa660*/  IMAD.X R14, R14, 0x1, R2.reuse, P6 ;  /* 0x000000010e0e7824 */ /* 0x100fe200030e0602 */
[----:B------:R-:W-:Y:S01]  /*aa670*/  IADD3 R15, P6, R15, R49, RZ ;  /* 0x000000310f0f7210 */ /* 0x000fe20007fde0ff */
[--C-:B------:R-:W-:Y:S01]  /*aa680*/  IMAD.X R18, R18, 0x1, R2.reuse, P0 ;  /* 0x0000000112127824 */ /* 0x100fe200000e0602 */
[----:B-1----:R-:W4:Y:S01]  /*aa690*/  LDL.LU R20, [R1+0x3b10] ;  /* 0x003b100001147983 */ /* 0x002f220000300800 */
[----:B------:R-:W-:Y:S02]  /*aa6a0*/  STL [R1+0x3b94], R44 ;  /* 0x003b942c01007387 */ /* 0x000fe40000100800 */
[----:B------:R-:W-:Y:S02]  /*aa6b0*/  STL [R1+0x3b60], R45 ;  /* 0x003b602d01007387 */ /* 0x000fe40000100800 */
[----:B------:R-:W-:Y:S01]  /*aa6c0*/  STL [R1+0x3b8c], R46 ;  /* 0x003b8c2e01007387 */ /* 0x000fe20000100800 */
[----:B------:R-:W-:Y:S01]  /*aa6d0*/  STL [R1+0x3b58], R47 ;  /* 0x003b582f01007387 */ /* 0x000fe20000100800 */
[----:B------:R-:W-:-:S02]  /*aa6e0*/  IMAD.X R48, R48, 0x1, R2, P1 ;  /* 0x0000000130307824 */ /* 0x000fc400008e0602 */
[----:B------:R-:W-:Y:S01]  /*aa6f0*/  STL [R1+0x3b84], R10 ;  /* 0x003b840a01007387 */ /* 0x000fe20000100800 */
[-C--:B------:R-:W-:Y:S01]  /*aa700*/  IADD3 R24, P1, R24, R49.reuse, RZ ;  /* 0x0000003118187210 */ /* 0x080fe20007f3e0ff */
[----:B------:R-:W-:Y:S01]  /*aa710*/  STL [R1+0x3b50], R11 ;  /* 0x003b500b01007387 */ /* 0x000fe20000100800 */
[-C--:B------:R-:W-:Y:S01]  /*aa720*/  IADD3 R19, P0, R19, R49.reuse, RZ ;  /* 0x0000003113137210 */ /* 0x080fe20007f1e0ff */
[----:B------:R-:W-:Y:S02]  /*aa730*/  STL [R1+0x3b7c], R14 ;  /* 0x003b7c0e01007387 */ /* 0x000fe40000100800 */
[----:B------:R-:W-:Y:S01]  /*aa740*/  STL [R1+0x3b48], R15 ;  /* 0x003b480f01007387 */ /* 0x000fe20000100800 */
[----:B------:R-:W-:Y:S01]  /*aa750*/  STL [R1+0x3b74], R18 ;  /* 0x003b741201007387 */ /* 0x000fe20000100800 */
[----:B------:R1:W-:Y:S02]  /*aa760*/  STL [R1+0x3b38], R24 ;  /* 0x003b381801007387 */ /* 0x0003e40000100800 */
[----:B------:R-:W-:Y:S02]  /*aa770*/  STL [R1+0x3b40], R19 ;  /* 0x003b401301007387 */ /* 0x000fe40000100800 */
[--C-:B------:R-:W-:Y:S01]  /*aa780*/  IMAD.X R53, R53, 0x1, R2.reuse, P2 ;  /* 0x0000000135357824 */ /* 0x100fe200010e0602 */
[----:B-1----:R-:W4:Y:S01]  /*aa790*/  LDL.LU R24, [R1+0x3b3c] ;  /* 0x003b3c0001187983 */ /* 0x002f220000300800 */
[----:B------:R-:W-:Y:S03]  /*aa7a0*/  STL [R1+0x3b6c], R48 ;  /* 0x003b6c3001007387 */ /* 0x000fe60000100800 */
[----:B------:R1:W-:Y:S01]  /*aa7b0*/  STL [R1+0x3b64], R53 ;  /* 0x003b643501007387 */ /* 0x0003e20000100800 */
[----:B------:R-:W-:Y:S01]  /*aa7c0*/  IADD3 R57, P2, R57, R49, RZ ;  /* 0x0000003139397210 */ /* 0x000fe20007f5e0ff */
[----:B-1----:R-:W4:Y:S04]  /*aa7d0*/  LDL.LU R53, [R1+0x3b08] ;  /* 0x003b080001357983 */ /* 0x002f280000300800 */
        /* <DEDUP_REMOVED lines=13> */
[--C-:B------:R-:W-:Y:S01]  /*aa8b0*/  IMAD.X R60, R60, 0x1, R2.reuse, P5 ;  /* 0x000000013c3c7824 */ /* 0x100fe200028e0602 */
[----:B-1----:R-:W4:Y:S04]  /*aa8c0*/  LDL.LU R0, [R1+0x3b24] ;  /* 0x003b240001007983 */ /* 0x002f280000300800 */
[----:B------:R1:W-:Y:S02]  /*aa8d0*/  STL [R1+0x3b4c], R60 ;  /* 0x003b4c3c01007387 */ /* 0x0003e40000100800 */
[----:B-1----:R-:W4:Y:S01]  /*aa8e0*/  LDL.LU R60, [R1+0x3af0] ;  /* 0x003af000013c7983 */ /* 0x002f220000300800 */
[----:B------:R-:W-:Y:S01]  /*aa8f0*/  IADD3 R25, P5, R25, R49, RZ ;  /* 0x0000003119197210 */ /* 0x000fe20007fbe0ff */
[----:B------:R-:W-:-:S04]  /*aa900*/  IMAD.X R21, R21, 0x1, R2, P6 ;  /* 0x0000000115157824 */ /* 0x000fc800030e0602 */
[----:B------:R1:W-:Y:S01]  /*aa910*/  STL [R1+0x3b18], R25 ;  /* 0x003b181901007387 */ /* 0x0003e20000100800 */
[----:B------:R-:W-:-:S03]  /*aa920*/  IADD3 R20, P6, R20, R49, RZ ;  /* 0x0000003114147210 */ /* 0x000fc60007fde0ff */
        /* <DEDUP_REMOVED lines=35> */
[-C--:B------:R-:W-:Y:S01]  /*aab60*/  IADD3 R60, P3, R60, R49.reuse, RZ ;  /* 0x000000313c3c7210 */ /* 0x080fe20007f7e0ff */
[----:B-1----:R-:W4:Y:S04]  /*aab70*/  LDL.LU R0, [R1+0x3aa0] ;  /* 0x003aa00001007983 */ /* 0x002f280000300800 */
[----:B------:R1:W-:Y:S02]  /*aab80*/  STL [R1+0x3af0], R60 ;  /* 0x003af03c01007387 */ /* 0x0003e40000100800 */
[----:B-1----:R-:W4:Y:S01]  /*aab90*/  LDL.LU R60, [R1+0x3acc] ;  /* 0x003acc00013c7983 */ /* 0x002f220000300800 */
[--C-:B------:R-:W-:Y:S01]  /*aaba0*/  IMAD.X R25, R25, 0x1, R2.reuse, P4 ;  /* 0x0000000119197824 */ /* 0x100fe200020e0602 */
[-C--:B------:R-:W-:Y:S01]  /*aabb0*/  IADD3 R44, P4, R44, R49.reuse, RZ ;  /* 0x000000312c2c7210 */ /* 0x080fe20007f9e0ff */
[--C-:B------:R-:W-:Y:S01]  /*aabc0*/  IMAD.X R45, R45, 0x1, R2.reuse, P5 ;  /* 0x000000012d2d7824 */ /* 0x100fe200028e0602 */
[----:B------:R-:W4:Y:S01]  /*aabd0*/  LDL.LU R21, [R1+0x3a98] ;  /* 0x003a980001157983 */ /* 0x000f220000300800 */
[-C--:B------:R-:W-:Y:S01]  /*aabe0*/  IADD3 R46, P5, R46, R49.reuse, RZ ;  /* 0x000000312e2e7210 */ /* 0x080fe20007fbe0ff */
[----:B------:R1:W-:Y:S02]  /*aabf0*/  STL [R1+0x3b1c], R25 ;  /* 0x003b1c1901007387 */ /* 0x0003e40000100800 */
[--C-:B------:R-:W-:Y:S01]  /*aac00*/  IMAD.X R47, R47, 0x1, R2.reuse, P6 ;  /* 0x000000012f2f7824 */ /* 0x100fe200030e0602 */
[-C--:B------:R-:W-:Y:S01]  /*aac10*/  IADD3 R10, P6, R10, R49.reuse, RZ ;  /* 0x000000310a0a7210 */ /* 0x080fe20007fde0ff */
[--C-:B------:R-:W-:Y:S01]  /*aac20*/  IMAD.X R11, R11, 0x1, R2.reuse, P0 ;  /* 0x000000010b0b7824 */ /* 0x100fe200000e0602 */
[-C--:B------:R-:W-:Y:S01]  /*aac30*/  IADD3 R14, P0, R14, R49.reuse, RZ ;  /* 0x000000310e0e7210 */ /* 0x080fe20007f1e0ff */
[--C-:B------:R-:W-:Y:S01]  /*aac40*/  IMAD.X R15, R15, 0x1, R2.reuse, P1 ;  /* 0x000000010f0f7824 */ /* 0x100fe200008e0602 */
[----:B------:R-:W-:Y:S01]  /*aac50*/  IADD3 R18, P1, R18, R49, RZ ;  /* 0x0000003112127210 */ /* 0x000fe20007f3e0ff */
[----:B-1----:R-:W4:Y:S01]  /*aac60*/  LDL.LU R25, [R1+0x3ac4] ;  /* 0x003ac40001197983 */ /* 0x002f220000300800 */
[----:B------:R-:W-:Y:S02]  /*aac70*/  STL [R1+0x3ae8], R44 ;  /* 0x003ae82c01007387 */ /* 0x000fe40000100800 */
[----:B------:R-:W-:Y:S02]  /*aac80*/  STL [R1+0x3b14], R45 ;  /* 0x003b142d01007387 */ /* 0x000fe40000100800 */
[----:B------:R-:W-:Y:S01]  /*aac90*/  STL [R1+0x3ae0], R46 ;  /* 0x003ae02e01007387 */ /* 0x000fe20000100800 */
[----:B------:R-:W-:Y:S01]  /*aaca0*/  STL [R1+0x3b0c], R47 ;  /* 0x003b0c2f01007387 */ /* 0x000fe20000100800 */
[----:B------:R-:W-:Y:S02]  /*aacb0*/  STL [R1+0x3ad8], R10 ;  /* 0x003ad80a01007387 */ /* 0x000fe40000100800 */
[----:B------:R-:W-:-:S02]  /*aacc0*/  IMAD.X R20, R20, 0x1, R2, P3 ;  /* 0x0000000114147824 */ /* 0x000fc400018e0602 */
[----:B------:R-:W-:Y:S02]  /*aacd0*/  STL [R1+0x3b04], R11 ;  /* 0x003b040b01007387 */ /* 0x000fe40000100800 */
[----:B------:R-:W-:Y:S01]  /*aace0*/  IMAD.X R19, R19, 0x1, R2, P2 ;  /* 0x0000000113137824 */ /* 0x000fe200010e0602 */
[----:B------:R-:W-:Y:S01]  /*aacf0*/  STL [R1+0x3ad0], R14 ;  /* 0x003ad00e01007387 */ /* 0x000fe20000100800 */
[-C--:B------:R-:W-:Y:S01]  /*aad00*/  IADD3 R48, P2, R48, R49.reuse, RZ ;  /* 0x0000003130307210 */ /* 0x080fe20007f5e0ff */
[----:B------:R-:W-:Y:S02]  /*aad10*/  STL [R1+0x3afc], R15 ;  /* 0x003afc0f01007387 */ /* 0x000fe40000100800 */
[----:B------:R-:W-:Y:S01]  /*aad20*/  STL [R1+0x3ac8], R18 ;  /* 0x003ac81201007387 */ /* 0x000fe20000100800 */
[----:B------:R1:W-:Y:S01]  /*aad30*/  STL [R1+0x3aec], R20 ;  /* 0x003aec1401007387 */ /* 0x0003e20000100800 */
[----:B------:R-:W-:Y:S01]  /*aad40*/  STL [R1+0x3af4], R19 ;  /* 0x003af41301007387 */ /* 0x000fe20000100800 */
[----:B------:R-:W-:-:S02]  /*aad50*/  IADD3 R24, P3, R24, R49, RZ ;  /* 0x0000003118187210 */ /* 0x000fc40007f7e0ff */
[----:B-1----:R-:W4:Y:S01]  /*aad60*/  LDL.LU R20, [R1+0x3a90] ;  /* 0x003a900001147983 */ /* 0x002f220000300800 */
[----:B------:R-:W-:Y:S03]  /*aad70*/  STL [R1+0x3ac0], R48 ;  /* 0x003ac03001007387 */ /* 0x000fe60000100800 */
        /* <DEDUP_REMOVED lines=24> */
[----:B------:R-:W-:-:S02]  /*aaf00*/  IMAD.X R25, R25, 0x1, R2, P1 ;  /* 0x0000000119197824 */ /* 0x000fc400008e0602 */
[----:B------:R-:W4:Y:S01]  /*aaf10*/  LDL.LU R44, [R1+0x3a9c] ;  /* 0x003a9c00012c7983 */ /* 0x000f220000300800 */
[----:B------:R-:W4:Y:S01]  /*aaf20*/  LDL.LU R45, [R1+0x3a68] ;  /* 0x003a6800012d7983 */ /* 0x000f220000300800 */
[----:B------:R-:W-:Y:S02]  /*aaf30*/  STL [R1+0x3a98], R21 ;  /* 0x003a981501007387 */ /* 0x000fe40000100800 */
[----:B------:R-:W4:Y:S02]  /*aaf40*/  LDL.LU R46, [R1+0x3a94] ;  /* 0x003a9400012e7983 */ /* 0x000f240000300800 */
[----:B------:R1:W-:Y:S01]  /*aaf50*/  STL [R1+0x3ac4], R25 ;  /* 0x003ac41901007387 */ /* 0x0003e20000100800 */
        /* <DEDUP_REMOVED lines=8> */
[----:B-1----:R-:W4:Y:S01]  /*aafe0*/  LDL.LU R25, [R1+0x3a40] ;  /* 0x003a400001197983 */ /* 0x002f220000300800 */
[----:B------:R-:W-:-:S05]  /*aaff0*/  IADD3 R20, P1, R20, R49, RZ ;  /* 0x0000003114147210 */ /* 0x000fca0007f3e0ff */
[----:B------:R1:W-:Y:S01]  /*ab000*/  STL [R1+0x3a90], R20 ;  /* 0x003a901401007387 */ /* 0x0003e20000100800 */
[----:B------:R-:W-:-:S03]  /*ab010*/  IMAD.X R24, R24, 0x1, R2, P2 ;  /* 0x0000000118187824 */ /* 0x000fc600010e0602 */
[----:B-1----:R-:W4:Y:S04]  /*ab020*/  LDL.LU R20, [R1+0x3a6c] ;  /* 0x003a6c0001147983 */ /* 0x002f280000300800 */
        /* <DEDUP_REMOVED lines=20> */
[----:B-1----:R-:W4:Y:S01]  /*ab170*/  LDL.LU R0, [R1+0x3a20] ;  /* 0x003a200001007983 */ /* 0x002f220000300800 */
[----:B------:R-:W4:Y:S03]  /*ab180*/  LDL.LU R21, [R1+0x3a4c] ;  /* 0x003a4c0001157983 */ /* 0x000f260000300800 */
[----:B------:R1:W-:Y:S02]  /*ab190*/  STL [R1+0x3a70], R60 ;  /* 0x003a703c01007387 */ /* 0x0003e40000100800 */
[----:B-1----:R-:W4:Y:S01]  /*ab1a0*/  LDL.LU R60, [R1+0x3a18] ;  /* 0x003a1800013c7983 */ /* 0x002f220000300800 */
[--C-:B------:R-:W-:Y:S01]  /*ab1b0*/  IMAD.X R44, R44, 0x1, R2.reuse, P6 ;  /* 0x000000012c2c7824 */ /* 0x100fe200030e0602 */
[-C--:B------:R-:W-:Y:S01]  /*ab1c0*/  IADD3 R45, P6, R45, R49.reuse, RZ ;  /* 0x000000312d2d7210 */ /* 0x080fe20007fde0ff */
[--C-:B------:R-:W-:Y:S01]  /*ab1d0*/  IMAD.X R46, R46, 0x1, R2.reuse, P0 ;  /* 0x000000012e2e7824 */ /* 0x100fe200000e0602 */
[-C--:B------:R-:W-:Y:S01]  /*ab1e0*/  IADD3 R47, P0, R47, R49.reuse, RZ ;  /* 0x000000312f2f7210 */ /* 0x080fe20007f1e0ff */
[--C-:B------:R-:W-:Y:S01]  /*ab1f0*/  IMAD.X R10, R10, 0x1, R2.reuse, P1 ;  /* 0x000000010a0a7824 */ /* 0x100fe200008e0602 */
[----:B------:R-:W-:Y:S01]  /*ab200*/  STL [R1+0x3a9c], R44 ;  /* 0x003a9c2c01007387 */ /* 0x000fe20000100800 */
[-C--:B------:R-:W-:Y:S01]  /*ab210*/  IADD3 R11, P1, R11, R49.reuse, RZ ;  /* 0x000000310b0b7210 */ /* 0x080fe20007f3e0ff */
        /* <DEDUP_REMOVED lines=10> */
[-C--:B------:R-:W-:Y:S01]  /*ab2c0*/  IADD3 R19, P3, R19, R49.reuse, RZ ;  /* 0x0000003113137210 */ /* 0x080fe20007f7e0ff */
[----:B------:R-:W-:Y:S01]  /*ab2d0*/  STL [R1+0x3a84], R14 ;  /* 0x003a840e01007387 */ /* 0x000fe20000100800 */
[----:B------:R-:W-:Y:S02]  /*ab2e0*/  STL [R1+0x3a50], R15 ;  /* 0x003a500f01007387 */ /* 0x000fe40000100800 */
[----:B------:R-:W-:Y:S02]  /*ab2f0*/  STL [R1+0x3a7c], R18 ;  /* 0x003a7c1201007387 */ /* 0x000fe40000100800 */
[----:B------:R1:W-:Y:S02]  /*ab300*/  STL [R1+0x3a40], R25 ;  /* 0x003a401901007387 */ /* 0x0003e40000100800 */
[--C-:B------:R-:W-:Y:S01]  /*ab310*/  IMAD.X R20, R20, 0x1, R2.reuse, P5 ;  /* 0x0000000114147824 */ /* 0x100fe200028e0602 */
[----:B------:R-:W-:Y:S04]  /*ab320*/  STL [R1+0x3a48], R19 ;  /* 0x003a481301007387 */ /* 0x000fe80000100800 */
[----:B-1----:R-:W4:Y:S01]  /*ab330*/  LDL.LU R25, [R1+0x3a44] ;  /* 0x003a440001197983 */ /* 0x002f220000300800 */
[----:B------:R-:W-:Y:S02]  /*ab340*/  STL [R1+0x3a74], R48 ;  /* 0x003a743001007387 */ /* 0x000fe40000100800 */
[----:B------:R1:W-:Y:S01]  /*ab350*/  STL [R1+0x3a6c], R20 ;  /* 0x003a6c1401007387 */ /* 0x0003e20000100800 */
[-C--:B------:R-:W-:Y:S01]  /*ab360*/  IADD3 R24, P5, R24, R49.reuse, RZ ;  /* 0x0000003118187210 */ /* 0x080fe20007fbe0ff */
[----:B-1----:R-:W4:Y:S04]  /*ab370*/  LDL.LU R20, [R1+0x3a10] ;  /* 0x003a100001147983 */ /* 0x002f280000300800 */
[----:B------:R1:W-:Y:S02]  /*ab380*/  STL [R1+0x3a38], R24 ;  /* 0x003a381801007387 */ /* 0x0003e40000100800 */
[--C-:B------:R-:W-:Y:S01]  /*ab390*/  IMAD.X R53, R53, 0x1, R2.reuse, P6 ;  /* 0x0000000135357824 */ /* 0x100fe200030e0602 */
[----:B-1----:R-:W4:Y:S04]  /*ab3a0*/  LDL.LU R24, [R1+0x3a3c] ;  /* 0x003a3c0001187983 */ /* 0x002f280000300800 */
        /* <DEDUP_REMOVED lines=13> */
[-C--:B------:R-:W-:Y:S01]  /*ab480*/  IADD3 R0, P1, R0, R49.reuse, RZ ;  /* 0x0000003100007210 */ /* 0x080fe20007f3e0ff */
[--C-:B------:R-:W-:Y:S02]  /*ab490*/  IMAD.X R21, R21, 0x1, R2.reuse, P2 ;  /* 0x0000000115157824 */ /* 0x100fe400010e0602 */
[----:B-1----:R-:W4:Y:S02]  /*ab4a0*/  LDL.LU R61, [R1+0x39f8] ;  /* 0x0039f800013d7983 */ /* 0x002f240000300800 */
        /* <DEDUP_REMOVED lines=26> */
[----:B-1----:R-:W4:Y:S04]  /*ab650*/  LDL.LU R24, [R1+0x39b8] ;  /* 0x0039b80001187983 */ /* 0x002f280000300800 */
        /* <DEDUP_REMOVED lines=13> */
[--C-:B------:R-:W-:Y:S01]  /*ab730*/  IMAD.X R0, R0, 0x1, R2.reuse, P0 ;  /* 0x0000000100007824 */ /* 0x100fe200000e0602 */
[-C--:B------:R-:W-:Y:S02]  /*ab740*/  IADD3 R44, P0, R44, R49.reuse, RZ ;  /* 0x000000312c2c7210 */ /* 0x080fe40007f1e0ff */
[----:B-1----:R-:W4:Y:S01]  /*ab750*/  LDL.LU R61, [R1+0x39d4] ;  /* 0x0039d400013d7983 */ /* 0x002f220000300800 */
[--C-:B------:R-:W-:Y:S02]  /*ab760*/  IMAD.X R45, R45, 0x1, R2.reuse, P1 ;  /* 0x000000012d2d7824 */ /* 0x100fe400008e0602 */
[----:B------:R-:W4:Y:S01]  /*ab770*/  LDL.LU R21, [R1+0x39a0] ;  /* 0x0039a00001157983 */ /* 0x000f220000300800 */
[-C--:B------:R-:W-:Y:S01]  /*ab780*/  IADD3 R46, P1, R46, R49.reuse, RZ ;  /* 0x000000312e2e7210 */ /* 0x080fe20007f3e0ff */
[----:B------:R1:W-:Y:S01]  /*ab790*/  STL [R1+0x3a24], R0 ;  /* 0x003a240001007387 */ /* 0x0003e20000100800 */
        /* <DEDUP_REMOVED lines=16> */
[----:B------:R-:W-:Y:S02]  /*ab8a0*/  STL [R1+0x3a04], R15 ;  /* 0x003a040f01007387 */ /* 0x000fe40000100800 */
[----:B------:R-:W-:Y:S02]  /*ab8b0*/  STL [R1+0x39d0], R18 ;  /* 0x0039d01201007387 */ /* 0x000fe40000100800 */
[----:B------:R1:W-:Y:S01]  /*ab8c0*/  STL [R1+0x39f4], R60 ;  /* 0x0039f43c01007387 */ /* 0x0003e20000100800 */
[----:B------:R-:W-:Y:S04]  /*ab8d0*/  STL [R1+0x39fc], R19 ;  /* 0x0039fc1301007387 */ /* 0x000fe80000100800 */
[----:B-1----:R-:W4:Y:S01]  /*ab8e0*/  LDL.LU R60, [R1+0x3998] ;  /* 0x00399800013c7983 */ /* 0x002f220000300800 */
[----:B------:R-:W-:-:S02]  /*ab8f0*/  IADD3 R48, P5, R48, R49, RZ ;  /* 0x0000003130307210 */ /* 0x000fc40007fbe0ff */
[----:B------:R-:W-:-:S03]  /*ab900*/  IADD3 R25, P6, R25, R49, RZ ;  /* 0x0000003119197210 */ /* 0x000fc60007fde0ff */
[----:B------:R-:W-:Y:S02]  /*ab910*/  STL [R1+0x39c8], R48 ;  /* 0x0039c83001007387 */ /* 0x000fe40000100800 */
[----:B------:R1:W-:Y:S02]  /*ab920*/  STL [R1+0x39c0], R25 ;  /* 0x0039c01901007387 */ /* 0x0003e40000100800 */
[--C-:B------:R-:W-:Y:S01]  /*ab930*/  IMAD.X R20, R20, 0x1, R2.reuse, P0 ;  /* 0x0000000114147824 */ /* 0x100fe200000e0602 */
[----:B-1----:R-:W4:Y:S04]  /*ab940*/  LDL.LU R25, [R1+0x39c4] ;  /* 0x0039c40001197983 */ /* 0x002f280000300800 */
        /* <DEDUP_REMOVED lines=16> */
[--C-:B----4-:R-:W-:Y:S01]  /*aba50*/  IMAD.X R61, R61, 0x1, R2.reuse, P3 ;  /* 0x000000013d3d7824 */ /* 0x110fe200018e0602 */
[-C--:B------:R-:W-:Y:S02]  /*aba60*/  IADD3 R21, P3, R21, R49.reuse, RZ ;  /* 0x0000003115157210 */ /* 0x080fe40007f7e0ff */
[----:B-1----:R-:W3:Y:S02]  /*aba70*/  LDL.LU R56, [R1+0x39ac] ;  /* 0x0039ac0001387983 */ /* 0x002ee40000300800 */
        /* <DEDUP_REMOVED lines=18> */
[----:B------:R1:W-:Y:S04]  /*abba0*/  STL [R1+0x3998], R60 ;  /* 0x0039983c01007387 */ /* 0x0003e80000100800 */
        /* <DEDUP_REMOVED lines=21> */
[-C--:B----4-:R-:W-:Y:S01]  /*abd00*/  IADD3 R61, P1, R61, R49.reuse, RZ ;  /* 0x000000313d3d7210 */ /* 0x090fe20007f3e0ff */
[--C-:B------:R-:W-:Y:S01]  /*abd10*/  IMAD.X R44, R44, 0x1, R2.reuse, P2 ;  /* 0x000000012c2c7824 */ /* 0x100fe200010e0602 */
[----:B------:R-:W-:Y:S01]  /*abd20*/  IADD3 R45, P2, R45, R49, RZ ;  /* 0x000000312d2d7210 */ /* 0x000fe20007f5e0ff */
[----:B-1----:R-:W3:Y:S01]  /*abd30*/  LDL.LU R56, [R1+0x3928] ;  /* 0x0039280001387983 */ /* 0x002ee20000300800 */
[----:B------:R-:W4:Y:S02]  /*abd40*/  LDL.LU R21, [R1+0x3954] ;  /* 0x0039540001157983 */ /* 0x000f240000300800 */
[----:B------:R-:W-:-:S02]  /*abd50*/  IMAD.X R46, R46, 0x1, R2, P3 ;  /* 0x000000012e2e7824 */ /* 0x000fc400018e0602 */
        /* <DEDUP_REMOVED lines=22> */
[----:B------:R-:W-:Y:S01]  /*abec0*/  IMAD.X R60, R60, 0x1, R2, P1 ;  /* 0x000000013c3c7824 */ /* 0x000fe200008e0602 */
[----:B-1----:R-:W4:Y:S01]  /*abed0*/  LDL.LU R0, [R1+0x394c] ;  /* 0x00394c0001007983 */ /* 0x002f220000300800 */
[----:B------:R-:W-:Y:S03]  /*abee0*/  STL [R1+0x397c], R48 ;  /* 0x00397c3001007387 */ /* 0x000fe60000100800 */
[----:B------:R1:W-:Y:S02]  /*abef0*/  STL [R1+0x3974], R60 ;  /* 0x0039743c01007387 */ /* 0x0003e40000100800 */
[----:B-1----:R-:W4:Y:S01]  /*abf00*/  LDL.LU R60, [R1+0x3918] ;  /* 0x00391800013c7983 */ /* 0x002f220000300800 */
[----:B------:R-:W-:-:S05]  /*abf10*/  IADD3 R25, P1, R25, R49, RZ ;  /* 0x0000003119197210 */ /* 0x000fca0007f3e0ff */
[----:B------:R1:W-:Y:S01]  /*abf20*/  STL [R1+0x3940], R25 ;  /* 0x0039401901007387 */ /* 0x0003e20000100800 */
[----:B------:R-:W-:-:S03]  /*abf30*/  IMAD.X R20, R20, 0x1, R2, P2 ;  /* 0x0000000114147824 */ /* 0x000fc600010e0602 */
[----:B-1----:R-:W4:Y:S02]  /*abf40*/  LDL.LU R25, [R1+0x3944] ;  /* 0x0039440001197983 */ /* 0x002f240000300800 */
        /* <DEDUP_REMOVED lines=13> */
[-C--:B---3--:R-:W-:Y:S01]  /*ac020*/  IADD3 R56, P4, R56, R49.reuse, RZ ;  /* 0x0000003138387210 */ /* 0x088fe20007f9e0ff */
[--C-:B----4-:R-:W-:Y:S02]  /*ac030*/  IMAD.X R21, R21, 0x1, R2.reuse, P5 ;  /* 0x0000000115157824 */ /* 0x110fe400028e0602 */
[----:B-1----:R-:W2:Y:S02]  /*ac040*/  LDL.LU R52, [R1+0x3900] ;  /* 0x0039000001347983 */ /* 0x002ea40000300800 */
[----:B------:R1:W-:Y:S01]  /*ac050*/  STL [R1+0x3928], R56 ;  /* 0x0039283801007387 */ /* 0x0003e20000100800 */
[----:B------:R-:W-:Y:S01]  /*ac060*/  IADD3 R61, P5, R61, R49, RZ ;  /* 0x000000313d3d7210 */ /* 0x000fe20007fbe0ff */
[----:B-1----:R-:W3:Y:S01]  /*ac070*/  LDL.LU R56, [R1+0x392c] ;  /* 0x00392c0001387983 */ /* 0x002ee20000300800 */
        /* <DEDUP_REMOVED lines=37> */
[--C-:B---3--:R-:W-:Y:S01]  /*ac2d0*/  IMAD.X R56, R56, 0x1, R2.reuse, P3 ;  /* 0x0000000138387824 */ /* 0x108fe200018e0602 */
[-C--:B----4-:R-:W-:Y:S02]  /*ac2e0*/  IADD3 R44, P3, R44, R49.reuse, RZ ;  /* 0x000000312c2c7210 */ /* 0x090fe40007f7e0ff */
[----:B-1----:R-:W2:Y:S01]  /*ac2f0*/  LDL.LU R52, [R1+0x38dc] ;  /* 0x0038dc0001347983 */ /* 0x002ea20000300800 */
[--C-:B------:R-:W-:Y:S02]  /*ac300*/  IMAD.X R45, R45, 0x1, R2.reuse, P4 ;  /* 0x000000012d2d7824 */ /* 0x100fe400020e0602 */
[----:B------:R-:W3:Y:S01]  /*ac310*/  LDL.LU R21, [R1+0x38a8] ;  /* 0x0038a80001157983 */ /* 0x000ee20000300800 */
        /* <DEDUP_REMOVED lines=25> */
[----:B------:R-:W-:Y:S02]  /*ac4b0*/  STL [R1+0x38d0], R48 ;  /* 0x0038d03001007387 */ /* 0x000fe40000100800 */
        /* <DEDUP_REMOVED lines=16> */
[-C--:B------:R-:W-:Y:S01]  /*ac5c0*/  IADD3 R57, P5, R57, R49.reuse, RZ ;  /* 0x0000003139397210 */ /* 0x080fe20007fbe0ff */
[----:B-1----:R-:W4:Y:S04]  /*ac5d0*/  LDL.LU R53, [R1+0x3888] ;  /* 0x0038880001357983 */ /* 0x002f280000300800 */
[----:B------:R1:W-:Y:S02]  /*ac5e0*/  STL [R1+0x38b0], R57 ;  /* 0x0038b03901007387 */ /* 0x0003e40000100800 */
[----:B-1----:R-:W4:Y:S01]  /*ac5f0*/  LDL.LU R57, [R1+0x38b4] ;  /* 0x0038b40001397983 */ /* 0x002f220000300800 */
[----:B--2---:R-:W-:Y:S01]  /*ac600*/  IMAD.X R52, R52, 0x1, R2, P6 ;  /* 0x0000000134347824 */ /* 0x004fe200030e0602 */
[----:B---3--:R-:W-:-:S04]  /*ac610*/  IADD3 R21, P6, R21, R49, RZ ;  /* 0x0000003115157210 */ /* 0x008fc80007fde0ff */
[----:B------:R1:W-:Y:S01]  /*ac620*/  STL [R1+0x38dc], R52 ;  /* 0x0038dc3401007387 */ /* 0x0003e20000100800 */
[----:B----4-:R-:W-:-:S03]  /*ac630*/  IMAD.X R56, R56, 0x1, R2, P0 ;  /* 0x0000000138387824 */ /* 0x010fc600000e0602 */
[----:B-1----:R-:W2:Y:S01]  /*ac640*/  LDL.LU R52, [R1+0x3880] ;  /* 0x0038800001347983 */ /* 0x002ea20000300800 */
[----:B------:R-:W3:Y:S02]  /*ac650*/  LDL.LU R44, [R1+0x38ac] ;  /* 0x0038ac00012c7983 */ /* 0x000ee40000300800 */
        /* <DEDUP_REMOVED lines=35> */
[----:B------:R1:W-:Y:S02]  /*ac890*/  STL [R1+0x38b4], R57 ;  /* 0x0038b43901007387 */ /* 0x0003e40000100800 */
[----:B-1----:R-:W4:Y:S01]  /*ac8a0*/  LDL.LU R57, [R1+0x3830] ;  /* 0x0038300001397983 */ /* 0x002f220000300800 */
[----:B------:R-:W4:Y:S01]  /*ac8b0*/  LDL.LU R21, [R1+0x385c] ;  /* 0x00385c0001157983 */ /* 0x000f220000300800 */
[-C--:B--2---:R-:W-:Y:S01]  /*ac8c0*/  IADD3 R52, P4, R52, R49.reuse, RZ ;  /* 0x0000003134347210 */ /* 0x084fe20007f9e0ff */
[----:B---3--:R-:W-:Y:S01]  /*ac8d0*/  IMAD.X R44, R44, 0x1, R2, P5 ;  /* 0x000000012c2c7824 */ /* 0x008fe200028e0602 */
[----:B----4-:R-:W-:-:S03]  /*ac8e0*/  IADD3 R45, P5, R45, R49, RZ ;  /* 0x000000312d2d7210 */ /* 0x010fc60007fbe0ff */
[----:B------:R1:W-:Y:S01]  /*ac8f0*/  STL [R1+0x3880], R52 ;  /* 0x0038803401007387 */ /* 0x0003e20000100800 */
[--C-:B------:R-:W-:Y:S01]  /*ac900*/  IMAD.X R46, R46, 0x1, R2.reuse, P6 ;  /* 0x000000012e2e7824 */ /* 0x100fe200030e0602 */
[-C--:B------:R-:W-:Y:S01]  /*ac910*/  IADD3 R47, P6, R47, R49.reuse, RZ ;  /* 0x000000312f2f7210 */ /* 0x080fe20007fde0ff */
[--C-:B------:R-:W-:Y:S01]  /*ac920*/  IMAD.X R10, R10, 0x1, R2.reuse, P0 ;  /* 0x000000010a0a7824 */ /* 0x100fe200000e0602 */
[-C--:B------:R-:W-:Y:S01]  /*ac930*/  IADD3 R11, P0, R11, R49.reuse, RZ ;  /* 0x000000310b0b7210 */ /* 0x080fe20007f1e0ff */
[--C-:B------:R-:W-:Y:S01]  /*ac940*/  IMAD.X R14, R14, 0x1, R2.reuse, P1 ;  /* 0x000000010e0e7824 */ /* 0x100fe200008e0602 */
[----:B-1----:R-:W2:Y:S01]  /*ac950*/  LDL.LU R52, [R1+0x3828] ;  /* 0x0038280001347983 */ /* 0x002ea20000300800 */
[----:B------:R-:W-:Y:S02]  /*ac960*/  STL [R1+0x38ac], R44 ;  /* 0x0038ac2c01007387 */ /* 0x000fe40000100800 */
[----:B------:R-:W-:Y:S02]  /*ac970*/  STL [R1+0x3878], R45 ;  /* 0x0038782d01007387 */ /* 0x000fe40000100800 */
[----:B------:R-:W-:Y:S01]  /*ac980*/  STL [R1+0x38a4], R46 ;  /* 0x0038a42e01007387 */ /* 0x000fe20000100800 */
[----:B------:R-:W-:Y:S01]  /*ac990*/  IADD3 R15, P1, R15, R49, RZ ;  /* 0x000000310f0f7210 */ /* 0x000fe20007f3e0ff */
[----:B------:R-:W-:Y:S01]  /*ac9a0*/  STL [R1+0x3870], R47 ;  /* 0x0038702f01007387 */ /* 0x000fe20000100800 */
[----:B------:R-:W-:-:S02]  /*ac9b0*/  IMAD.X R18, R18, 0x1, R2, P2 ;  /* 0x0000000112127824 */ /* 0x000fc400010e0602 */
[--C-:B------:R-:W-:Y:S02]  /*ac9c0*/  IMAD.X R48, R48, 0x1, R2.reuse, P3 ;  /* 0x0000000130307824 */ /* 0x100fe400018e0602 */
        /* <DEDUP_REMOVED lines=10> */
[----:B-1----:R-:W3:Y:S01]  /*aca70*/  LDL.LU R56, [R1+0x3854] ;  /* 0x0038540001387983 */ /* 0x002ee20000300800 */
[----:B------:R-:W-:Y:S03]  /*aca80*/  STL [R1+0x3884], R48 ;  /* 0x0038843001007387 */ /* 0x000fe60000100800 */
        /* <DEDUP_REMOVED lines=20> */
[----:B-1----:R-:W4:Y:S01]  /*acbd0*/  LDL.LU R53, [R1+0x3808] ;  /* 0x0038080001357983 */ /* 0x002f220000300800 */
[----:B------:R-:W-:-:S03]  /*acbe0*/  IMAD.X R21, R21, 0x1, R2, P1 ;  /* 0x0000000115157824 */ /* 0x000fc600008e0602 */
[----:B------:R1:W-:Y:S02]  /*acbf0*/  STL [R1+0x3830], R57 ;  /* 0x0038303901007387 */ /* 0x0003e40000100800 */
[----:B-1----:R-:W4:Y:S01]  /*acc00*/  LDL.LU R57, [R1+0x3834] ;  /* 0x0038340001397983 */ /* 0x002f220000300800 */
[----:B------:R-:W4:Y:S02]  /*acc10*/  LDL.LU R44, [R1+0x3800] ;  /* 0x00380000012c7983 */ /* 0x000f240000300800 */
[----:B------:R-:W4:Y:S02]  /*acc20*/  LDL.LU R45, [R1+0x382c] ;  /* 0x00382c00012d7983 */ /* 0x000f240000300800 */
[----:B------:R-:W-:Y:S01]  /*acc30*/  STL [R1+0x385c], R21 ;  /* 0x00385c1501007387 */ /* 0x000fe20000100800 */
[----:B------:R-:W4:Y:S01]  /*acc40*/  LDL.LU R46, [R1+0x37f8] ;  /* 0x0037f800012e7983 */ /* 0x000f220000300800 */
[----:B--2---:R-:W-:-:S05]  /*acc50*/  IADD3 R52, P1, R52, R49, RZ ;  /* 0x0000003134347210 */ /* 0x004fca0007f3e0ff */
[----:B------:R1:W-:Y:S01]  /*acc60*/  STL [R1+0x3828], R52 ;  /* 0x0038283401007387 */ /* 0x0003e20000100800 */
        /* <DEDUP_REMOVED lines=8> */
[----:B-1----:R-:W2:Y:S02]  /*accf0*/  LDL.LU R52, [R1+0x3804] ;  /* 0x0038040001347983 */ /* 0x002ea40000300800 */
[----:B---3--:R-:W-:-:S05]  /*acd00*/  IMAD.X R56, R56, 0x1, R2, P2 ;  /* 0x0000000138387824 */ /* 0x008fca00010e0602 */
        /* <DEDUP_REMOVED lines=29> */
[----:B-1----:R-:W4:Y:S02]  /*acee0*/  LDL.LU R57, [R1+0x37dc] ;  /* 0x0037dc0001397983 */ /* 0x002f240000300800 */
[----:B------:R-:W-:Y:S02]  /*acef0*/  STL [R1+0x3800], R44 ;  /* 0x0038002c01007387 */ /* 0x000fe40000100800 */
[----:B------:R-:W-:Y:S02]  /*acf00*/  STL [R1+0x382c], R45 ;  /* 0x00382c2d01007387 */ /* 0x000fe40000100800 */
[----:B------:R-:W-:Y:S02]  /*acf10*/  STL [R1+0x37f8], R46 ;  /* 0x0037f82e01007387 */ /* 0x000fe40000100800 */
[--C-:B--2---:R-:W-:Y:S01]  /*acf20*/  IMAD.X R47, R47, 0x1, R2.reuse, P1 ;  /* 0x000000012f2f7824 */ /* 0x104fe200008e0602 */
[-C--:B------:R-:W-:Y:S01]  /*acf30*/  IADD3 R10, P1, R10, R49.reuse, RZ ;  /* 0x000000310a0a7210 */ /* 0x080fe20007f3e0ff */
[--C-:B------:R-:W-:Y:S01]  /*acf40*/  IMAD.X R11, R11, 0x1, R2.reuse, P2 ;  /* 0x000000010b0b7824 */ /* 0x100fe200010e0602 */
[-C--:B------:R-:W-:Y:S01]  /*acf50*/  IADD3 R14, P2, R14, R49.reuse, RZ ;  /* 0x000000310e0e7210 */ /* 0x080fe20007f5e0ff */
[--C-:B------:R-:W-:Y:S01]  /*acf60*/  IMAD.X R15, R15, 0x1, R2.reuse, P3 ;  /* 0x000000010f0f7824 */ /* 0x100fe200018e0602 */
[----:B------:R-:W-:Y:S01]  /*acf70*/  STL [R1+0x3824], R47 ;  /* 0x0038242f01007387 */ /* 0x000fe20000100800 */
[----:B------:R-:W-:Y:S01]  /*acf80*/  IADD3 R18, P3, R18, R49, RZ ;  /* 0x0000003112127210 */ /* 0x000fe20007f7e0ff */
[----:B------:R-:W-:Y:S02]  /*acf90*/  STL [R1+0x37f0], R10 ;  /* 0x0037f00a01007387 */ /* 0x000fe40000100800 */
[--C-:B------:R-:W-:Y:S01]  /*acfa0*/  IMAD.X R52, R52, 0x1, R2.reuse, P5 ;  /* 0x0000000134347824 */ /* 0x100fe200028e0602 */
[----:B------:R-:W-:Y:S01]  /*acfb0*/  STL [R1+0x381c], R11 ;  /* 0x00381c0b01007387 */ /* 0x000fe20000100800 */
[----:B------:R-:W-:-:S02]  /*acfc0*/  IMAD.X R19, R19, 0x1, R2, P4 ;  /* 0x0000000113137824 */ /* 0x000fc400020e0602 */
[----:B------:R-:W-:Y:S02]  /*acfd0*/  STL [R1+0x37e8], R14 ;  /* 0x0037e80e01007387 */ /* 0x000fe40000100800 */
[----:B------:R-:W-:Y:S01]  /*acfe0*/  STL [R1+0x3814], R15 ;  /* 0x0038140f01007387 */ /* 0x000fe20000100800 */
[----:B------:R-:W-:Y:S01]  /*acff0*/  STL [R1+0x37e0], R18 ;  /* 0x0037e01201007387 */ /* 0x000fe20000100800 */
[----:B------:R1:W-:Y:S01]  /*ad000*/  STL [R1+0x3804], R52 ;  /* 0x0038043401007387 */ /* 0x0003e20000100800 */
[-C--:B------:R-:W-:Y:S01]  /*ad010*/  IADD3 R48, P4, R48, R49.reuse, RZ ;  /* 0x0000003130307210 */ /* 0x080fe20007f9e0ff */
[----:B------:R-:W-:Y:S01]  /*ad020*/  STL [R1+0x380c], R19 ;  /* 0x00380c1301007387 */ /* 0x000fe20000100800 */
[----:B-1----:R-:W2:Y:S03]  /*ad030*/  LDL.LU R52, [R1+0x37a8] ;  /* 0x0037a80001347983 */ /* 0x002ea60000300800 */
[----:B------:R-:W-:Y:S01]  /*ad040*/  STL [R1+0x37d8], R48 ;  /* 0x0037d83001007387 */ /* 0x000fe20000100800 */
[----:B---3--:R-:W-:-:S05]  /*ad050*/  IADD3 R56, P5, R56, R49, RZ ;  /* 0x0000003138387210 */ /* 0x008fca0007fbe0ff */
        /* <DEDUP_REMOVED lines=19> */
[----:B------:R-:W-:Y:S01]  /*ad190*/  IMAD.X R53, R53, 0x1, R2, P2 ;  /* 0x0000000135357824 */ /* 0x000fe200010e0602 */
[----:B-1----:R-:W4:Y:S01]  /*ad1a0*/  LDL.LU R24, [R1+0x37bc] ;  /* 0x0037bc0001187983 */ /* 0x002f220000300800 */
[----:B------:R-:W-:-:S03]  /*ad1b0*/  IADD3 R21, P2, R21, R49, RZ ;  /* 0x0000003115157210 */ /* 0x000fc60007f5e0ff */
        /* <DEDUP_REMOVED lines=18> */
[----:B------:R1:W-:Y:S04]  /*ad2e0*/  STL [R1+0x37a8], R52 ;  /* 0x0037a83401007387 */ /* 0x0003e80000100800 */
[----:B-1----:R-:W2:Y:S01]  /*ad2f0*/  LDL.LU R52, [R1+0x3784] ;  /* 0x0037840001347983 */ /* 0x002ea20000300800 */
        /* <DEDUP_REMOVED lines=51> */
[----:B------:R1:W-:Y:S04]  /*ad630*/  STL [R1+0x3784], R52 ;  /* 0x0037843401007387 */ /* 0x0003e80000100800 */
[----:B-1----:R-:W2:Y:S01]  /*ad640*/  LDL.LU R52, [R1+0x3728] ;  /* 0x0037280001347983 */ /* 0x002ea20000300800 */
        /* <DEDUP_REMOVED lines=18> */
[--C-:B------:R-:W-:Y:S01]  /*ad770*/  IMAD.X R21, R21, 0x1, R2.reuse, P4 ;  /* 0x0000000115157824 */ /* 0x100fe200020e0602 */
[----:B-1----:R-:W4:Y:S03]  /*ad780*/  LDL.LU R20, [R1+0x3710] ;  /* 0x0037100001147983 */ /* 0x002f260000300800 */
        /* <DEDUP_REMOVED lines=41> */
[-C--:B------:R-:W-:Y:S01]  /*ada20*/  IADD3 R44, P2, R44, R49.reuse, RZ ;  /* 0x000000312c2c7210 */ /* 0x080fe20007f5e0ff */
        /* <DEDUP_REMOVED lines=185> */
[----:B------:R-:W4:Y:S02]  /*ae5c0*/  LDL.LU R21, [R1+0x35c0] ;  /* 0x0035c00001157983 */ /* 0x000f240000300800 */
[--C-:B------:R-:W-:Y:S01]  /*ae5d0*/  IMAD.X R25, R25, 0x1, R2.reuse, P5 ;  /* 0x0000000119197824 */ /* 0x100fe200028e0602 */
[----:B------:R-:W-:Y:S01]  /*ae5e0*/  IADD3 R44, P5, R44, R49, RZ ;  /* 0x000000312c2c7210 */ /* 0x000fe20007fbe0ff */
[----:B------:R-:W-:-:S03]  /*ae5f0*/  IMAD.X R45, R45, 0x1, R2, P6 ;  /* 0x000000012d2d7824 */ /* 0x000fc600030e0602 */
[----:B------:R1:W-:Y:S01]  /*ae600*/  STL [R1+0x3644], R25 ;  /* 0x0036441901007387 */ /* 0x0003e20000100800 */
        /* <DEDUP_REMOVED lines=8> */
[----:B------:R-:W-:Y:S02]  /*ae690*/  STL [R1+0x3608], R46 ;  /* 0x0036082e01007387 */ /* 0x000fe40000100800 */
[--C-:B------:R-:W-:Y:S01]  /*ae6a0*/  IMAD.X R15, R15, 0x1, R2.reuse, P2 ;  /* 0x000000010f0f7824 */ /* 0x100fe200010e0602 */
[----:B------:R-:W-:Y:S01]  /*ae6b0*/  STL [R1+0x3634], R47 ;  /* 0x0036342f01007387 */ /* 0x000fe20000100800 */
[----:B------:R-:W-:Y:S01]  /*ae6c0*/  IADD3 R18, P2, R18, R49, RZ ;  /* 0x0000003112127210 */ /* 0x000fe20007f5e0ff */
[----:B------:R-:W-:Y:S02]  /*ae6d0*/  STL [R1+0x3600], R10 ;  /* 0x0036000a01007387 */ /* 0x000fe40000100800 */
[--C-:B------:R-:W-:Y:S01]  /*ae6e0*/  IMAD.X R20, R20, 0x1, R2.reuse, P4 ;  /* 0x0000000114147824 */ /* 0x100fe200020e0602 */
[----:B------:R-:W-:Y:S01]  /*ae6f0*/  STL [R1+0x362c], R11 ;  /* 0x00362c0b01007387 */ /* 0x000fe20000100800 */
[----:B------:R-:W-:-:S02]  /*ae700*/  IMAD.X R19, R19, 0x1, R2, P3 ;  /* 0x0000000113137824 */ /* 0x000fc400018e0602 */
[----:B------:R-:W-:Y:S01]  /*ae710*/  STL [R1+0x35f8], R14 ;  /* 0x0035f80e01007387 */ /* 0x000fe20000100800 */
[-C--:B------:R-:W-:Y:S01]  /*ae720*/  IADD3 R48, P3, R48, R49.reuse, RZ ;  /* 0x0000003130307210 */ /* 0x080fe20007f7e0ff */
[----:B------:R-:W-:Y:S01]  /*ae730*/  STL [R1+0x3624], R15 ;  /* 0x0036240f01007387 */ /* 0x000fe20000100800 */
[----:B------:R-:W-:Y:S02]  /*ae740*/  STL [R1+0x35f0], R18 ;  /* 0x0035f01201007387 */ /* 0x000fe40000100800 */
[----:B------:R1:W-:Y:S02]  /*ae750*/  STL [R1+0x3614], R20 ;  /* 0x0036141401007387 */ /* 0x0003e40000100800 */
[----:B------:R-:W-:Y:S01]  /*ae760*/  STL [R1+0x361c], R19 ;  /* 0x00361c1301007387 */ /* 0x000fe20000100800 */
[-C--:B------:R-:W-:Y:S01]  /*ae770*/  IADD3 R24, P4, R24, R49.reuse, RZ ;  /* 0x0000003118187210 */ /* 0x080fe20007f9e0ff */
[----:B-1----:R-:W4:Y:S01]  /*ae780*/  LDL.LU R20, [R1+0x35b8] ;  /* 0x0035b80001147983 */ /* 0x002f220000300800 */
[----:B------:R-:W-:Y:S03]  /*ae790*/  STL [R1+0x35e8], R48 ;  /* 0x0035e83001007387 */ /* 0x000fe60000100800 */
        /* <DEDUP_REMOVED lines=23> */
[-C--:B------:R-:W-:Y:S01]  /*ae910*/  IADD3 R21, P1, R21, R49.reuse, RZ ;  /* 0x0000003115157210 */ /* 0x080fe20007f3e0ff */
[----:B------:R-:W4:Y:S02]  /*ae920*/  LDL.LU R44, [R1+0x35c4] ;  /* 0x0035c400012c7983 */ /* 0x000f240000300800 */
[----:B------:R-:W-:Y:S01]  /*ae930*/  IMAD.X R25, R25, 0x1, R2, P2 ;  /* 0x0000000119197824 */ /* 0x000fe200010e0602 */
[----:B------:R-:W4:Y:S01]  /*ae940*/  LDL.LU R45, [R1+0x3590] ;  /* 0x00359000012d7983 */ /* 0x000f220000300800 */
[----:B------:R1:W-:Y:S02]  /*ae950*/  STL [R1+0x35c0], R21 ;  /* 0x0035c01501007387 */ /* 0x0003e40000100800 */
[----:B------:R-:W4:Y:S01]  /*ae960*/  LDL.LU R46, [R1+0x35bc] ;  /* 0x0035bc00012e7983 */ /* 0x000f220000300800 */
[----:B------:R0:W-:Y:S01]  /*ae970*/  STL [R1+0x35ec], R25 ;  /* 0x0035ec1901007387 */ /* 0x0001e20000100800 */
        /* <DEDUP_REMOVED lines=8> */
[----:B-1----:R-:W4:Y:S02]  /*aea00*/  LDL.LU R21, [R1+0x3568] ;  /* 0x0035680001157983 */ /* 0x002f240000300800 */
[----:B0-----:R-:W4:Y:S01]  /*aea10*/  LDL.LU R25, [R1+0x3594] ;  /* 0x0035940001197983 */ /* 0x001f220000300800 */
[----:B------:R-:W-:-:S05]  /*aea20*/  IADD3 R20, P2, R20, R49, RZ ;  /* 0x0000003114147210 */ /* 0x000fca0007f5e0ff */
[----:B------:R0:W-:Y:S01]  /*aea30*/  STL [R1+0x35b8], R20 ;  /* 0x0035b81401007387 */ /* 0x0001e20000100800 */
[----:B------:R-:W-:-:S03]  /*aea40*/  IMAD.X R24, R24, 0x1, R2, P3 ;  /* 0x0000000118187824 */ /* 0x000fc600018e0602 */
[----:B0-----:R-:W4:Y:S02]  /*aea50*/  LDL.LU R20, [R1+0x3560] ;  /* 0x0035600001147983 */ /* 0x001f240000300800 */
[----:B------:R0:W-:Y:S01]  /*aea60*/  STL [R1+0x35e4], R24 ;  /* 0x0035e41801007387 */ /* 0x0001e20000100800 */
[-C--:B------:R-:W-:Y:S01]  /*aea70*/  IADD3 R53, P3, R53, R49.reuse, RZ ;  /* 0x0000003135357210 */ /* 0x080fe20007f7e0ff */
[----:B0-----:R-:W4:Y:S04]  /*aea80*/  LDL.LU R24, [R1+0x358c] ;  /* 0x00358c0001187983 */ /* 0x001f280000300800 */
[----:B------:R0:W-:Y:S02]  /*aea90*/  STL [R1+0x35b0], R53 ;  /* 0x0035b03501007387 */ /* 0x0001e40000100800 */
[----:B------:R-:W-:Y:S01]  /*aeaa0*/  IMAD.X R57, R57, 0x1, R2, P4 ;  /* 0x0000000139397824 */ /* 0x000fe200020e0602 */
[----:B0-----:R-:W4:Y:S04]  /*aeab0*/  LDL.LU R53, [R1+0x3558] ;  /* 0x0035580001357983 */ /* 0x001f280000300800 */
[----:B------:R0:W-:Y:S02]  /*aeac0*/  STL [R1+0x35dc], R57 ;  /* 0x0035dc3901007387 */ /* 0x0001e40000100800 */
[----:B0-----:R-:W4:Y:S01]  /*aead0*/  LDL.LU R57, [R1+0x3584] ;  /* 0x0035840001397983 */ /* 0x001f220000300800 */
[----:B--2---:R-:W-:-:S05]  /*aeae0*/  IADD3 R52, P4, R52, R49, RZ ;  /* 0x0000003134347210 */ /* 0x004fca0007f9e0ff */
[----:B------:R0:W-:Y:S04]  /*aeaf0*/  STL [R1+0x35a8], R52 ;  /* 0x0035a83401007387 */ /* 0x0001e80000100800 */
[----:B0-----:R-:W2:Y:S01]  /*aeb00*/  LDL.LU R52, [R1+0x3550] ;  /* 0x0035500001347983 */ /* 0x001ea20000300800 */
[----:B---3--:R-:W-:-:S05]  /*aeb10*/  IMAD.X R56, R56, 0x1, R2, P5 ;  /* 0x0000000138387824 */ /* 0x008fca00028e0602 */
[----:B------:R0:W-:Y:S01]  /*aeb20*/  STL [R1+0x35d4], R56 ;  /* 0x0035d43801007387 */ /* 0x0001e20000100800 */
[----:B----4-:R-:W-:-:S03]  /*aeb30*/  IADD3 R61, P5, R61, R49, RZ ;  /* 0x000000313d3d7210 */ /* 0x010fc60007fbe0ff */
[----:B0-----:R-:W3:Y:S04]  /*aeb40*/  LDL.LU R56, [R1+0x357c] ;  /* 0x00357c0001387983 */ /* 0x001ee80000300800 */
[----:B------:R0:W-:Y:S01]  /*aeb50*/  STL [R1+0x35a0], R61 ;  /* 0x0035a03d01007387 */ /* 0x0001e20000100800 */
[----:B------:R-:W-:-:S03]  /*aeb60*/  IMAD.X R0, R0, 0x1, R2, P6 ;  /* 0x0000000100007824 */ /* 0x000fc600030e0602 */
[----:B0-----:R-:W4:Y:S02]  /*aeb70*/  LDL.LU R61, [R1+0x3548] ;  /* 0x00354800013d7983 */ /* 0x001f240000300800 */
[----:B------:R0:W-:Y:S01]  /*aeb80*/  STL [R1+0x35cc], R0 ;  /* 0x0035cc0001007387 */ /* 0x0001e20000100800 */
[-C--:B------:R-:W-:Y:S01]  /*aeb90*/  IADD3 R60, P6, R60, R49.reuse, RZ ;  /* 0x000000313c3c7210 */ /* 0x080fe20007fde0ff */
[----:B0-----:R-:W4:Y:S04]  /*aeba0*/  LDL.LU R0, [R1+0x3574] ;  /* 0x0035740001007983 */ /* 0x001f280000300800 */
[----:B------:R0:W-:Y:S02]  /*aebb0*/  STL [R1+0x3598], R60 ;  /* 0x0035983c01007387 */ /* 0x0001e40000100800 */
[----:B0-----:R-:W4:Y:S01]  /*aebc0*/  LDL.LU R60, [R1+0x3540] ;  /* 0x00354000013c7983 */ /* 0x001f220000300800 */
        /* <DEDUP_REMOVED lines=21> */
[----:B------:R-:W-:Y:S01]  /*aed20*/  IMAD.X R25, R25, 0x1, R2, P6 ;  /* 0x0000000119197824 */ /* 0x000fe200030e0602 */
[----:B------:R0:W-:Y:S01]  /*aed30*/  STL [R1+0x3568], R21 ;  /* 0x0035681501007387 */ /* 0x0001e20000100800 */
[----:B------:R-:W-:Y:S01]  /*aed40*/  STL [R1+0x3570], R19 ;  /* 0x0035701301007387 */ /* 0x000fe20000100800 */
[----:B------:R-:W-:-:S02]  /*aed50*/  IADD3 R20, P6, R20, R49, RZ ;  /* 0x0000003114147210 */ /* 0x000fc40007fde0ff */
[----:B0-----:R-:W4:Y:S01]  /*aed60*/  LDL.LU R21, [R1+0x356c] ;  /* 0x00356c0001157983 */ /* 0x001f220000300800 */
[----:B------:R-:W-:Y:S02]  /*aed70*/  STL [R1+0x359c], R48 ;  /* 0x00359c3001007387 */ /* 0x000fe40000100800 */
[----:B------:R0:W-:Y:S02]  /*aed80*/  STL [R1+0x3594], R25 ;  /* 0x0035941901007387 */ /* 0x0001e40000100800 */
[--C-:B------:R-:W-:Y:S01]  /*aed90*/  IMAD.X R24, R24, 0x1, R2.reuse, P0 ;  /* 0x0000000118187824 */ /* 0x100fe200000e0602 */
[----:B0-----:R-:W4:Y:S01]  /*aeda0*/  LDL.LU R25, [R1+0x3538] ;  /* 0x0035380001197983 */ /* 0x001f220000300800 */
[----:B------:R0:W-:Y:S01]  /*aedb0*/  STL [R1+0x3560], R20 ;  /* 0x0035601401007387 */ /* 0x0001e20000100800 */
[-C--:B------:R-:W-:Y:S02]  /*aedc0*/  IADD3 R53, P0, R53, R49.reuse, RZ ;  /* 0x0000003135357210 */ /* 0x080fe40007f1e0ff */
[----:B0-----:R-:W4:Y:S01]  /*aedd0*/  LDL.LU R20, [R1+0x3564] ;  /* 0x0035640001147983 */ /* 0x001f220000300800 */
[----:B------:R0:W-:Y:S02]  /*aede0*/  STL [R1+0x358c], R24 ;  /* 0x00358c1801007387 */ /* 0x0001e40000100800 */
[----:B------:R-:W-:Y:S01]  /*aedf0*/  IMAD.X R57, R57, 0x1, R2, P1 ;  /* 0x0000000139397824 */ /* 0x000fe200008e0602 */
[----:B0-----:R-:W4:Y:S01]  /*aee00*/  LDL.LU R24, [R1+0x3530] ;  /* 0x0035300001187983 */ /* 0x001f220000300800 */
[----:B------:R0:W-:Y:S03]  /*aee10*/  STL [R1+0x3558], R53 ;  /* 0x0035583501007387 */ /* 0x0001e60000100800 */
[----:B0-----:R-:W4:Y:S01]  /*aee20*/  LDL.LU R53, [R1+0x355c] ;  /* 0x00355c0001357983 */ /* 0x001f220000300800 */
[----:B------:R0:W-:Y:S03]  /*aee30*/  STL [R1+0x3584], R57 ;  /* 0x0035843901007387 */ /* 0x0001e60000100800 */
        /* <DEDUP_REMOVED lines=10> */
[----:B0-----:R-:W4:Y:S01]  /*aeee0*/  LDL.LU R61, [R1+0x354c] ;  /* 0x00354c00013d7983 */ /* 0x001f220000300800 */
[----:B------:R-:W-:-:S05]  /*aeef0*/  IADD3 R60, P3, R60, R49, RZ ;  /* 0x000000313c3c7210 */ /* 0x000fca0007f7e0ff */
[----:B------:R0:W-:Y:S04]  /*aef00*/  STL [R1+0x3540], R60 ;  /* 0x0035403c01007387 */ /* 0x0001e80000100800 */
[----:B0-----:R-:W4:Y:S01]  /*aef10*/  LDL.LU R60, [R1+0x3518] ;  /* 0x00351800013c7983 */ /* 0x001f220000300800 */
        /* <DEDUP_REMOVED lines=11> */
[----:B0-----:R-:W4:Y:S01]  /*aefd0*/  LDL.LU R0, [R1+0x351c] ;  /* 0x00351c0001007983 */ /* 0x001f220000300800 */
[----:B------:R-:W-:-:S05]  /*aefe0*/  IMAD.X R21, R21, 0x1, R2, P4 ;  /* 0x0000000115157824 */ /* 0x000fca00020e0602 */
[----:B------:R0:W-:Y:S01]  /*aeff0*/  STL [R1+0x356c], R21 ;  /* 0x00356c1501007387 */ /* 0x0001e20000100800 */
[----:B------:R-:W-:-:S03]  /*af000*/  IADD3 R25, P4, R25, R49, RZ ;  /* 0x0000003119197210 */ /* 0x000fc60007f9e0ff */
[----:B0-----:R-:W4:Y:S02]  /*af010*/  LDL.LU R21, [R1+0x34e8] ;  /* 0x0034e80001157983 */ /* 0x001f240000300800 */
[----:B------:R0:W-:Y:S02]  /*af020*/  STL [R1+0x3538], R25 ;  /* 0x0035381901007387 */ /* 0x0001e40000100800 */
[--C-:B------:R-:W-:Y:S01]  /*af030*/  IMAD.X R20, R20, 0x1, R2.reuse, P5 ;  /* 0x0000000114147824 */ /* 0x100fe200028e0602 */
[----:B0-----:R-:W4:Y:S04]  /*af040*/  LDL.LU R25, [R1+0x3514] ;  /* 0x0035140001197983 */ /* 0x001f280000300800 */
[----:B------:R0:W-:Y:S01]  /*af050*/  STL [R1+0x3564], R20 ;  /* 0x0035641401007387 */ /* 0x0001e20000100800 */
[-C--:B------:R-:W-:Y:S01]  /*af060*/  IADD3 R24, P5, R24, R49.reuse, RZ ;  /* 0x0000003118187210 */ /* 0x080fe20007fbe0ff */
[----:B0-----:R-:W4:Y:S04]  /*af070*/  LDL.LU R20, [R1+0x34e0] ;  /* 0x0034e00001147983 */ /* 0x001f280000300800 */
[----:B------:R0:W-:Y:S02]  /*af080*/  STL [R1+0x3530], R24 ;  /* 0x0035301801007387 */ /* 0x0001e40000100800 */
[--C-:B------:R-:W-:Y:S01]  /*af090*/  IMAD.X R53, R53, 0x1, R2.reuse, P6 ;  /* 0x0000000135357824 */ /* 0x100fe200030e0602 */
[----:B0-----:R-:W4:Y:S04]  /*af0a0*/  LDL.LU R24, [R1+0x350c] ;  /* 0x00350c0001187983 */ /* 0x001f280000300800 */
[----:B------:R0:W-:Y:S01]  /*af0b0*/  STL [R1+0x355c], R53 ;  /* 0x00355c3501007387 */ /* 0x0001e20000100800 */
[----:B------:R-:W-:Y:S01]  /*af0c0*/  IADD3 R57, P6, R57, R49, RZ ;  /* 0x0000003139397210 */ /* 0x000fe20007fde0ff */
[----:B0-----:R-:W4:Y:S04]  /*af0d0*/  LDL.LU R53, [R1+0x34d8] ;  /* 0x0034d80001357983 */ /* 0x001f280000300800 */
[----:B------:R0:W-:Y:S02]  /*af0e0*/  STL [R1+0x3528], R57 ;  /* 0x0035283901007387 */ /* 0x0001e40000100800 */
[----:B0-----:R-:W4:Y:S01]  /*af0f0*/  LDL.LU R57, [R1+0x3504] ;  /* 0x0035040001397983 */ /* 0x001f220000300800 */
[----:B--2---:R-:W-:-:S05]  /*af100*/  IMAD.X R52, R52, 0x1, R2, P0 ;  /* 0x0000000134347824 */ /* 0x004fca00000e0602 */
[----:B------:R0:W-:Y:S04]  /*af110*/  STL [R1+0x3554], R52 ;  /* 0x0035543401007387 */ /* 0x0001e80000100800 */
[----:B0-----:R-:W2:Y:S01]  /*af120*/  LDL.LU R52, [R1+0x34d0] ;  /* 0x0034d00001347983 */ /* 0x001ea20000300800 */
[----:B---3--:R-:W-:-:S05]  /*af130*/  IADD3 R56, P0, R56, R49, RZ ;  /* 0x0000003138387210 */ /* 0x008fca0007f1e0ff */
[----:B------:R0:W-:Y:S01]  /*af140*/  STL [R1+0x3520], R56 ;  /* 0x0035203801007387 */ /* 0x0001e20000100800 */
[----:B----4-:R-:W-:-:S03]  /*af150*/  IMAD.X R61, R61, 0x1, R2, P1 ;  /* 0x000000013d3d7824 */ /* 0x010fc600008e0602 */
[----:B0-----:R-:W3:Y:S01]  /*af160*/  LDL.LU R56, [R1+0x34fc] ;  /* 0x0034fc0001387983 */ /* 0x001ee20000300800 */
[----:B------:R-:W4:Y:S03]  /*af170*/  LDL.LU R48, [R1+0x34c8] ;  /* 0x0034c80001307983 */ /* 0x000f260000300800 */
[----:B------:R0:W-:Y:S04]  /*af180*/  STL [R1+0x354c], R61 ;  /* 0x00354c3d01007387 */ /* 0x0001e80000100800 */
[----:B0-----:R-:W4:Y:S01]  /*af190*/  LDL.LU R61, [R1+0x34f4] ;  /* 0x0034f400013d7983 */ /* 0x001f220000300800 */
[-C--:B------:R-:W-:Y:S01]  /*af1a0*/  IADD3 R60, P1, R60, R49.reuse, RZ ;  /* 0x000000313c3c7210 */ /* 0x080fe20007f3e0ff */
[--C-:B------:R-:W-:Y:S01]  /*af1b0*/  IMAD.X R44, R44, 0x1, R2.reuse, P2 ;  /* 0x000000012c2c7824 */ /* 0x100fe200010e0602 */
[-C--:B------:R-:W-:Y:S01]  /*af1c0*/  IADD3 R45, P2, R45, R49.reuse, RZ ;  /* 0x000000312d2d7210 */ /* 0x080fe20007f5e0ff */
[--C-:B------:R-:W-:Y:S01]  /*af1d0*/  IMAD.X R46, R46, 0x1, R2.reuse, P3 ;  /* 0x000000012e2e7824 */ /* 0x100fe200018e0602 */
[----:B------:R-:W-:Y:S01]  /*af1e0*/  IADD3 R47, P3, R47, R49, RZ ;  /* 0x000000312f2f7210 */ /* 0x000fe20007f7e0ff */
[----:B------:R-:W-:Y:S01]  /*af1f0*/  STL [R1+0x3518], R60 ;  /* 0x0035183c01007387 */ /* 0x000fe20000100800 */
[----:B------:R-:W-:-:S02]  /*af200*/  IMAD.X R10, R10, 0x1, R2, P4 ;  /* 0x000000010a0a7824 */ /* 0x000fc400020e0602 */
[----:B------:R-:W-:Y:S01]  /*af210*/  STL [R1+0x3544], R44 ;  /* 0x0035442c01007387 */ /* 0x000fe20000100800 */
[-C--:B------:R-:W-:Y:S01]  /*af220*/  IADD3 R11, P4, R11, R49.reuse, RZ ;  /* 0x000000310b0b7210 */ /* 0x080fe20007f9e0ff */
[----:B------:R-:W-:Y:S01]  /*af230*/  STL [R1+0x3510], R45 ;  /* 0x0035102d01007387 */ /* 0x000fe20000100800 */
[--C-:B------:R-:W-:Y:S02]  /*af240*/  IMAD.X R14, R14, 0x1, R2.reuse, P5 ;  /* 0x000000010e0e7824 */ /* 0x100fe400028e0602 */
        /* <DEDUP_REMOVED lines=10> */
[----:B------:R-:W-:Y:S04]  /*af2f0*/  STL [R1+0x3524], R18 ;  /* 0x0035241201007387 */ /* 0x000fe80000100800 */
[----:B0-----:R-:W4:Y:S01]  /*af300*/  LDL.LU R0, [R1+0x34c0] ;  /* 0x0034c00001007983 */ /* 0x001f220000300800 */
[----:B------:R-:W-:-:S02]  /*af310*/  IADD3 R19, P6, R19, R49, RZ ;  /* 0x0000003113137210 */ /* 0x000fc40007fde0ff */
[----:B------:R-:W-:-:S03]  /*af320*/  IADD3 R21, P0, R21, R49, RZ ;  /* 0x0000003115157210 */ /* 0x000fc60007f1e0ff */
[----:B------:R-:W-:Y:S02]  /*af330*/  STL [R1+0x34f0], R19 ;  /* 0x0034f01301007387 */ /* 0x000fe40000100800 */
[----:B------:R0:W-:Y:S02]  /*af340*/  STL [R1+0x34e8], R21 ;  /* 0x0034e81501007387 */ /* 0x0001e40000100800 */
[--C-:B------:R-:W-:Y:S01]  /*af350*/  IMAD.X R25, R25, 0x1, R2.reuse, P1 ;  /* 0x0000000119197824 */ /* 0x100fe200008e0602 */
[----:B0-----:R-:W4:Y:S04]  /*af360*/  LDL.LU R21, [R1+0x34ec] ;  /* 0x0034ec0001157983 */ /* 0x001f280000300800 */
[----:B------:R0:W-:Y:S02]  /*af370*/  STL [R1+0x3514], R25 ;  /* 0x0035141901007387 */ /* 0x0001e40000100800 */
[----:B------:R-:W-:Y:S01]  /*af380*/  IMAD.MOV.U32 R60, RZ, RZ, c[0x0][0x18c] ;  /* 0x00006300ff3c7624 */ /* 0x000fe200078e00ff */
[----:B------:R-:W-:Y:S01]  /*af390*/  IADD3 R20, P1, R20, R49, RZ ;  /* 0x0000003114147210 */ /* 0x000fe20007f3e0ff */
[----:B0-----:R-:W4:Y:S04]  /*af3a0*/  LDL.LU R25, [R1+0x34b8] ;  /* 0x0034b80001197983 */ /* 0x001f280000300800 */
[----:B------:R0:W-:Y:S02]  /*af3b0*/  STL [R1+0x34e0], R20 ;  /* 0x0034e01401007387 */ /* 0x0001e40000100800 */
[----:B------:R-:W-:-:S02]  /*af3c0*/  IMAD.X R24, R24, 0x1, R2, P2 ;  /* 0x0000000118187824 */ /* 0x000fc400010e0602 */
[----:B------:R-:W-:Y:S01]  /*af3d0*/  IMAD.SHL.U32 R60, R60, 0x80, RZ ;  /* 0x000000803c3c7824 */ /* 0x000fe200078e00ff */
[----:B0-----:R-:W4:Y:S02]  /*af3e0*/  LDL.LU R20, [R1+0x34e4] ;  /* 0x0034e40001147983 */ /* 0x001f240000300800 */
[----:B------:R0:W-:Y:S01]  /*af3f0*/  STL [R1+0x350c], R24 ;  /* 0x00350c1801007387 */ /* 0x0001e20000100800 */
[----:B------:R-:W-:Y:S01]  /*af400*/  IADD3 R53, P2, R53, R49, RZ ;  /* 0x0000003135357210 */ /* 0x000fe20007f5e0ff */
[----:B0-----:R-:W4:Y:S04]  /*af410*/  LDL.LU R24, [R1+0x34b0] ;  /* 0x0034b00001187983 */ /* 0x001f280000300800 */
[----:B------:R0:W-:Y:S02]  /*af420*/  STL [R1+0x34d8], R53 ;  /* 0x0034d83501007387 */ /* 0x0001e40000100800 */
[----:B------:R-:W-:-:S02]  /*af430*/  IMAD.SHL.U32 R60, R60, 0x2, RZ ;  /* 0x000000023c3c7824 */ /* 0x000fc400078e00ff */
[----:B------:R-:W-:Y:S01]  /*af440*/  IMAD.X R57, R57, 0x1, R2, P3 ;  /* 0x0000000139397824 */ /* 0x000fe200018e0602 */
[----:B0-----:R-:W4:Y:S04]  /*af450*/  LDL.LU R53, [R1+0x34dc] ;  /* 0x0034dc0001357983 */ /* 0x001f280000300800 */
[----:B------:R0:W-:Y:S02]  /*af460*/  STL [R1+0x3504], R57 ;  /* 0x0035043901007387 */ /* 0x0001e40000100800 */
[----:B0-----:R-:W4:Y:S01]  /*af470*/  LDL.LU R57, [R1+0x34a8] ;  /* 0x0034a80001397983 */ /* 0x001f220000300800 */
[----:B--2---:R-:W-:-:S05]  /*af480*/  IADD3 R52, P3, R52, R60, RZ ;  /* 0x0000003c34347210 */ /* 0x004fca0007f7e0ff */
[----:B------:R0:W-:Y:S04]  /*af490*/  STL [R1+0x34d0], R52 ;  /* 0x0034d03401007387 */ /* 0x0001e80000100800 */
[----:B0-----:R-:W2:Y:S01]  /*af4a0*/  LDL.LU R52, [R1+0x34d4] ;  /* 0x0034d40001347983 */ /* 0x001ea20000300800 */
[----:B---3--:R-:W-:Y:S01]  /*af4b0*/  IMAD.X R56, R56, 0x1, R2, P4 ;  /* 0x0000000138387824 */ /* 0x008fe200020e0602 */
[----:B----4-:R-:W-:-:S04]  /*af4c0*/  IADD3 R48, P4, R48, R60, RZ ;  /* 0x0000003c30307210 */ /* 0x010fc80007f9e0ff */
[----:B------:R0:W-:Y:S01]  /*af4d0*/  STL [R1+0x34fc], R56 ;  /* 0x0034fc3801007387 */ /* 0x0001e20000100800 */
[----:B------:R-:W-:-:S03]  /*af4e0*/  IMAD.X R61, R61, 0x1, R2, P5 ;  /* 0x000000013d3d7824 */ /* 0x000fc600028e0602 */
[----:B0-----:R-:W3:Y:S01]  /*af4f0*/  LDL.LU R56, [R1+0x34a0] ;  /* 0x0034a00001387983 */ /* 0x001ee20000300800 */
        /* <DEDUP_REMOVED lines=13> */
[----:B0-----:R-:W4:Y:S01]  /*af5d0*/  LDL.LU R61, [R1+0x3470] ;  /* 0x00347000013d7983 */ /* 0x001f220000300800 */
[----:B------:R-:W-:-:S05]  /*af5e0*/  IADD3 R0, P5, R0, R60, RZ ;  /* 0x0000003c00007210 */ /* 0x000fca0007fbe0ff */
[----:B------:R0:W-:Y:S04]  /*af5f0*/  STL [R1+0x34c0], R0 ;  /* 0x0034c00001007387 */ /* 0x0001e80000100800 */
        /* <DEDUP_REMOVED lines=22> */
[----:B------:R-:W2:Y:S01]  /*af760*/  LDL.LU R48, [R1+0x347c] ;  /* 0x00347c0001307983 */ /* 0x000ea20000300800 */
[-C--:B---3--:R-:W-:Y:S01]  /*af770*/  IADD3 R56, P2, R56, R60.reuse, RZ ;  /* 0x0000003c38387210 */ /* 0x088fe20007f5e0ff */
[----:B----4-:R-:W-:Y:S01]  /*af780*/  IMAD.X R44, R44, 0x1, R3, P3 ;  /* 0x000000012c2c7824 */ /* 0x010fe200018e0603 */
[----:B------:R-:W-:-:S03]  /*af790*/  IADD3 R45, P3, R45, R60, RZ ;  /* 0x0000003c2d2d7210 */ /* 0x000fc60007f7e0ff */
[----:B------:R0:W-:Y:S01]  /*af7a0*/  STL [R1+0x34a0], R56 ;  /* 0x0034a03801007387 */ /* 0x0001e20000100800 */
[--C-:B------:R-:W-:Y:S01]  /*af7b0*/  IMAD.X R46, R46, 0x1, R3.reuse, P4 ;  /* 0x000000012e2e7824 */ /* 0x100fe200020e0603 */
[-C--:B------:R-:W-:Y:S01]  /*af7c0*/  IADD3 R47, P4, R47, R60.reuse, RZ ;  /* 0x0000003c2f2f7210 */ /* 0x080fe20007f9e0ff */
[--C-:B------:R-:W-:Y:S01]  /*af7d0*/  IMAD.X R10, R10, 0x1, R3.reuse, P5 ;  /* 0x000000010a0a7824 */ /* 0x100fe200028e0603 */
[-C--:B------:R-:W-:Y:S01]  /*af7e0*/  IADD3 R11, P5, R11, R60.reuse, RZ ;  /* 0x0000003c0b0b7210 */ /* 0x080fe20007fbe0ff */
[--C-:B------:R-:W-:Y:S01]  /*af7f0*/  IMAD.X R14, R14, 0x1, R3.reuse, P6 ;  /* 0x000000010e0e7824 */ /* 0x100fe200030e0603 */
[----:B0-----:R-:W3:Y:S01]  /*af800*/  LDL.LU R56, [R1+0x3448] ;  /* 0x0034480001387983 */ /* 0x001ee20000300800 */
        /* <DEDUP_REMOVED lines=10> */
[----:B------:R-:W-:Y:S01]  /*af8b0*/  IADD3 R19, P0, R19, R60, RZ ;  /* 0x0000003c13137210 */ /* 0x000fe20007f1e0ff */
[----:B------:R-:W-:Y:S02]  /*af8c0*/  STL [R1+0x34b4], R14 ;  /* 0x0034b40e01007387 */ /* 0x000fe40000100800 */
[----:B------:R-:W-:Y:S01]  /*af8d0*/  STL [R1+0x3480], R15 ;  /* 0x0034800f01007387 */ /* 0x000fe20000100800 */
[----:B------:R-:W-:Y:S01]  /*af8e0*/  STL [R1+0x34ac], R18 ;  /* 0x0034ac1201007387 */ /* 0x000fe20000100800 */
[----:B------:R0:W-:Y:S02]  /*af8f0*/  STL [R1+0x3470], R61 ;  /* 0x0034703d01007387 */ /* 0x0001e40000100800 */
[----:B------:R-:W-:Y:S01]  /*af900*/  STL [R1+0x3478], R19 ;  /* 0x0034781301007387 */ /* 0x000fe20000100800 */
[----:B0-----:R-:W4:Y:S01]  /*af910*/  LDL.LU R61, [R1+0x3474] ;  /* 0x00347400013d7983 */ /* 0x001f220000300800 */
[----:B------:R-:W-:Y:S02]  /*af920*/  STL [R1+0x34a4], R49 ;  /* 0x0034a43101007387 */ /* 0x000fe40000100800 */
[----:B------:R-:W-:-:S05]  /*af930*/  IMAD.X R0, R0, 0x1, R3, P2 ;  /* 0x0000000100007824 */ /* 0x000fca00010e0603 */
[----:B------:R0:W-:Y:S04]  /*af940*/  STL [R1+0x349c], R0 ;  /* 0x00349c0001007387 */ /* 0x0001e80000100800 */
        /* <DEDUP_REMOVED lines=17> */
[----:B------:R0:W-:Y:S02]  /*afa60*/  STL [R1+0x3484], R57 ;  /* 0x0034843901007387 */ /* 0x0001e40000100800 */
[----:B0-----:R-:W4:Y:S01]  /*afa70*/  LDL.LU R57, [R1+0x3428] ;  /* 0x0034280001397983 */ /* 0x001f220000300800 */
[----:B--2---:R-:W-:Y:S01]  /*afa80*/  IADD3 R52, P5, R52, R60, RZ ;  /* 0x0000003c34347210 */ /* 0x004fe20007fbe0ff */
[----:B------:R-:W-:-:S04]  /*afa90*/  IMAD.X R48, R48, 0x1, R3, P6 ;  /* 0x0000000130307824 */ /* 0x000fc800030e0603 */
[----:B------:R0:W-:Y:S04]  /*afaa0*/  STL [R1+0x3450], R52 ;  /* 0x0034503401007387 */ /* 0x0001e80000100800 */
[----:B0-----:R-:W2:Y:S01]  /*afab0*/  LDL.LU R52, [R1+0x3454] ;  /* 0x0034540001347983 */ /* 0x001ea20000300800 */
[----:B------:R-:W2:Y:S02]  /*afac0*/  LDL.LU R44, [R1+0x3420] ;  /* 0x00342000012c7983 */ /* 0x000ea40000300800 */
[----:B------:R-:W2:Y:S02]  /*afad0*/  LDL.LU R45, [R1+0x344c] ;  /* 0x00344c00012d7983 */ /* 0x000ea40000300800 */
[----:B------:R-:W-:Y:S01]  /*afae0*/  STL [R1+0x347c], R48 ;  /* 0x00347c3001007387 */ /* 0x000fe20000100800 */
[----:B------:R-:W2:Y:S01]  /*afaf0*/  LDL.LU R46, [R1+0x3418] ;  /* 0x00341800012e7983 */ /* 0x000ea20000300800 */
[----:B---3--:R-:W-:-:S05]  /*afb00*/  IADD3 R56, P6, R56, R60, RZ ;  /* 0x0000003c38387210 */ /* 0x008fca0007fde0ff */
[----:B------:R0:W-:Y:S01]  /*afb10*/  STL [R1+0x3448], R56 ;  /* 0x0034483801007387 */ /* 0x0001e20000100800 */
        /* <DEDUP_REMOVED lines=8> */
[----:B0-----:R-:W3:Y:S02]  /*afba0*/  LDL.LU R56, [R1+0x3424] ;  /* 0x0034240001387983 */ /* 0x001ee40000300800 */
[----:B----4-:R-:W-:-:S05]  /*afbb0*/  IMAD.X R61, R61, 0x1, R3, P0 ;  /* 0x000000013d3d7824 */ /* 0x010fca00000e0603 */
[----:B------:R0:W-:Y:S04]  /*afbc0*/  STL [R1+0x3474], R61 ;  /* 0x0034743d01007387 */ /* 0x0001e80000100800 */
        /* <DEDUP_REMOVED lines=21> */
[----:B0-----:R-:W4:Y:S01]  /*afd20*/  LDL.LU R57, [R1+0x3ccc] ;  /* 0x003ccc0001397983 */ /* 0x001f220000300800 */
[----:B------:R-:W4:Y:S02]  /*afd30*/  LDL.LU R48, [R1+0x33e8] ;  /* 0x0033e80001307983 */ /* 0x000f240000300800 */
[--C-:B--2---:R-:W-:Y:S01]  /*afd40*/  IMAD.X R52, R52, 0x1, R3.reuse, P4 ;  /* 0x0000000134347824 */ /* 0x104fe200020e0603 */
[----:B------:R-:W-:Y:S01]  /*afd50*/  IADD3 R44, P4, R44, R60, RZ ;  /* 0x0000003c2c2c7210 */ /* 0x000fe20007f9e0ff */
[----:B------:R-:W-:-:S03]  /*afd60*/  IMAD.X R45, R45, 0x1, R3, P5 ;  /* 0x000000012d2d7824 */ /* 0x000fc600028e0603 */
[----:B------:R0:W-:Y:S01]  /*afd70*/  STL [R1+0x3454], R52 ;  /* 0x0034543401007387 */ /* 0x0001e20000100800 */
[----:B------:R-:W-:-:S03]  /*afd80*/  IADD3 R46, P5, R46, R60, RZ ;  /* 0x0000003c2e2e7210 */ /* 0x000fc60007fbe0ff */
[----:B0-----:R-:W2:Y:S01]  /*afd90*/  LDL.LU R52, [R1+0x3cc4] ;  /* 0x003cc40001347983 */ /* 0x001ea20000300800 */
[--C-:B---3--:R-:W-:Y:S01]  /*afda0*/  IMAD.X R47, R47, 0x1, R3.reuse, P6 ;  /* 0x000000012f2f7824 */ /* 0x108fe200030e0603 */
[----:B------:R-:W-:Y:S02]  /*afdb0*/  IADD3 R10, P6, R10, R60, RZ ;  /* 0x0000003c0a0a7210 */ /* 0x000fe40007fde0ff */
[----:B------:R-:W-:Y:S01]  /*afdc0*/  STL [R1+0x3420], R44 ;  /* 0x0034202c01007387 */ /* 0x000fe20000100800 */
[----:B------:R-:W-:-:S03]  /*afdd0*/  IMAD.X R11, R11, 0x1, R3, P0 ;  /* 0x000000010b0b7824 */ /* 0x000fc600000e0603 */
[----:B------:R-:W-:Y:S01]  /*afde0*/  STL [R1+0x344c], R45 ;  /* 0x00344c2d01007387 */ /* 0x000fe20000100800 */
[-C--:B------:R-:W-:Y:S01]  /*afdf0*/  IADD3 R14, P0, R14, R60.reuse, RZ ;  /* 0x0000003c0e0e7210 */ /* 0x080fe20007f1e0ff */
        /* <DEDUP_REMOVED lines=14> */
[----:B0-----:R-:W3:Y:S03]  /*afee0*/  LDL.LU R56, [R1+0x33e0] ;  /* 0x0033e00001387983 */ /* 0x001ee60000300800 */
[----:B------:R-:W-:Y:S01]  /*afef0*/  STL [R1+0x3410], R49 ;  /* 0x0034103101007387 */ /* 0x000fe20000100800 */
[----:B----4-:R-:W-:-:S05]  /*aff00*/  IADD3 R61, P3, R61, R60, RZ ;  /* 0x0000003c3d3d7210 */ /* 0x010fca0007f7e0ff */
[----:B------:R0:W-:Y:S04]  /*aff10*/  STL [R1+0x3408], R61 ;  /* 0x0034083d01007387 */ /* 0x0001e80000100800 */
[----:B0-----:R-:W4:Y:S01]  /*aff20*/  LDL.LU R61, [R1+0x340c] ;  /* 0x00340c00013d7983 */ /* 0x001f220000300800 */
        /* <DEDUP_REMOVED lines=17> */
[----:B------:R-:W-:Y:S01]  /*b0040*/  IMAD.X R57, R57, 0x1, R3, P0 ;  /* 0x0000000139397824 */ /* 0x000fe200000e0603 */
[----:B0-----:R-:W4:Y:S01]  /*b0050*/  LDL.LU R53, [R1+0x33f4] ;  /* 0x0033f40001357983 */ /* 0x001f220000300800 */
[----:B------:R-:W-:-:S03]  /*b0060*/  IADD3 R48, P0, R48, R60, RZ ;  /* 0x0000003c30307210 */ /* 0x000fc60007f1e0ff */
[----:B------:R0:W-:Y:S02]  /*b0070*/  STL [R1+0x3ccc], R57 ;  /* 0x003ccc3901007387 */ /* 0x0001e40000100800 */
[----:B0-----:R-:W4:Y:S01]  /*b0080*/  LDL.LU R57, [R1+0x33c0] ;  /* 0x0033c00001397983 */ /* 0x001f220000300800 */
[----:B------:R-:W4:Y:S02]  /*b0090*/  LDL.LU R44, [R1+0x33ec] ;  /* 0x0033ec00012c7983 */ /* 0x000f240000300800 */
[----:B------:R-:W4:Y:S02]  /*b00a0*/  LDL.LU R45, [R1+0x33b8] ;  /* 0x0033b800012d7983 */ /* 0x000f240000300800 */
[----:B------:R-:W-:Y:S01]  /*b00b0*/  STL [R1+0x33e8], R48 ;  /* 0x0033e83001007387 */ /* 0x000fe20000100800 */
[----:B------:R-:W4:Y:S01]  /*b00c0*/  LDL.LU R46, [R1+0x33e4] ;  /* 0x0033e400012e7983 */ /* 0x000f220000300800 */
[----:B--2---:R-:W-:-:S05]  /*b00d0*/  IMAD.X R52, R52, 0x1, R3, P1 ;  /* 0x0000000134347824 */ /* 0x004fca00008e0603 */
        /* <DEDUP_REMOVED lines=9> */
[----:B0-----:R-:W2:Y:S01]  /*b0170*/  LDL.LU R52, [R1+0x3390] ;  /* 0x0033900001347983 */ /* 0x001ea20000300800 */
[----:B---3--:R-:W-:-:S05]  /*b0180*/  IADD3 R56, P1, R56, R60, RZ ;  /* 0x0000003c38387210 */ /* 0x008fca0007f3e0ff */
[----:B------:R0:W-:Y:S04]  /*b0190*/  STL [R1+0x33e0], R56 ;  /* 0x0033e03801007387 */ /* 0x0001e80000100800 */
[----:B0-----:R-:W3:Y:S01]  /*b01a0*/  LDL.LU R56, [R1+0x33bc] ;  /* 0x0033bc0001387983 */ /* 0x001ee20000300800 */
        /* <DEDUP_REMOVED lines=21> */
[----:B0-----:R-:W4:Y:S01]  /*b0300*/  LDL.LU R53, [R1+0x3370] ;  /* 0x0033700001357983 */ /* 0x001f220000300800 */
[----:B------:R-:W4:Y:S03]  /*b0310*/  LDL.LU R48, [R1+0x339c] ;  /* 0x00339c0001307983 */ /* 0x000f260000300800 */
[----:B------:R0:W-:Y:S02]  /*b0320*/  STL [R1+0x33c0], R57 ;  /* 0x0033c03901007387 */ /* 0x0001e40000100800 */
[--C-:B------:R-:W-:Y:S01]  /*b0330*/  IMAD.X R44, R44, 0x1, R3.reuse, P6 ;  /* 0x000000012c2c7824 */ /* 0x100fe200030e0603 */
[-C--:B------:R-:W-:Y:S01]  /*b0340*/  IADD3 R45, P6, R45, R60.reuse, RZ ;  /* 0x0000003c2d2d7210 */ /* 0x080fe20007fde0ff */
[--C-:B------:R-:W-:Y:S01]  /*b0350*/  IMAD.X R46, R46, 0x1, R3.reuse, P0 ;  /* 0x000000012e2e7824 */ /* 0x100fe200000e0603 */
[----:B0-----:R-:W4:Y:S02]  /*b0360*/  LDL.LU R57, [R1+0x3368] ;  /* 0x0033680001397983 */ /* 0x001f240000300800 */
[----:B------:R-:W-:Y:S02]  /*b0370*/  STL [R1+0x33ec], R44 ;  /* 0x0033ec2c01007387 */ /* 0x000fe40000100800 */
[----:B------:R-:W-:Y:S02]  /*b0380*/  STL [R1+0x33b8], R45 ;  /* 0x0033b82d01007387 */ /* 0x000fe40000100800 */
[----:B------:R-:W-:Y:S01]  /*b0390*/  STL [R1+0x33e4], R46 ;  /* 0x0033e42e01007387 */ /* 0x000fe20000100800 */
[-C--:B--2---:R-:W-:Y:S01]  /*b03a0*/  IADD3 R47, P0, R47, R60.reuse, RZ ;  /* 0x0000003c2f2f7210 */ /* 0x084fe20007f1e0ff */
[--C-:B------:R-:W-:Y:S01]  /*b03b0*/  IMAD.X R10, R10, 0x1, R3.reuse, P1 ;  /* 0x000000010a0a7824 */ /* 0x100fe200008e0603 */
[-C--:B------:R-:W-:Y:S01]  /*b03c0*/  IADD3 R11, P1, R11, R60.reuse, RZ ;  /* 0x0000003c0b0b7210 */ /* 0x080fe20007f3e0ff */
[--C-:B------:R-:W-:Y:S01]  /*b03d0*/  IMAD.X R14, R14, 0x1, R3.reuse, P2 ;  /* 0x000000010e0e7824 */ /* 0x100fe200010e0603 */
        /* <DEDUP_REMOVED lines=13> */
[----:B0-----:R-:W2:Y:S01]  /*b04b0*/  LDL.LU R52, [R1+0x3394] ;  /* 0x0033940001347983 */ /* 0x001ea20000300800 */
[----:B------:R-:W-:Y:S02]  /*b04c0*/  STL [R1+0x33c4], R49 ;  /* 0x0033c43101007387 */ /* 0x000fe40000100800 */
[----:B---3--:R-:W-:-:S05]  /*b04d0*/  IMAD.X R56, R56, 0x1, R3, P5 ;  /* 0x0000000138387824 */ /* 0x008fca00028e0603 */
[----:B------:R0:W-:Y:S04]  /*b04e0*/  STL [R1+0x33bc], R56 ;  /* 0x0033bc3801007387 */ /* 0x0001e80000100800 */
[----:B0-----:R-:W3:Y:S01]  /*b04f0*/  LDL.LU R56, [R1+0x3360] ;  /* 0x0033600001387983 */ /* 0x001ee20000300800 */
        /* <DEDUP_REMOVED lines=18> */
[--C-:B------:R-:W-:Y:S01]  /*b0620*/  IMAD.X R48, R48, 0x1, R3.reuse, P2 ;  /* 0x0000000130307824 */ /* 0x100fe200010e0603 */
[----:B0-----:R-:W4:Y:S03]  /*b0630*/  LDL.LU R24, [R1+0x3348] ;  /* 0x0033480001187983 */ /* 0x001f260000300800 */
[----:B------:R0:W-:Y:S01]  /*b0640*/  STL [R1+0x3370], R53 ;  /* 0x0033703501007387 */ /* 0x0001e20000100800 */
[----:B------:R-:W-:Y:S01]  /*b0650*/  IADD3 R57, P2, R57, R60, RZ ;  /* 0x0000003c39397210 */ /* 0x000fe20007f5e0ff */
[----:B0-----:R-:W4:Y:S01]  /*b0660*/  LDL.LU R53, [R1+0x3374] ;  /* 0x0033740001357983 */ /* 0x001f220000300800 */
        /* <DEDUP_REMOVED lines=13> */
[----:B0-----:R-:W4:Y:S02]  /*b0740*/  LDL.LU R57, [R1+0x3344] ;  /* 0x0033440001397983 */ /* 0x001f240000300800 */
[----:B--2---:R-:W-:-:S05]  /*b0750*/  IMAD.X R52, R52, 0x1, R3, P3 ;  /* 0x0000000134347824 */ /* 0x004fca00018e0603 */
[----:B------:R0:W-:Y:S04]  /*b0760*/  STL [R1+0x3394], R52 ;  /* 0x0033943401007387 */ /* 0x0001e80000100800 */
        /* <DEDUP_REMOVED lines=22> */
[----:B------:R-:W-:Y:S01]  /*b08d0*/  IADD3 R44, P0, R44, R60, RZ ;  /* 0x0000003c2c2c7210 */ /* 0x000fe20007f1e0ff */
[----:B0-----:R-:W4:Y:S01]  /*b08e0*/  LDL.LU R24, [R1+0x3324] ;  /* 0x0033240001187983 */ /* 0x001f220000300800 */
[----:B------:R-:W-:-:S02]  /*b08f0*/  IMAD.X R45, R45, 0x1, R3, P1 ;  /* 0x000000012d2d7824 */ /* 0x000fc400008e0603 */
        /* <DEDUP_REMOVED lines=9> */
[----:B0-----:R-:W4:Y:S01]  /*b0990*/  LDL.LU R53, [R1+0x331c] ;  /* 0x00331c0001357983 */ /* 0x001f220000300800 */
        /* <DEDUP_REMOVED lines=13> */
[----:B------:R-:W-:Y:S04]  /*b0a70*/  STL [R1+0x334c], R19 ;  /* 0x00334c1301007387 */ /* 0x000fe80000100800 */
[----:B0-----:R-:W4:Y:S01]  /*b0a80*/  LDL.LU R57, [R1+0x32e8] ;  /* 0x0032e80001397983 */ /* 0x001f220000300800 */
[----:B------:R-:W-:Y:S01]  /*b0a90*/  STL [R1+0x3318], R49 ;  /* 0x0033183101007387 */ /* 0x000fe20000100800 */
[----:B--2---:R-:W-:-:S05]  /*b0aa0*/  IADD3 R52, P6, R52, R60, RZ ;  /* 0x0000003c34347210 */ /* 0x004fca0007fde0ff */
[----:B------:R0:W-:Y:S04]  /*b0ab0*/  STL [R1+0x3310], R52 ;  /* 0x0033103401007387 */ /* 0x0001e80000100800 */
[----:B0-----:R-:W2:Y:S01]  /*b0ac0*/  LDL.LU R52, [R1+0x3314] ;  /* 0x0033140001347983 */ /* 0x001ea20000300800 */
        /* <DEDUP_REMOVED lines=18> */
[-C--:B------:R-:W-:Y:S01]  /*b0bf0*/  IADD3 R48, P3, R48, R60.reuse, RZ ;  /* 0x0000003c30307210 */ /* 0x080fe20007f7e0ff */
[----:B0-----:R-:W4:Y:S03]  /*b0c00*/  LDL.LU R20, [R1+0x32fc] ;  /* 0x0032fc0001147983 */ /* 0x001f260000300800 */
[----:B------:R0:W-:Y:S02]  /*b0c10*/  STL [R1+0x3324], R24 ;  /* 0x0033241801007387 */ /* 0x0001e40000100800 */
[----:B------:R-:W-:Y:S01]  /*b0c20*/  IMAD.X R53, R53, 0x1, R3, P4 ;  /* 0x0000000135357824 */ /* 0x000fe200020e0603 */
        /* <DEDUP_REMOVED lines=39> */
[--C-:B------:R-:W-:Y:S01]  /*b0ea0*/  IMAD.X R44, R44, 0x1, R3.reuse, P2 ;  /* 0x000000012c2c7824 */ /* 0x100fe200010e0603 */
[----:B0-----:R-:W4:Y:S01]  /*b0eb0*/  LDL.LU R20, [R1+0x3278] ;  /* 0x0032780001147983 */ /* 0x001f220000300800 */
        /* <DEDUP_REMOVED lines=10> */
[----:B0-----:R-:W4:Y:S01]  /*b0f60*/  LDL.LU R24, [R1+0x3270] ;  /* 0x0032700001187983 */ /* 0x001f220000300800 */
        /* <DEDUP_REMOVED lines=15> */
[----:B0-----:R-:W4:Y:S01]  /*b1060*/  LDL.LU R53, [R1+0x329c] ;  /* 0x00329c0001357983 */ /* 0x001f220000300800 */
[----:B------:R-:W-:Y:S03]  /*b1070*/  STL [R1+0x32cc], R49 ;  /* 0x0032cc3101007387 */ /* 0x000fe60000100800 */
[----:B------:R0:W-:Y:S02]  /*b1080*/  STL [R1+0x32c4], R57 ;  /* 0x0032c43901007387 */ /* 0x0001e40000100800 */
[----:B0-----:R-:W4:Y:S01]  /*b1090*/  LDL.LU R57, [R1+0x3268] ;  /* 0x0032680001397983 */ /* 0x001f220000300800 */
        /* <DEDUP_REMOVED lines=37> */
[----:B------:R-:W-:-:S05]  /*b12f0*/  IMAD.X R53, R53, 0x1, R3, P6 ;  /* 0x0000000135357824 */ /* 0x000fca00030e0603 */
[----:B------:R0:W-:Y:S01]  /*b1300*/  STL [R1+0x329c], R53 ;  /* 0x00329c3501007387 */ /* 0x0001e20000100800 */
[----:B------:R-:W-:-:S03]  /*b1310*/  IADD3 R57, P6, R57, R60, RZ ;  /* 0x0000003c39397210 */ /* 0x000fc60007fde0ff */
[----:B0-----:R-:W4:Y:S02]  /*b1320*/  LDL.LU R53, [R1+0x3218] ;  /* 0x0032180001357983 */ /* 0x001f240000300800 */
[----:B------:R0:W-:Y:S02]  /*b1330*/  STL [R1+0x3268], R57 ;  /* 0x0032683901007387 */ /* 0x0001e40000100800 */
        /* <DEDUP_REMOVED lines=19> */
[-C--:B------:R-:W-:Y:S01]  /*b1470*/  IADD3 R44, P3, R44, R60.reuse, RZ ;  /* 0x0000003c2c2c7210 */ /* 0x080fe20007f7e0ff */
[----:B0-----:R-:W4:Y:S01]  /*b1480*/  LDL.LU R25, [R1+0x322c] ;  /* 0x00322c0001197983 */ /* 0x001f220000300800 */
        /* <DEDUP_REMOVED lines=26> */
[----:B0-----:R-:W4:Y:S01]  /*b1630*/  LDL.LU R24, [R1+0x31f0] ;  /* 0x0031f00001187983 */ /* 0x001f220000300800 */
[----:B------:R-:W-:Y:S02]  /*b1640*/  STL [R1+0x3220], R49 ;  /* 0x0032203101007387 */ /* 0x000fe40000100800 */
        /* <DEDUP_REMOVED lines=19> */
[--C-:B------:R-:W-:Y:S01]  /*b1780*/  IMAD.X R25, R25, 0x1, R3.reuse, P6 ;  /* 0x0000000119197824 */ /* 0x100fe200030e0603 */
[-C--:B------:R-:W-:Y:S02]  /*b1790*/  IADD3 R48, P6, R48, R60.reuse, RZ ;  /* 0x0000003c30307210 */ /* 0x080fe40007fde0ff */
[----:B0-----:R-:W4:Y:S02]  /*b17a0*/  LDL.LU R21, [R1+0x3204] ;  /* 0x0032040001157983 */ /* 0x001f240000300800 */
        /* <DEDUP_REMOVED lines=18> */
[----:B------:R0:W-:Y:S01]  /*b18d0*/  STL [R1+0x31f0], R24 ;  /* 0x0031f01801007387 */ /* 0x0001e20000100800 */
[----:B------:R-:W-:-:S03]  /*b18e0*/  IMAD.X R53, R53, 0x1, R3, P1 ;  /* 0x0000000135357824 */ /* 0x000fc600008e0603 */
[----:B0-----:R-:W4:Y:S02]  /*b18f0*/  LDL.LU R24, [R1+0x31cc] ;  /* 0x0031cc0001187983 */ /* 0x001f240000300800 */
        /* <DEDUP_REMOVED lines=19> */
[-C--:B------:R-:W-:Y:S01]  /*b1a30*/  IADD3 R25, P4, R25, R60.reuse, RZ ;  /* 0x0000003c19197210 */ /* 0x080fe20007f9e0ff */
[--C-:B------:R-:W-:Y:S02]  /*b1a40*/  IMAD.X R44, R44, 0x1, R3.reuse, P5 ;  /* 0x000000012c2c7824 */ /* 0x100fe400028e0603 */
        /* <DEDUP_REMOVED lines=27> */
[----:B0-----:R-:W4:Y:S01]  /*b1c00*/  LDL.LU R20, [R1+0x31a4] ;  /* 0x0031a40001147983 */ /* 0x001f220000300800 */
[----:B------:R-:W-:Y:S03]  /*b1c10*/  STL [R1+0x31d4], R49 ;  /* 0x0031d43101007387 */ /* 0x000fe60000100800 */
        /* <DEDUP_REMOVED lines=20> */
[----:B------:R-:W-:Y:S01]  /*b1d60*/  IADD3 R21, P0, R21, R60, RZ ;  /* 0x0000003c15157210 */ /* 0x000fe20007f1e0ff */
[----:B------:R-:W-:-:S04]  /*b1d70*/  IMAD.X R48, R48, 0x1, R3, P1 ;  /* 0x0000000130307824 */ /* 0x000fc800008e0603 */
[----:B------:R0:W-:Y:S01]  /*b1d80*/  STL [R1+0x3180], R21 ;  /* 0x0031801501007387 */ /* 0x0001e20000100800 */
[----:B------:R-:W-:-:S03]  /*b1d90*/  IADD3 R25, P1, R25, R60, RZ ;  /* 0x0000003c19197210 */ /* 0x000fc60007f3e0ff */
        /* <DEDUP_REMOVED lines=39> */
[----:B------:R-:W4:Y:S02]  /*b2010*/  LDL.LU R48, [R1+0x3100] ;  /* 0x0031000001307983 */ /* 0x000f240000300800 */
[--C-:B------:R-:W-:Y:S01]  /*b2020*/  IMAD.X R21, R21, 0x1, R3.reuse, P6 ;  /* 0x0000000115157824 */ /* 0x100fe200030e0603 */
[-C--:B------:R-:W-:Y:S01]  /*b2030*/  IADD3 R44, P6, R44, R60.reuse, RZ ;  /* 0x0000003c2c2c7210 */ /* 0x080fe20007fde0ff */
[----:B------:R-:W-:Y:S01]  /*b2040*/  IMAD.X R45, R45, 0x1, R3, P0 ;  /* 0x000000012d2d7824 */ /* 0x000fe200000e0603 */
[----:B------:R-:W-:-:S02]  /*b2050*/  IADD3 R46, P0, R46, R60, RZ ;  /* 0x0000003c2e2e7210 */ /* 0x000fc40007f1e0ff */
        /* <DEDUP_REMOVED lines=24> */
[----:B------:R-:W-:Y:S03]  /*b21e0*/  STL [R1+0x3128], R49 ;  /* 0x0031283101007387 */ /* 0x000fe60000100800 */
        /* <DEDUP_REMOVED lines=23> */
[-C--:B------:R-:W-:Y:S01]  /*b2360*/  IADD3 R48, P2, R48, R60.reuse, RZ ;  /* 0x0000003c30307210 */ /* 0x080fe20007f5e0ff */
[----:B------:R-:W-:Y:S02]  /*b2370*/  IMAD.X R21, R21, 0x1, R3, P3 ;  /* 0x0000000115157824 */ /* 0x000fe400018e0603 */
        /* <DEDUP_REMOVED lines=14> */
[----:B------:R-:W-:-:S05]  /*b2460*/  IADD3 R25, P3, R25, R60, RZ ;  /* 0x0000003c19197210 */ /* 0x000fca0007f7e0ff */
[----:B------:R0:W-:Y:S01]  /*b2470*/  STL [R1+0x30f8], R25 ;  /* 0x0030f81901007387 */ /* 0x0001e20000100800 */
[----:B------:R-:W-:-:S03]  /*b2480*/  IMAD.X R20, R20, 0x1, R3, P4 ;  /* 0x0000000114147824 */ /* 0x000fc600020e0603 */
[----:B0-----:R-:W4:Y:S04]  /*b2490*/  LDL.LU R25, [R1+0x30d4] ;  /* 0x0030d40001197983 */ /* 0x001f280000300800 */
        /* <DEDUP_REMOVED lines=20> */
[----:B------:R-:W4:Y:S01]  /*b25e0*/  LDL.LU R48, [R1+0x30b4] ;  /* 0x0030b40001307983 */ /* 0x000f220000300800 */
[----:B------:R-:W-:-:S05]  /*b25f0*/  IADD3 R0, P0, R0, R60, RZ ;  /* 0x0000003c00007210 */ /* 0x000fca0007f1e0ff */
[----:B------:R0:W-:Y:S04]  /*b2600*/  STL [R1+0x30d8], R0 ;  /* 0x0030d80001007387 */ /* 0x0001e80000100800 */
        /* <DEDUP_REMOVED lines=23> */
[----:B------:R-:W-:Y:S01]  /*b2780*/  STL [R1+0x30b0], R19 ;  /* 0x0030b01301007387 */ /* 0x000fe20000100800 */
[----:B------:R-:W-:-:S03]  /*b2790*/  IMAD.X R25, R25, 0x1, R3, P0 ;  /* 0x0000000119197824 */ /* 0x000fc600000e0603 */
[----:B0-----:R-:W4:Y:S01]  /*b27a0*/  LDL.LU R21, [R1+0x30ac] ;  /* 0x0030ac0001157983 */ /* 0x001f220000300800 */
[----:B------:R-:W-:Y:S02]  /*b27b0*/  STL [R1+0x30dc], R49 ;  /* 0x0030dc3101007387 */ /* 0x000fe40000100800 */
        /* <DEDUP_REMOVED lines=20> */
[----:B----4-:R-:W-:Y:S01]  /*b2900*/  IADD3 R61, P3, R61, R60, RZ ;  /* 0x0000003c3d3d7210 */ /* 0x010fe20007f7e0ff */
[----:B------:R-:W-:-:S04]  /*b2910*/  IMAD.X R48, R48, 0x1, R3, P4 ;  /* 0x0000000130307824 */ /* 0x000fc800020e0603 */
[----:B------:R0:W-:Y:S04]  /*b2920*/  STL [R1+0x3088], R61 ;  /* 0x0030883d01007387 */ /* 0x0001e80000100800 */
[----:B0-----:R-:W4:Y:S01]  /*b2930*/  LDL.LU R61, [R1+0x308c] ;  /* 0x00308c00013d7983 */ /* 0x001f220000300800 */
[----:B------:R-:W4:Y:S02]  /*b2940*/  LDL.LU R44, [R1+0x3058] ;  /* 0x00305800012c7983 */ /* 0x000f240000300800 */
[----:B------:R-:W4:Y:S02]  /*b2950*/  LDL.LU R45, [R1+0x3084] ;  /* 0x00308400012d7983 */ /* 0x000f240000300800 */
[----:B------:R-:W-:Y:S01]  /*b2960*/  STL [R1+0x30b4], R48 ;  /* 0x0030b43001007387 */ /* 0x000fe20000100800 */
[----:B------:R-:W4:Y:S01]  /*b2970*/  LDL.LU R46, [R1+0x3050] ;  /* 0x00305000012e7983 */ /* 0x000f220000300800 */
[----:B------:R-:W-:-:S05]  /*b2980*/  IADD3 R0, P4, R0, R60, RZ ;  /* 0x0000003c00007210 */ /* 0x000fca0007f9e0ff */
        /* <DEDUP_REMOVED lines=34> */
[----:B------:R-:W3:Y:S02]  /*b2bb0*/  LDL.LU R48, [R1+0x3008] ;  /* 0x0030080001307983 */ /* 0x000ee40000300800 */
[--C-:B----4-:R-:W-:Y:S01]  /*b2bc0*/  IMAD.X R61, R61, 0x1, R3.reuse, P2 ;  /* 0x000000013d3d7824 */ /* 0x110fe200010e0603 */
[----:B------:R-:W-:Y:S01]  /*b2bd0*/  IADD3 R44, P2, R44, R60, RZ ;  /* 0x0000003c2c2c7210 */ /* 0x000fe20007f5e0ff */
[----:B------:R-:W-:-:S03]  /*b2be0*/  IMAD.X R45, R45, 0x1, R3, P3 ;  /* 0x000000012d2d7824 */ /* 0x000fc600018e0603 */
[----:B------:R0:W-:Y:S01]  /*b2bf0*/  STL [R1+0x308c], R61 ;  /* 0x00308c3d01007387 */ /* 0x0001e20000100800 */
[----:B------:R-:W-:-:S03]  /*b2c00*/  IADD3 R46, P3, R46, R60, RZ ;  /* 0x0000003c2e2e7210 */ /* 0x000fc60007f7e0ff */
[----:B0-----:R-:W4:Y:S01]  /*b2c10*/  LDL.LU R61, [R1+0x3034] ;  /* 0x00303400013d7983 */ /* 0x001f220000300800 */
[--C-:B------:R-:W-:Y:S01]  /*b2c20*/  IMAD.X R47, R47, 0x1, R3.reuse, P4 ;  /* 0x000000012f2f7824 */ /* 0x100fe200020e0603 */
[-C--:B------:R-:W-:Y:S01]  /*b2c30*/  IADD3 R10, P4, R10, R60.reuse, RZ ;  /* 0x0000003c0a0a7210 */ /* 0x080fe20007f9e0ff */
[----:B------:R-:W-:Y:S02]  /*b2c40*/  STL [R1+0x3058], R44 ;  /* 0x0030582c01007387 */ /* 0x000fe40000100800 */
        /* <DEDUP_REMOVED lines=14> */
[----:B------:R0:W-:Y:S02]  /*b2d30*/  STL [R1+0x305c], R0 ;  /* 0x00305c0001007387 */ /* 0x0001e40000100800 */
[----:B------:R-:W-:Y:S01]  /*b2d40*/  STL [R1+0x3064], R19 ;  /* 0x0030641301007387 */ /* 0x000fe20000100800 */
[----:B0-----:R-:W4:Y:S01]  /*b2d50*/  LDL.LU R0, [R1+0x3000] ;  /* 0x0030000001007983 */ /* 0x001f220000300800 */
[----:B------:R-:W-:-:S05]  /*b2d60*/  IADD3 R49, P0, R49, R60, RZ ;  /* 0x0000003c31317210 */ /* 0x000fca0007f1e0ff */
[----:B------:R-:W-:Y:S01]  /*b2d70*/  STL [R1+0x3030], R49 ;  /* 0x0030303101007387 */ /* 0x000fe20000100800 */
        /* <DEDUP_REMOVED lines=22> */
[----:B------:R-:W-:-:S04]  /*b2ee0*/  IADD3 R48, P5, R48, R60, RZ ;  /* 0x0000003c30307210 */ /* 0x000fc80007fbe0ff */
[----:B------:R0:W-:Y:S04]  /*b2ef0*/  STL [R1+0x303c], R56 ;  /* 0x00303c3801007387 */ /* 0x0001e80000100800 */
[----:B0-----:R-:W3:Y:S01]  /*b2f00*/  LDL.LU R56, [R1+0x2fe0] ;  /* 0x002fe00001387983 */ /* 0x001ee20000300800 */
[----:B------:R-:W3:Y:S02]  /*b2f10*/  LDL.LU R44, [R1+0x300c] ;  /* 0x00300c00012c7983 */ /* 0x000ee40000300800 */
[----:B------:R-:W3:Y:S02]  /*b2f20*/  LDL.LU R45, [R1+0x2fd8] ;  /* 0x002fd800012d7983 */ /* 0x000ee40000300800 */
[----:B------:R-:W-:Y:S01]  /*b2f30*/  STL [R1+0x3008], R48 ;  /* 0x0030083001007387 */ /* 0x000fe20000100800 */
[----:B------:R-:W3:Y:S01]  /*b2f40*/  LDL.LU R46, [R1+0x3004] ;  /* 0x00300400012e7983 */ /* 0x000ee20000300800 */
[----:B----4-:R-:W-:-:S05]  /*b2f50*/  IMAD.X R61, R61, 0x1, R3, P6 ;  /* 0x000000013d3d7824 */ /* 0x010fca00030e0603 */
        /* <DEDUP_REMOVED lines=36> */
[----:B------:R-:W-:Y:S01]  /*b31a0*/  IMAD.X R44, R44, 0x1, R3, P4 ;  /* 0x000000012c2c7824 */ /* 0x000fe200020e0603 */
[----:B------:R-:W-:-:S03]  /*b31b0*/  IADD3 R45, P4, R45, R60, RZ ;  /* 0x0000003c2d2d7210 */ /* 0x000fc60007f9e0ff */
[----:B------:R0:W-:Y:S01]  /*b31c0*/  STL [R1+0x2fe0], R56 ;  /* 0x002fe03801007387 */ /* 0x0001e20000100800 */
[--C-:B------:R-:W-:Y:S01]  /*b31d0*/  IMAD.X R46, R46, 0x1, R3.reuse, P5 ;  /* 0x000000012e2e7824 */ /* 0x100fe200028e0603 */
[-C--:B----4-:R-:W-:Y:S02]  /*b31e0*/  IADD3 R47, P5, R47, R60.reuse, RZ ;  /* 0x0000003c2f2f7210 */ /* 0x090fe40007fbe0ff */
[----:B0-----:R-:W3:Y:S01]  /*b31f0*/  LDL.LU R56, [R1+0x2f88] ;  /* 0x002f880001387983 */ /* 0x001ee20000300800 */
[--C-:B------:R-:W-:Y:S02]  /*b3200*/  IMAD.X R10, R10, 0x1, R3.reuse, P6 ;  /* 0x000000010a0a7824 */ /* 0x100fe400030e0603 */
        /* <DEDUP_REMOVED lines=91> */
[----:B------:R-:W-:Y:S02]  /*b37c0*/  STL [R1+0x2f60], R44 ;  /* 0x002f602c01007387 */ /* 0x000fe40000100800 */
[--C-:B---3--:R-:W-:Y:S01]  /*b37d0*/  IMAD.X R47, R47, 0x1, R3.reuse, P0 ;  /* 0x000000012f2f7824 */ /* 0x108fe200000e0603 */
        /* <DEDUP_REMOVED lines=42> */
[----:B0-----:R-:W4:Y:S03]  /*b3a80*/  LDL.LU R53, [R1+0x2f1c] ;  /* 0x002f1c0001357983 */ /* 0x001f260000300800 */
        /* <DEDUP_REMOVED lines=46> */
[----:B------:R0:W-:Y:S04]  /*b3d70*/  STL [R1+0x2ee8], R57 ;  /* 0x002ee83901007387 */ /* 0x0001e80000100800 */
[----:B0-----:R-:W4:Y:S01]  /*b3d80*/  LDL.LU R57, [R1+0x2e90] ;  /* 0x002e900001397983 */ /* 0x001f220000300800 */
        /* <DEDUP_REMOVED lines=112> */
[----:B------:R-:W-:Y:S03]  /*b4490*/  STL [R1+0x2e74], R19 ;  /* 0x002e741301007387 */ /* 0x000fe60000100800 */
        /* <DEDUP_REMOVED lines=160> */
[--C-:B------:R-:W-:Y:S01]  /*b4ea0*/  IMAD.X R45, R45, 0x1, R3.reuse, P5 ;  /* 0x000000012d2d7824 */ /* 0x100fe200028e0603 */
[----:B0-----:R-:W4:Y:S01]  /*b4eb0*/  LDL.LU R25, [R1+0x2d54] ;  /* 0x002d540001197983 */ /* 0x001f220000300800 */
        /* <DEDUP_REMOVED lines=90> */
[--C-:B------:R-:W-:Y:S01]  /*b5460*/  IMAD.X R44, R44, 0x1, R3.reuse, P6 ;  /* 0x000000012c2c7824 */ /* 0x100fe200030e0603 */
[-C--:B------:R-:W-:Y:S01]  /*b5470*/  IADD3 R45, P6, R45, R60.reuse, RZ ;  /* 0x0000003c2d2d7210 */ /* 0x080fe20007fde0ff */
[----:B0-----:R-:W4:Y:S01]  /*b5480*/  LDL.LU R21, [R1+0x2ca8] ;  /* 0x002ca80001157983 */ /* 0x001f220000300800 */
[----:B------:R-:W4:Y:S02]  /*b5490*/  LDL.LU R48, [R1+0x2cd4] ;  /* 0x002cd40001307983 */ /* 0x000f240000300800 */
[--C-:B------:R-:W-:Y:S02]  /*b54a0*/  IMAD.X R46, R46, 0x1, R3.reuse, P0 ;  /* 0x000000012e2e7824 */ /* 0x100fe400000e0603 */
        /* <DEDUP_REMOVED lines=142> */
[----:B------:R-:W4:Y:S02]  /*b5d90*/  LDL.LU R44, [R1+0x2c2c] ;  /* 0x002c2c00012c7983 */ /* 0x000f240000300800 */
[----:B------:R-:W4:Y:S02]  /*b5da0*/  LDL.LU R45, [R1+0x2bf8] ;  /* 0x002bf800012d7983 */ /* 0x000f240000300800 */
[----:B------:R-:W-:Y:S01]  /*b5db0*/  STL [R1+0x2c28], R48 ;  /* 0x002c283001007387 */ /* 0x000fe20000100800 */
[----:B------:R-:W4:Y:S02]  /*b5dc0*/  LDL.LU R46, [R1+0x2c24] ;  /* 0x002c2400012e7983 */ /* 0x000f240000300800 */
[----:B------:R-:W-:-:S05]  /*b5dd0*/  IMAD.X R21, R21, 0x1, R3, P4 ;  /* 0x0000000115157824 */ /* 0x000fca00020e0603 */
        /* <DEDUP_REMOVED lines=61> */
[----:B0-----:R-:W4:Y:S01]  /*b61b0*/  LDL.LU R21, [R1+0x2bd4] ;  /* 0x002bd40001157983 */ /* 0x001f220000300800 */
[----:B------:R-:W-:-:S03]  /*b61c0*/  IMAD.X R25, R25, 0x1, R3, P1 ;  /* 0x0000000119197824 */ /* 0x000fc600008e0603 */
[----:B------:R-:W-:Y:S04]  /*b61d0*/  STL [R1+0x2c04], R49 ;  /* 0x002c043101007387 */ /* 0x000fe80000100800 */
        /* <DEDUP_REMOVED lines=68> */
[-C--:B------:R-:W-:Y:S01]  /*b6620*/  IADD3 R46, P4, R46, R60.reuse, RZ ;  /* 0x0000003c2e2e7210 */ /* 0x080fe20007f9e0ff */
[--C-:B------:R-:W-:Y:S02]  /*b6630*/  IMAD.X R47, R47, 0x1, R3.reuse, P5 ;  /* 0x000000012f2f7824 */ /* 0x100fe400028e0603 */
[----:B0-----:R-:W4:Y:S01]  /*b6640*/  LDL.LU R61, [R1+0x2b5c] ;  /* 0x002b5c00013d7983 */ /* 0x001f220000300800 */
        /* <DEDUP_REMOVED lines=90> */
[----:B------:R-:W-:-:S03]  /*b6bf0*/  IMAD.X R46, R46, 0x1, R3, P6 ;  /* 0x000000012e2e7824 */ /* 0x000fc600030e0603 */
[----:B0-----:R-:W3:Y:S01]  /*b6c00*/  LDL.LU R56, [R1+0x2ab0] ;  /* 0x002ab00001387983 */ /* 0x001ee20000300800 */
[-C--:B----4-:R-:W-:Y:S01]  /*b6c10*/  IADD3 R47, P6, R47, R60.reuse, RZ ;  /* 0x0000003c2f2f7210 */ /* 0x090fe20007fde0ff */
[--C-:B------:R-:W-:Y:S02]  /*b6c20*/  IMAD.X R10, R10, 0x1, R3.reuse, P0 ;  /* 0x000000010a0a7824 */ /* 0x100fe400000e0603 */
        /* <DEDUP_REMOVED lines=19> */
[----:B------:R-:W-:Y:S02]  /*b6d60*/  STL [R1+0x2b0c], R49 ;  /* 0x002b0c3101007387 */ /* 0x000fe40000100800 */
[----:B------:R-:W-:-:S05]  /*b6d70*/  IMAD.X R0, R0, 0x1, R3, P4 ;  /* 0x0000000100007824 */ /* 0x000fca00020e0603 */
        /* <DEDUP_REMOVED lines=65> */
[-C--:B------:R-:W-:Y:S01]  /*b7190*/  IADD3 R44, P6, R44, R60.reuse, RZ ;  /* 0x0000003c2c2c7210 */ /* 0x080fe20007fde0ff */
[----:B------:R-:W-:Y:S01]  /*b71a0*/  IMAD.X R45, R45, 0x1, R3, P0 ;  /* 0x000000012d2d7824 */ /* 0x000fe200000e0603 */
[----:B------:R-:W-:-:S02]  /*b71b0*/  IADD3 R46, P0, R46, R60, RZ ;  /* 0x0000003c2e2e7210 */ /* 0x000fc40007f1e0ff */
[----:B------:R0:W-:Y:S04]  /*b71c0*/  STL [R1+0x2abc], R52 ;  /* 0x002abc3401007387 */ /* 0x0001e80000100800 */
        /* <DEDUP_REMOVED lines=324> */
[----:B0-----:R-:W4:Y:S02]  /*b8610*/  LDL.LU R25, [R1+0x28a0] ;  /* 0x0028a00001197983 */ /* 0x001f240000300800 */
        /* <DEDUP_REMOVED lines=91> */
[----:B------:R-:W-:Y:S01]  /*b8bd0*/  IMAD.X R25, R25, 0x1, R3, P1 ;  /* 0x0000000119197824 */ /* 0x000fe200008e0603 */
[----:B------:R-:W-:-:S04]  /*b8be0*/  IADD3 R48, P1, R48, R60, RZ ;  /* 0x0000003c30307210 */ /* 0x000fc80007f3e0ff */
[----:B------:R0:W-:Y:S01]  /*b8bf0*/  STL [R1+0x287c], R25 ;  /* 0x00287c1901007387 */ /* 0x0001e20000100800 */
[----:B------:R-:W-:-:S03]  /*b8c00*/  IMAD.X R20, R20, 0x1, R3, P2 ;  /* 0x0000000114147824 */ /* 0x000fc600010e0603 */
        /* <DEDUP_REMOVED lines=39> */
[----:B------:R-:W4:Y:S01]  /*b8e80*/  LDL.LU R48, [R1+0x27fc] ;  /* 0x0027fc0001307983 */ /* 0x000f220000300800 */
[-C--:B------:R-:W-:Y:S01]  /*b8e90*/  IADD3 R25, P6, R25, R60.reuse, RZ ;  /* 0x0000003c19197210 */ /* 0x080fe20007fde0ff */
[--C-:B------:R-:W-:Y:S01]  /*b8ea0*/  IMAD.X R44, R44, 0x1, R3.reuse, P0 ;  /* 0x000000012c2c7824 */ /* 0x100fe200000e0603 */
[-C--:B------:R-:W-:Y:S01]  /*b8eb0*/  IADD3 R45, P0, R45, R60.reuse, RZ ;  /* 0x0000003c2d2d7210 */ /* 0x080fe20007f1e0ff */
        /* <DEDUP_REMOVED lines=48> */
[----:B------:R0:W-:Y:S04]  /*b91c0*/  STL [R1+0x27d0], R21 ;  /* 0x0027d01501007387 */ /* 0x0001e80000100800 */
[----:B0-----:R-:W4:Y:S01]  /*b91d0*/  LDL.LU R21, [R1+0x27d4] ;  /* 0x0027d40001157983 */ /* 0x001f220000300800 */
[----:B------:R-:W4:Y:S02]  /*b91e0*/  LDL.LU R44, [R1+0x27a0] ;  /* 0x0027a000012c7983 */ /* 0x000f240000300800 */
[----:B------:R-:W4:Y:S01]  /*b91f0*/  LDL.LU R45, [R1+0x27cc] ;  /* 0x0027cc00012d7983 */ /* 0x000f220000300800 */
[----:B------:R-:W-:Y:S01]  /*b9200*/  IADD3 R25, P3, R25, R60, RZ ;  /* 0x0000003c19197210 */ /* 0x000fe20007f7e0ff */
[----:B------:R-:W-:Y:S01]  /*b9210*/  STL [R1+0x27fc], R48 ;  /* 0x0027fc3001007387 */ /* 0x000fe20000100800 */
[----:B------:R-:W4:Y:S03]  /*b9220*/  LDL.LU R46, [R1+0x2798] ;  /* 0x00279800012e7983 */ /* 0x000f260000300800 */
        /* <DEDUP_REMOVED lines=44> */
[----:B0-----:R-:W4:Y:S01]  /*b94f0*/  LDL.LU R21, [R1+0x277c] ;  /* 0x00277c0001157983 */ /* 0x001f220000300800 */
        /* <DEDUP_REMOVED lines=16> */
[----:B0-----:R-:W4:Y:S01]  /*b9600*/  LDL.LU R25, [R1+0x2748] ;  /* 0x0027480001197983 */ /* 0x001f220000300800 */
[----:B------:R-:W-:Y:S01]  /*b9610*/  IADD3 R20, P0, R20, R60, RZ ;  /* 0x0000003c14147210 */ /* 0x000fe20007f1e0ff */
[----:B------:R-:W-:Y:S04]  /*b9620*/  STL [R1+0x2778], R49 ;  /* 0x0027783101007387 */ /* 0x000fe80000100800 */
        /* <DEDUP_REMOVED lines=251> */
[--C-:B------:R-:W-:Y:S01]  /*ba5e0*/  IMAD.X R44, R44, 0x1, R3.reuse, P6 ;  /* 0x000000012c2c7824 */ /* 0x100fe200030e0603 */
[-C--:B------:R-:W-:Y:S01]  /*ba5f0*/  IADD3 R45, P6, R45, R60.reuse, RZ ;  /* 0x0000003c2d2d7210 */ /* 0x080fe20007fde0ff */
[--C-:B------:R-:W-:Y:S02]  /*ba600*/  IMAD.X R46, R46, 0x1, R3.reuse, P0 ;  /* 0x000000012e2e7824 */ /* 0x100fe400000e0603 */
[----:B------:R0:W-:Y:S04]  /*ba610*/  STL [R1+0x2630], R56 ;  /* 0x0026303801007387 */ /* 0x0001e80000100800 */
[----:B0-----:R-:W3:Y:S01]  /*ba620*/  LDL.LU R56, [R1+0x25d8] ;  /* 0x0025d80001387983 */ /* 0x001ee20000300800 */
[----:B------:R-:W-:Y:S01]  /*ba630*/  STL [R1+0x265c], R44 ;  /* 0x00265c2c01007387 */ /* 0x000fe20000100800 */
[-C--:B----4-:R-:W-:Y:S01]  /*ba640*/  IADD3 R47, P0, R47, R60.reuse, RZ ;  /* 0x0000003c2f2f7210 */ /* 0x090fe20007f1e0ff */
        /* <DEDUP_REMOVED lines=92> */
[----:B------:R-:W-:Y:S02]  /*bac10*/  STL [R1+0x25dc], R45 ;  /* 0x0025dc2d01007387 */ /* 0x000fe40000100800 */
[--C-:B---3--:R-:W-:Y:S01]  /*bac20*/  IMAD.X R47, R47, 0x1, R3.reuse, P2 ;  /* 0x000000012f2f7824 */ /* 0x108fe200010e0603 */
        /* <DEDUP_REMOVED lines=17> */
[----:B0-----:R-:W3:Y:S01]  /*bad40*/  LDL.LU R56, [R1+0x2558] ;  /* 0x0025580001387983 */ /* 0x001ee20000300800 */
        /* <DEDUP_REMOVED lines=66> */
[----:B------:R-:W-:Y:S01]  /*bb170*/  IADD3 R45, P2, R45, R60, RZ ;  /* 0x0000003c2d2d7210 */ /* 0x000fe20007f5e0ff */
[----:B0-----:R-:W4:Y:S01]  /*bb180*/  LDL.LU R53, [R1+0x24e8] ;  /* 0x0024e80001357983 */ /* 0x001f220000300800 */
[----:B------:R-:W4:Y:S02]  /*bb190*/  LDL.LU R48, [R1+0x2514] ;  /* 0x0025140001307983 */ /* 0x000f240000300800 */
[----:B------:R-:W-:-:S02]  /*bb1a0*/  IMAD.X R46, R46, 0x1, R3, P3 ;  /* 0x000000012e2e7824 */ /* 0x000fc400018e0603 */
[----:B------:R0:W-:Y:S02]  /*bb1b0*/  STL [R1+0x2538], R57 ;  /* 0x0025383901007387 */ /* 0x0001e40000100800 */
        /* <DEDUP_REMOVED lines=325> */
[----:B------:R0:W-:Y:S04]  /*bc610*/  STL [R1+0x23a4], R25 ;  /* 0x0023a41901007387 */ /* 0x0001e80000100800 */
[----:B0-----:R-:W4:Y:S01]  /*bc620*/  LDL.LU R25, [R1+0x2348] ;  /* 0x0023480001197983 */ /* 0x001f220000300800 */
[----:B------:R-:W4:Y:S02]  /*bc630*/  LDL.LU R44, [R1+0x2374] ;  /* 0x00237400012c7983 */ /* 0x000f240000300800 */
[----:B------:R-:W-:Y:S02]  /*bc640*/  IMAD.X R20, R20, 0x1, R3, P3 ;  /* 0x0000000114147824 */ /* 0x000fe400018e0603 */
[----:B------:R-:W4:Y:S01]  /*bc650*/  LDL.LU R45, [R1+0x2340] ;  /* 0x00234000012d7983 */ /* 0x000f220000300800 */
[----:B------:R-:W-:Y:S01]  /*bc660*/  STL [R1+0x2370], R48 ;  /* 0x0023703001007387 */ /* 0x000fe20000100800 */
[----:B------:R-:W4:Y:S02]  /*bc670*/  LDL.LU R46, [R1+0x236c] ;  /* 0x00236c00012e7983 */ /* 0x000f240000300800 */
[----:B------:R0:W-:Y:S02]  /*bc680*/  STL [R1+0x239c], R20 ;  /* 0x00239c1401007387 */ /* 0x0001e40000100800 */
        /* <DEDUP_REMOVED lines=61> */
[----:B------:R-:W-:-:S02]  /*bca60*/  IMAD.X R24, R24, 0x1, R3, P0 ;  /* 0x0000000118187824 */ /* 0x000fc400000e0603 */
[----:B------:R-:W-:Y:S03]  /*bca70*/  STL [R1+0x234c], R49 ;  /* 0x00234c3101007387 */ /* 0x000fe60000100800 */
[----:B------:R0:W-:Y:S01]  /*bca80*/  STL [R1+0x2344], R24 ;  /* 0x0023441801007387 */ /* 0x0001e20000100800 */
[----:B------:R-:W-:-:S03]  /*bca90*/  IADD3 R53, P0, R53, R60, RZ ;  /* 0x0000003c35357210 */ /* 0x000fc60007f1e0ff */
[----:B0-----:R-:W4:Y:S02]  /*bcaa0*/  LDL.LU R24, [R1+0x22e8] ;  /* 0x0022e80001187983 */ /* 0x001f240000300800 */
        /* <DEDUP_REMOVED lines=67> */
[-C--:B------:R-:W-:Y:S02]  /*bcee0*/  IADD3 R47, P4, R47, R60.reuse, RZ ;  /* 0x0000003c2f2f7210 */ /* 0x080fe40007f9e0ff */
[----:B0-----:R-:W4:Y:S01]  /*bcef0*/  LDL.LU R21, [R1+0x22a4] ;  /* 0x0022a40001157983 */ /* 0x001f220000300800 */
[----:B------:R0:W-:Y:S02]  /*bcf00*/  STL [R1+0x22c8], R49 ;  /* 0x0022c83101007387 */ /* 0x0001e40000100800 */
[--C-:B------:R-:W-:Y:S01]  /*bcf10*/  IMAD.X R10, R10, 0x1, R3.reuse, P5 ;  /* 0x000000010a0a7824 */ /* 0x100fe200028e0603 */
[-C--:B------:R-:W-:Y:S01]  /*bcf20*/  IADD3 R11, P5, R11, R60.reuse, RZ ;  /* 0x0000003c0b0b7210 */ /* 0x080fe20007fbe0ff */
[--C-:B------:R-:W-:Y:S01]  /*bcf30*/  IMAD.X R14, R14, 0x1, R3.reuse, P6 ;  /* 0x000000010e0e7824 */ /* 0x100fe200030e0603 */
[----:B------:R-:W-:Y:S01]  /*bcf40*/  IADD3 R15, P6, R15, R60, RZ ;  /* 0x0000003c0f0f7210 */ /* 0x000fe20007fde0ff */
[--C-:B------:R-:W-:Y:S01]  /*bcf50*/  IMAD.X R25, R25, 0x1, R3.reuse, P1 ;  /* 0x0000000119197824 */ /* 0x100fe200008e0603 */
[----:B0-----:R0:W5:Y:S01]  /*bcf60*/  LDL.LU R49, [R1+0x43c0] ;  /* 0x0043c00001317983 */ /* 0x0011620000300800 */
[----:B------:R-:W-:Y:S02]  /*bcf70*/  STL [R1+0x22f4], R44 ;  /* 0x0022f42c01007387 */ /* 0x000fe40000100800 */
[----:B------:R-:W-:Y:S02]  /*bcf80*/  STL [R1+0x22c0], R45 ;  /* 0x0022c02d01007387 */ /* 0x000fe40000100800 */
[----:B------:R-:W-:Y:S01]  /*bcf90*/  STL [R1+0x22ec], R46 ;  /* 0x0022ec2e01007387 */ /* 0x000fe20000100800 */
[----:B------:R-:W-:Y:S01]  /*bcfa0*/  STL [R1+0x22b8], R47 ;  /* 0x0022b82f01007387 */ /* 0x000fe20000100800 */
[----:B------:R-:W-:Y:S02]  /*bcfb0*/  STL [R1+0x22e4], R10 ;  /* 0x0022e40a01007387 */ /* 0x000fe40000100800 */
[----:B------:R-:W-:-:S02]  /*bcfc0*/  IMAD.X R18, R18, 0x1, R3, P0 ;  /* 0x0000000112127824 */ /* 0x000fc400000e0603 */
[----:B------:R-:W-:Y:S01]  /*bcfd0*/  STL [R1+0x22b0], R11 ;  /* 0x0022b00b01007387 */ /* 0x000fe20000100800 */
[-C--:B------:R-:W-:Y:S01]  /*bcfe0*/  IADD3 R19, P0, R19, R60.reuse, RZ ;  /* 0x0000003c13137210 */ /* 0x080fe20007f1e0ff */
[----:B------:R-:W-:Y:S01]  /*bcff0*/  STL [R1+0x22dc], R14 ;  /* 0x0022dc0e01007387 */ /* 0x000fe20000100800 */
[----:B------:R-:W-:Y:S02]  /*bd000*/  STL [R1+0x22a8], R15 ;  /* 0x0022a80f01007387 */ /* 0x000fe40000100800 */
[----:B------:R1:W-:Y:S02]  /*bd010*/  STL [R1+0x22cc], R25 ;  /* 0x0022cc1901007387 */ /* 0x0003e40000100800 */
[----:B------:R-:W-:Y:S01]  /*bd020*/  STL [R1+0x22d4], R18 ;  /* 0x0022d41201007387 */ /* 0x000fe20000100800 */
[----:B------:R-:W-:Y:S01]  /*bd030*/  IADD3 R20, P1, R20, R60, RZ ;  /* 0x0000003c14147210 */ /* 0x000fe20007f3e0ff */
[----:B-1----:R-:W4:Y:S01]  /*bd040*/  LDL.LU R25, [R1+0x2270] ;  /* 0x0022700001197983 */ /* 0x002f220000300800 */
[----:B------:R-:W-:Y:S03]  /*bd050*/  STL [R1+0x22a0], R19 ;  /* 0x0022a01301007387 */ /* 0x000fe60000100800 */
[----:B------:R1:W-:Y:S02]  /*bd060*/  STL [R1+0x2298], R20 ;  /* 0x0022981401007387 */ /* 0x0003e40000100800 */
[----:B-1----:R-:W4:Y:S01]  /*bd070*/  LDL.LU R20, [R1+0x229c] ;  /* 0x00229c0001147983 */ /* 0x002f220000300800 */
        /* <DEDUP_REMOVED lines=13> */
[----:B------:R1:W-:Y:S04]  /*bd150*/  STL [R1+0x22b4], R56 ;  /* 0x0022b43801007387 */ /* 0x0003e80000100800 */
[----:B-1----:R-:W3:Y:S01]  /*bd160*/  LDL.LU R56, [R1+0x2258] ;  /* 0x0022580001387983 */ /* 0x002ee20000300800 */
[----:B----4-:R-:W-:-:S05]  /*bd170*/  IADD3 R61, P4, R61, R60, RZ ;  /* 0x0000003c3d3d7210 */ /* 0x010fca0007f9e0ff */
[----:B------:R1:W-:Y:S04]  /*bd180*/  STL [R1+0x2280], R61 ;  /* 0x0022803d01007387 */ /* 0x0003e80000100800 */
[----:B-1----:R-:W4:Y:S01]  /*bd190*/  LDL.LU R61, [R1+0x2284] ;  /* 0x00228400013d7983 */ /* 0x002f220000300800 */
[----:B------:R-:W-:-:S05]  /*bd1a0*/  IMAD.X R0, R0, 0x1, R3, P5 ;  /* 0x0000000100007824 */ /* 0x000fca00028e0603 */
[----:B------:R1:W-:Y:S04]  /*bd1b0*/  STL [R1+0x22ac], R0 ;  /* 0x0022ac0001007387 */ /* 0x0003e80000100800 */
[----:B-1----:R-:W4:Y:S01]  /*bd1c0*/  LDL.LU R0, [R1+0x2250] ;  /* 0x0022500001007983 */ /* 0x002f220000300800 */
[----:B------:R-:W-:Y:S01]  /*bd1d0*/  IADD3 R48, P5, R48, R60, RZ ;  /* 0x0000003c30307210 */ /* 0x000fe20007fbe0ff */
[----:B------:R-:W4:Y:S02]  /*bd1e0*/  LDL.LU R44, [R1+0x2248] ;  /* 0x00224800012c7983 */ /* 0x000f240000300800 */
[----:B------:R-:W4:Y:S02]  /*bd1f0*/  LDL.LU R45, [R1+0x2274] ;  /* 0x00227400012d7983 */ /* 0x000f240000300800 */
[----:B------:R1:W-:Y:S01]  /*bd200*/  STL [R1+0x2278], R48 ;  /* 0x0022783001007387 */ /* 0x0003e20000100800 */
        /* <DEDUP_REMOVED lines=11> */
[----:B0-----:R-:W4:Y:S01]  /*bd2c0*/  LDL.LU R21, [R1+0x224c] ;  /* 0x00224c0001157983 */ /* 0x001f220000300800 */
[----:B------:R-:W-:-:S05]  /*bd2d0*/  IADD3 R25, P6, R25, R60, RZ ;  /* 0x0000003c19197210 */ /* 0x000fca0007fde0ff */
[----:B------:R0:W-:Y:S01]  /*bd2e0*/  STL [R1+0x2270], R25 ;  /* 0x0022701901007387 */ /* 0x0001e20000100800 */
[----:B------:R-:W-:-:S03]  /*bd2f0*/  IMAD.X R20, R20, 0x1, R3, P0 ;  /* 0x0000000114147824 */ /* 0x000fc600000e0603 */
[----:B0-----:R-:W4:Y:S02]  /*bd300*/  LDL.LU R25, [R1+0x2218] ;  /* 0x0022180001197983 */ /* 0x001f240000300800 */
[----:B------:R0:W-:Y:S02]  /*bd310*/  STL [R1+0x229c], R20 ;  /* 0x00229c1401007387 */ /* 0x0001e40000100800 */
        /* <DEDUP_REMOVED lines=19> */
[----:B------:R-:W-:-:S03]  /*bd450*/  IADD3 R0, P3, R0, R60, RZ ;  /* 0x0000003c00007210 */ /* 0x000fc60007f7e0ff */
[----:B------:R-:W2:Y:S04]  /*bd460*/  LDL.LU R60, [R1+0x227c] ;  /* 0x00227c00013c7983 */ /* 0x000ea80000300800 */
[----:B------:R0:W-:Y:S04]  /*bd470*/  STL [R1+0x2250], R0 ;  /* 0x0022500001007387 */ /* 0x0001e80000100800 */
[----:B0-----:R-:W3:Y:S01]  /*bd480*/  LDL.LU R0, [R1+0x21f8] ;  /* 0x0021f80001007983 */ /* 0x001ee20000300800 */
[--C-:B------:R-:W-:Y:S02]  /*bd490*/  IMAD.X R45, R45, 0x1, R3.reuse, P5 ;  /* 0x000000012d2d7824 */ /* 0x100fe400028e0603 */
[----:B------:R-:W-:-:S02]  /*bd4a0*/  IMAD.X R47, R47, 0x1, R3, P6 ;  /* 0x000000012f2f7824 */ /* 0x000fc400030e0603 */
[--C-:B------:R-:W-:Y:S02]  /*bd4b0*/  IMAD.X R11, R11, 0x1, R3.reuse, P0 ;  /* 0x000000010b0b7824 */ /* 0x100fe400000e0603 */
[--C-:B------:R-:W-:Y:S02]  /*bd4c0*/  IMAD.X R15, R15, 0x1, R3.reuse, P1 ;  /* 0x000000010f0f7824 */ /* 0x100fe400008e0603 */
[--C-:B------:R-:W-:Y:S02]  /*bd4d0*/  IMAD.X R19, R19, 0x1, R3.reuse, P2 ;  /* 0x0000000113137824 */ /* 0x100fe400010e0603 */
[--C-:B------:R-:W-:Y:S02]  /*bd4e0*/  IMAD.X R21, R21, 0x1, R3.reuse, P3 ;  /* 0x0000000115157824 */ /* 0x100fe400018e0603 */
[----:B--2---:R-:W-:-:S05]  /*bd4f0*/  IMAD.X R60, R60, 0x1, R3, P4 ;  /* 0x000000013c3c7824 */ /* 0x004fca00020e0603 */
[----:B------:R0:W-:Y:S02]  /*bd500*/  STL [R1+0x227c], R60 ;  /* 0x00227c3c01007387 */ /* 0x0001e40000100800 */
[----:B0-----:R-:W-:-:S04]  /*bd510*/  IMAD.MOV.U32 R60, RZ, RZ, c[0x0][0x18c] ;  /* 0x00006300ff3c7624 */ /* 0x001fc800078e00ff */
[----:B------:R-:W-:-:S04]  /*bd520*/  IMAD.SHL.U32 R60, R60, 0x80, RZ ;  /* 0x000000803c3c7824 */ /* 0x000fc800078e00ff */
[----:B------:R-:W-:-:S05]  /*bd530*/  IMAD.SHL.U32 R60, R60, 0x2, RZ ;  /* 0x000000023c3c7824 */ /* 0x000fca00078e00ff */
[-C--:B------:R-:W-:Y:S02]  /*bd540*/  IADD3 R44, P4, R44, R60.reuse, RZ ;  /* 0x0000003c2c2c7210 */ /* 0x080fe40007f9e0ff */
[-C--:B------:R-:W-:Y:S02]  /*bd550*/  IADD3 R46, P5, R46, R60.reuse, RZ ;  /* 0x0000003c2e2e7210 */ /* 0x080fe40007fbe0ff */
[-C--:B------:R-:W-:Y:S02]  /*bd560*/  IADD3 R10, P6, R10, R60.reuse, RZ ;  /* 0x0000003c0a0a7210 */ /* 0x080fe40007fde0ff */
[-C--:B------:R-:W-:Y:S01]  /*bd570*/  IADD3 R14, P0, R14, R60.reuse, RZ ;  /* 0x0000003c0e0e7210 */ /* 0x080fe20007f1e0ff */
[----:B------:R-:W-:Y:S01]  /*bd580*/  STL [R1+0x2248], R44 ;  /* 0x0022482c01007387 */ /* 0x000fe20000100800 */
[----:B------:R-:W-:Y:S02]  /*bd590*/  STL [R1+0x2274], R45 ;  /* 0x0022742d01007387 */ /* 0x000fe40000100800 */
[----:B------:R-:W-:Y:S02]  /*bd5a0*/  STL [R1+0x2240], R46 ;  /* 0x0022402e01007387 */ /* 0x000fe40000100800 */
[----:B------:R-:W-:Y:S01]  /*bd5b0*/  STL [R1+0x226c], R47 ;  /* 0x00226c2f01007387 */ /* 0x000fe20000100800 */
[-C--:B------:R-:W-:Y:S01]  /*bd5c0*/  IADD3 R18, P1, R18, R60.reuse, RZ ;  /* 0x0000003c12127210 */ /* 0x080fe20007f3e0ff */
[----:B------:R-:W-:Y:S01]  /*bd5d0*/  STL [R1+0x2238], R10 ;  /* 0x0022380a01007387 */ /* 0x000fe20000100800 */
[-C--:B------:R-:W-:Y:S01]  /*bd5e0*/  IADD3 R48, P2, R48, R60.reuse, RZ ;  /* 0x0000003c30307210 */ /* 0x080fe20007f5e0ff */
[----:B------:R-:W-:Y:S02]  /*bd5f0*/  STL [R1+0x2264], R11 ;  /* 0x0022640b01007387 */ /* 0x000fe40000100800 */
[----:B------:R-:W-:Y:S01]  /*bd600*/  STL [R1+0x2230], R14 ;  /* 0x0022300e01007387 */ /* 0x000fe20000100800 */
[----:B------:R-:W-:Y:S01]  /*bd610*/  STL [R1+0x225c], R15 ;  /* 0x00225c0f01007387 */ /* 0x000fe20000100800 */
[-C--:B------:R-:W-:Y:S01]  /*bd620*/  IADD3 R25, P3, R25, R60.reuse, RZ ;  /* 0x0000003c19197210 */ /* 0x080fe20007f7e0ff */
[----:B------:R-:W-:Y:S02]  /*bd630*/  STL [R1+0x2228], R18 ;  /* 0x0022281201007387 */ /* 0x000fe40000100800 */
[----:B------:R0:W-:Y:S01]  /*bd640*/  STL [R1+0x2220], R48 ;  /* 0x0022203001007387 */ /* 0x0001e20000100800 */
[----:B------:R-:W-:Y:S01]  /*bd650*/  STL [R1+0x2254], R19 ;  /* 0x0022541301007387 */ /* 0x000fe20000100800 */
[--C-:B------:R-:W-:Y:S01]  /*bd660*/  IMAD.X R20, R20, 0x1, R3.reuse, P4 ;  /* 0x0000000114147824 */ /* 0x100fe200020e0603 */
[-C--:B------:R-:W-:Y:S01]  /*bd670*/  IADD3 R24, P4, R24, R60.reuse, RZ ;  /* 0x0000003c18187210 */ /* 0x080fe20007f9e0ff */
[--C-:B------:R-:W-:Y:S01]  /*bd680*/  IMAD.X R53, R53, 0x1, R3.reuse, P5 ;  /* 0x0000000135357824 */ /* 0x100fe200028e0603 */
[-C--:B------:R-:W-:Y:S01]  /*bd690*/  IADD3 R57, P5, R57, R60.reuse, RZ ;  /* 0x0000003c39397210 */ /* 0x080fe20007fbe0ff */
[----:B0-----:R-:W2:Y:S01]  /*bd6a0*/  LDL.LU R48, [R1+0x21f0] ;  /* 0x0021f00001307983 */ /* 0x001ea20000300800 */
[----:B------:R0:W-:Y:S02]  /*bd6b0*/  STL [R1+0x2218], R25 ;  /* 0x0022181901007387 */ /* 0x0001e40000100800 */
[----:B------:R1:W-:Y:S02]  /*bd6c0*/  STL [R1+0x224c], R21 ;  /* 0x00224c1501007387 */ /* 0x0003e40000100800 */
[--C-:B------:R-:W-:Y:S01]  /*bd6d0*/  IMAD.X R52, R52, 0x1, R3.reuse, P6 ;  /* 0x0000000134347824 */ /* 0x100fe200030e0603 */
[-C--:B---3--:R-:W-:Y:S01]  /*bd6e0*/  IADD3 R56, P6, R56, R60.reuse, RZ ;  /* 0x0000003c38387210 */ /* 0x088fe20007fde0ff */
[----:B0-----:R-:W3:Y:S01]  /*bd6f0*/  LDL.LU R25, [R1+0x21e8] ;  /* 0x0021e80001197983 */ /* 0x001ee20000300800 */
[----:B-1----:R-:W2:Y:S02]  /*bd700*/  LDL.LU R21, [R1+0x21e0] ;  /* 0x0021e00001157983 */ /* 0x002ea40000300800 */
[----:B------:R0:W-:Y:S02]  /*bd710*/  STL [R1+0x2210], R24 ;  /* 0x0022101801007387 */ /* 0x0001e40000100800 */
[----:B------:R1:W-:Y:S02]  /*bd720*/  STL [R1+0x2244], R20 ;  /* 0x0022441401007387 */ /* 0x0003e40000100800 */
[--C-:B----4-:R-:W-:Y:S01]  /*bd730*/  IMAD.X R61, R61, 0x1, R3.reuse, P0 ;  /* 0x000000013d3d7824 */ /* 0x110fe200000e0603 */
[----:B0-----:R-:W4:Y:S01]  /*bd740*/  LDL.LU R24, [R1+0x21d8] ;  /* 0x0021d80001187983 */ /* 0x001f220000300800 */
[----:B-1----:R-:W2:Y:S02]  /*bd750*/  LDL.LU R20, [R1+0x21d0] ;  /* 0x0021d00001147983 */ /* 0x002ea40000300800 */
[----:B------:R0:W-:Y:S02]  /*bd760*/  STL [R1+0x2208], R57 ;  /* 0x0022083901007387 */ /* 0x0001e40000100800 */
[----:B------:R1:W-:Y:S01]  /*bd770*/  STL [R1+0x223c], R53 ;  /* 0x00223c3501007387 */ /* 0x0003e20000100800 */
[----:B------:R-:W-:Y:S01]  /*bd780*/  IADD3 R0, P0, R0, R60, RZ ;  /* 0x0000003c00007210 */ /* 0x000fe20007f1e0ff */
[----:B0-----:R-:W2:Y:S01]  /*bd790*/  LDL.LU R57, [R1+0x21c8] ;  /* 0x0021c80001397983 */ /* 0x001ea20000300800 */
[----:B-1----:R-:W2:Y:S02]  /*bd7a0*/  LDL.LU R53, [R1+0x21c0] ;  /* 0x0021c00001357983 */ /* 0x002ea40000300800 */
[----:B------:R0:W-:Y:S02]  /*bd7b0*/  STL [R1+0x2200], R56 ;  /* 0x0022003801007387 */ /* 0x0001e40000100800 */
[----:B------:R1:W-:Y:S01]  /*bd7c0*/  STL [R1+0x2234], R52 ;  /* 0x0022343401007387 */ /* 0x0003e20000100800 */
[----:B0-----:R-:W2:Y:S01]  /*bd7d0*/  LDL.LU R56, [R1+0x21b8] ;  /* 0x0021b80001387983 */ /* 0x001ea20000300800 */
[----:B-1----:R-:W2:Y:S02]  /*bd7e0*/  LDL.LU R52, [R1+0x21b0] ;  /* 0x0021b00001347983 */ /* 0x002ea40000300800 */
[----:B------:R-:W2:Y:S02]  /*bd7f0*/  LDL.LU R60, [R1+0x2224] ;  /* 0x00222400013c7983 */ /* 0x000ea40000300800 */
[----:B------:R0:W-:Y:S02]  /*bd800*/  STL [R1+0x222c], R61 ;  /* 0x00222c3d01007387 */ /* 0x0001e40000100800 */
[----:B0-----:R-:W3:Y:S01]  /*bd810*/  LDL.LU R61, [R1+0x21a8] ;  /* 0x0021a800013d7983 */ /* 0x001ee20000300800 */
[----:B------:R0:W-:Y:S03]  /*bd820*/  STL [R1+0x21f8], R0 ;  /* 0x0021f80001007387 */ /* 0x0001e60000100800 */
        /* <DEDUP_REMOVED lines=11> */
[----:B--2---:R-:W-:-:S05]  /*bd8e0*/  IMAD.X R60, R60, 0x1, R3, P1 ;  /* 0x000000013c3c7824 */ /* 0x004fca00008e0603 */
[----:B------:R0:W-:Y:S02]  /*bd8f0*/  STL [R1+0x2224], R60 ;  /* 0x0022243c01007387 */ /* 0x0001e40000100800 */
[----:B0-----:R-:W-:-:S04]  /*bd900*/  IMAD.MOV.U32 R60, RZ, RZ, c[0x0][0x18c] ;  /* 0x00006300ff3c7624 */ /* 0x001fc800078e00ff */
[----:B------:R-:W-:-:S04]  /*bd910*/  IMAD.SHL.U32 R60, R60, 0x80, RZ ;  /* 0x000000803c3c7824 */ /* 0x000fc800078e00ff */
[----:B------:R-:W-:-:S05]  /*bd920*/  IMAD.SHL.U32 R60, R60, 0x2, RZ ;  /* 0x000000023c3c7824 */ /* 0x000fca00078e00ff */
[----:B------:R-:W-:-:S05]  /*bd930*/  IADD3 R48, P1, R48, R60, RZ ;  /* 0x0000003c30307210 */ /* 0x000fca0007f3e0ff */
[----:B------:R0:W-:Y:S04]  /*bd940*/  STL [R1+0x21f0], R48 ;  /* 0x0021f03001007387 */ /* 0x0001e80000100800 */
[----:B0-----:R0:W5:Y:S01]  /*bd950*/  LDL.LU R48, [R1+0x43bc] ;  /* 0x0043bc0001307983 */ /* 0x0011620000300800 */
[----:B------:R-:W2:Y:S02]  /*bd960*/  LDL.LU R60, [R1+0x221c] ;  /* 0x00221c00013c7983 */ /* 0x000ea40000300800 */
[----:B--2---:R-:W-:-:S05]  /*bd970*/  IMAD.X R60, R60, 0x1, R3, P2 ;  /* 0x000000013c3c7824 */ /* 0x004fca00010e0603 */
[----:B------:R1:W-:Y:S02]  /*bd980*/  STL [R1+0x221c], R60 ;  /* 0x00221c3c01007387 */ /* 0x0003e40000100800 */
[----:B-1----:R-:W-:-:S04]  /*bd990*/  IMAD.MOV.U32 R60, RZ, RZ, c[0x0][0x18c] ;  /* 0x00006300ff3c7624 */ /* 0x002fc800078e00ff */
[----:B------:R-:W-:-:S04]  /*bd9a0*/  IMAD.SHL.U32 R60, R60, 0x80, RZ ;  /* 0x000000803c3c7824 */ /* 0x000fc800078e00ff */
[----:B------:R-:W-:-:S05]  /*bd9b0*/  IMAD.SHL.U32 R60, R60, 0x2, RZ ;  /* 0x000000023c3c7824 */ /* 0x000fca00078e00ff */
[----:B---3--:R-:W-:-:S05]  /*bd9c0*/  IADD3 R25, P2, R25, R60, RZ ;  /* 0x0000003c19197210 */ /* 0x008fca0007f5e0ff */
[----:B------:R1:W-:Y:S04]  /*bd9d0*/  STL [R1+0x21e8], R25 ;  /* 0x0021e81901007387 */ /* 0x0003e80000100800 */
[----:B-1----:R0:W5:Y:S01]  /*bd9e0*/  LDL.LU R25, [R1+0x43b8] ;  /* 0x0043b80001197983 */ /* 0x0021620000300800 */
[----:B------:R-:W2:Y:S02]  /*bd9f0*/  LDL.LU R60, [R1+0x2214] ;  /* 0x00221400013c7983 */ /* 0x000ea40000300800 */
[----:B--2---:R-:W-:-:S05]  /*bda00*/  IMAD.X R60, R60, 0x1, R3, P3 ;  /* 0x000000013c3c7824 */ /* 0x004fca00018e0603 */
[----:B------:R1:W-:Y:S02]  /*bda10*/  STL [R1+0x2214], R60 ;  /* 0x0022143c01007387 */ /* 0x0003e40000100800 */
[----:B-1----:R-:W-:-:S04]  /*bda20*/  IMAD.MOV.U32 R60, RZ, RZ, c[0x0][0x18c] ;  /* 0x00006300ff3c7624 */ /* 0x002fc800078e00ff */
[----:B------:R-:W-:-:S04]  /*bda30*/  IMAD.SHL.U32 R60, R60, 0x80, RZ ;  /* 0x000000803c3c7824 */ /* 0x000fc800078e00ff */
[----:B------:R-:W-:-:S05]  /*bda40*/  IMAD.SHL.U32 R60, R60, 0x2, RZ ;  /* 0x000000023c3c7824 */ /* 0x000fca00078e00ff */
[----:B------:R-:W-:-:S05]  /*bda50*/  IADD3 R21, P3, R21, R60, RZ ;  /* 0x0000003c15157210 */ /* 0x000fca0007f7e0ff */
        /* <DEDUP_REMOVED lines=8> */
[----:B----4-:R-:W-:-:S05]  /*bdae0*/  IADD3 R24, P4, R24, R60, RZ ;  /* 0x0000003c18187210 */ /* 0x010fca0007f9e0ff */
        /* <DEDUP_REMOVED lines=48> */
[--C-:B------:R-:W-:Y:S02]  /*bddf0*/  IMAD.X R0, R0, 0x1, R3.reuse, P4 ;  /* 0x0000000100007824 */ /* 0x100fe400020e0603 */
[--C-:B------:R-:W-:Y:S02]  /*bde00*/  IMAD.X R45, R45, 0x1, R3.reuse, P5 ;  /* 0x000000012d2d7824 */ /* 0x100fe400028e0603 */
[----:B------:R-:W-:-:S02]  /*bde10*/  IMAD.X R47, R47, 0x1, R3, P6 ;  /* 0x000000012f2f7824 */ /* 0x000fc400030e0603 */
[--C-:B------:R-:W-:Y:S02]  /*bde20*/  IMAD.X R10, R10, 0x1, R3.reuse, P0 ;  /* 0x000000010a0a7824 */ /* 0x100fe400000e0603 */
[--C-:B------:R-:W-:Y:S02]  /*bde30*/  IMAD.X R11, R11, 0x1, R3.reuse, P1 ;  /* 0x000000010b0b7824 */ /* 0x100fe400008e0603 */
[--C-:B------:R-:W-:Y:S02]  /*bde40*/  IMAD.X R14, R14, 0x1, R3.reuse, P2 ;  /* 0x000000010e0e7824 */ /* 0x100fe400010e0603 */
[----:B--2---:R-:W-:-:S05]  /*bde50*/  IMAD.X R60, R60, 0x1, R3, P3 ;  /* 0x000000013c3c7824 */ /* 0x004fca00018e0603 */
[----:B------:R1:W-:Y:S02]  /*bde60*/  STL [R1+0x21dc], R60 ;  /* 0x0021dc3c01007387 */ /* 0x0003e40000100800 */
[----:B-1----:R-:W-:-:S04]  /*bde70*/  IMAD.MOV.U32 R60, RZ, RZ, c[0x0][0x18c] ;  /* 0x00006300ff3c7624 */ /* 0x002fc800078e00ff */
[----:B------:R-:W-:-:S04]  /*bde80*/  IMAD.SHL.U32 R60, R60, 0x80, RZ ;  /* 0x000000803c3c7824 */ /* 0x000fc800078e00ff */
[----:B------:R-:W-:-:S05]  /*bde90*/  IMAD.SHL.U32 R60, R60, 0x2, RZ ;  /* 0x000000023c3c7824 */ /* 0x000fca00078e00ff */
[-C--:B------:R-:W-:Y:S02]  /*bdea0*/  IADD3 R61, P3, R61, R60.reuse, RZ ;  /* 0x0000003c3d3d7210 */ /* 0x080fe40007f7e0ff */
[-C--:B------:R-:W-:Y:S02]  /*bdeb0*/  IADD3 R44, P4, R44, R60.reuse, RZ ;  /* 0x0000003c2c2c7210 */ /* 0x080fe40007f9e0ff */
[----:B------:R-:W-:Y:S01]  /*bdec0*/  IADD3 R46, P5, R46, R60, RZ ;  /* 0x0000003c2e2e7210 */ /* 0x000fe20007fbe0ff */
[----:B------:R1:W-:Y:S01]  /*bded0*/  STL [R1+0x21a8], R61 ;  /* 0x0021a83d01007387 */ /* 0x0003e20000100800 */
[----:B------:R-:W-:-:S03]  /*bdee0*/  IMAD.X R15, R15, 0x1, R3, P3 ;  /* 0x000000010f0f7824 */ /* 0x000fc600018e0603 */
[--C-:B------:R-:W-:Y:S02]  /*bdef0*/  IMAD.X R19, R19, 0x1, R3.reuse, P5 ;  /* 0x0000000113137824 */ /* 0x100fe400028e0603 */
[----:B------:R-:W-:Y:S01]  /*bdf00*/  IMAD.X R18, R18, 0x1, R3, P4 ;  /* 0x0000000112127824 */ /* 0x000fe200020e0603 */
[----:B-1----:R0:W5:Y:S01]  /*bdf10*/  LDL.LU R61, [R1+0x4398] ;  /* 0x00439800013d7983 */ /* 0x0021620000300800 */
[----:B------:R1:W-:Y:S02]  /*bdf20*/  STL [R1+0x21d4], R0 ;  /* 0x0021d40001007387 */ /* 0x0003e40000100800 */
[----:B------:R0:W-:Y:S02]  /*bdf30*/  STL [R1+0x21a0], R44 ;  /* 0x0021a02c01007387 */ /* 0x0001e40000100800 */
[----:B------:R0:W-:Y:S01]  /*bdf40*/  STL [R1+0x21cc], R45 ;  /* 0x0021cc2d01007387 */ /* 0x0001e20000100800 */
[----:B------:R0:W-:Y:S01]  /*bdf50*/  STL [R1+0x2198], R46 ;  /* 0x0021982e01007387 */ /* 0x0001e20000100800 */
[----:B------:R0:W-:Y:S02]  /*bdf60*/  STL [R1+0x21c4], R47 ;  /* 0x0021c42f01007387 */ /* 0x0001e40000100800 */
[----:B------:R0:W-:Y:S01]  /*bdf70*/  STL [R1+0x21bc], R10 ;  /* 0x0021bc0a01007387 */ /* 0x0001e20000100800 */
[----:B-1----:R-:W1:Y:S01]  /*bdf80*/  S2R R0, SR_TID.X ;  /* 0x0000000000007919 */ /* 0x002e620000002100 */
[----:B------:R0:W-:Y:S02]  /*bdf90*/  STL [R1+0x21b4], R11 ;  /* 0x0021b40b01007387 */ /* 0x0001e40000100800 */
[----:B------:R0:W-:Y:S02]  /*bdfa0*/  STL [R1+0x21ac], R14 ;  /* 0x0021ac0e01007387 */ /* 0x0001e40000100800 */
[----:B------:R0:W-:Y:S01]  /*bdfb0*/  STL [R1+0x2194], R19 ;  /* 0x0021941301007387 */ /* 0x0001e20000100800 */
[----:B------:R0:W-:Y:S01]  /*bdfc0*/  STL [R1+0x21a4], R15 ;  /* 0x0021a40f01007387 */ /* 0x0001e20000100800 */
[----:B------:R0:W-:Y:S01]  /*bdfd0*/  STL [R1+0x219c], R18 ;  /* 0x00219c1201007387 */ /* 0x0001e20000100800 */
[----:B-1----:R-:W-:-:S05]  /*bdfe0*/  LOP3.LUT R0, R0, 0x1f, RZ, 0xc0, !PT ;  /* 0x0000001f00007812 */ /* 0x002fca00078ec0ff */
[----:B------:R-:W-:Y:S02]  /*bdff0*/  IMAD.SHL.U32 R0, R0, 0x2, RZ ;  /* 0x0000000200007824 */ /* 0x000fe400078e00ff */
[----:B0-----:R-:W2:Y:S04]  /*be000*/  LDL.LU R15, [R1+0x2190] ;  /* 0x00219000010f7983 */ /* 0x001ea80000300800 */
        /* <DEDUP_REMOVED lines=10> */
[----:B------:R-:W-:Y:S04]  /*be0b0*/  STL [R1+0x43bc], R22 ;  /* 0x0043bc1601007387 */ /* 0x000fe80000100800 */
[----:B-----5:R-:W-:Y:S04]  /*be0c0*/  STL [R1+0x43b8], R21 ;  /* 0x0043b81501007387 */ /* 0x020fe80000100800 */
        /* <DEDUP_REMOVED lines=8> */
[----:B0-----:R-:W4:Y:S04]  /*be150*/  LDL.LU R2, [R1+0x2158] ;  /* 0x0021580001027983 */ /* 0x001f280000300800 */
[----:B------:R-:W4:Y:S01]  /*be160*/  LDL.LU R47, [R1+0x179c] ;  /* 0x00179c00012f7983 */ /* 0x000f220000300800 */
[----:B--2---:R-:W-:-:S02]  /*be170*/  IADD3 R15, P3, R15, R60, RZ ;  /* 0x0000003c0f0f7210 */ /* 0x004fc40007f7e0ff */
[----:B---3--:R-:W-:-:S03]  /*be180*/  IADD3 R18, P4, R18, R60, RZ ;  /* 0x0000003c12127210 */ /* 0x008fc60007f9e0ff */
[----:B------:R0:W-:Y:S01]  /*be190*/  STL [R1+0x2190], R15 ;  /* 0x0021900f01007387 */ /* 0x0001e20000100800 */
[----:B----4-:R-:W-:-:S03]  /*be1a0*/  IADD3 R19, P5, R19, R60, RZ ;  /* 0x0000003c13137210 */ /* 0x010fc60007fbe0ff */
[----:B0-----:R-:W2:Y:S04]  /*be1b0*/  LDL.LU R15, [R1+0x217c] ;  /* 0x00217c00010f7983 */ /* 0x001ea80000300800 */
[----:B------:R0:W-:Y:S04]  /*be1c0*/  STL [R1+0x2188], R18 ;  /* 0x0021881201007387 */ /* 0x0001e80000100800 */
[----:B0-----:R-:W3:Y:S04]  /*be1d0*/  LDL.LU R18, [R1+0x2148] ;  /* 0x0021480001127983 */ /* 0x001ee80000300800 */
[----:B------:R0:W-:Y:S04]  /*be1e0*/  STL [R1+0x2180], R19 ;  /* 0x0021801301007387 */ /* 0x0001e80000100800 */
[----:B0-----:R-:W4:Y:S04]  /*be1f0*/  LDL.LU R19, [R1+0x2174] ;  /* 0x0021740001137983 */ /* 0x001f280000300800 */
[----:B------:R-:W4:Y:S01]  /*be200*/  LDL.LU R23, [R1+0x2140] ;  /* 0x0021400001177983 */ /* 0x000f220000300800 */
[----:B------:R-:W-:-:S02]  /*be210*/  IADD3 R0, P6, R0, R60, RZ ;  /* 0x0000003c00007210 */ /* 0x000fc40007fde0ff */
[-C--:B------:R-:W-:Y:S02]  /*be220*/  IADD3 R44, P0, R44, R60.reuse, RZ ;  /* 0x0000003c2c2c7210 */ /* 0x080fe40007f1e0ff */
[-C--:B------:R-:W-:Y:S02]  /*be230*/  IADD3 R45, P1, R45, R60.reuse, RZ ;  /* 0x0000003c2d2d7210 */ /* 0x080fe40007f3e0ff */
[-C--:B------:R-:W-:Y:S01]  /*be240*/  IADD3 R46, P2, R46, R60.reuse, RZ ;  /* 0x0000003c2e2e7210 */ /* 0x080fe20007f5e0ff */
[--C-:B------:R-:W-:Y:S02]  /*be250*/  IMAD.X R10, R10, 0x1, R3.reuse, P3 ;  /* 0x000000010a0a7824 */ /* 0x100fe400018e0603 */
[----:B------:R-:W-:Y:S01]  /*be260*/  IMAD.X R11, R11, 0x1, R3, P4 ;  /* 0x000000010b0b7824 */ /* 0x000fe200020e0603 */
[----:B------:R-:W-:Y:S02]  /*be270*/  IADD3 R14, P4, R14, R60, RZ ;  /* 0x0000003c0e0e7210 */ /* 0x000fe40007f9e0ff */
[----:B------:R-:W-:-:S05]  /*be280*/  IADD3 R47, R47, 0x1, RZ ;  /* 0x000000012f2f7810 */ /* 0x000fca0007ffe0ff */
[----:B------:R-:W-:Y:S04]  /*be290*/  STL [R1+0x179c], R47 ;  /* 0x00179c2f01007387 */ /* 0x000fe80000100800 */
[----:B------:R0:W-:Y:S04]  /*be2a0*/  STL [R1+0x2178], R0 ;  /* 0x0021780001007387 */ /* 0x0001e80000100800 */
[----:B0-----:R-:W4:Y:S04]  /*be2b0*/  LDL.LU R0, [R1+0x216c] ;  /* 0x00216c0001007983 */ /* 0x001f280000300800 */
[----:B------:R-:W4:Y:S04]  /*be2c0*/  LDL.LU R6, [R1+0x2138] ;  /* 0x0021380001067983 */ /* 0x000f280000300800 */
[----:B------:R-:W4:Y:S04]  /*be2d0*/  LDL.LU R7, [R1+0x2164] ;  /* 0x0021640001077983 */ /* 0x000f280000300800 */
[----:B------:R-:W4:Y:S04]  /*be2e0*/  LDL.LU R12, [R1+0x2130] ;  /* 0x00213000010c7983 */ /* 0x000f280000300800 */
[----:B------:R0:W-:Y:S04]  /*be2f0*/  STL [R1+0x2170], R44 ;  /* 0x0021702c01007387 */ /* 0x0001e80000100800 */
[----:B------:R-:W4:Y:S04]  /*be300*/  LDL.LU R13, [R1+0x215c] ;  /* 0x00215c00010d7983 */ /* 0x000f280000300800 */
[----:B------:R-:W4:Y:S04]  /*be310*/  LDL.LU R16, [R1+0x2128] ;  /* 0x0021280001107983 */ /* 0x000f280000300800 */
[----:B------:R-:W4:Y:S04]  /*be320*/  LDL.LU R17, [R1+0x2154] ;  /* 0x0021540001117983 */ /* 0x000f280000300800 */
[----:B------:R-:W4:Y:S04]  /*be330*/  LDL.LU R20, [R1+0x2120] ;  /* 0x0021200001147983 */ /* 0x000f280000300800 */
[----:B------:R-:W4:Y:S04]  /*be340*/  LDL.LU R21, [R1+0x214c] ;  /* 0x00214c0001157983 */ /* 0x000f280000300800 */
[----:B------:R-:W4:Y:S04]  /*be350*/  LDL.LU R22, [R1+0x2118] ;  /* 0x0021180001167983 */ /* 0x000f280000300800 */
[----:B0-----:R-:W4:Y:S04]  /*be360*/  LDL.LU R44, [R1+0x2144] ;  /* 0x00214400012c7983 */ /* 0x001f280000300800 */
[----:B------:R0:W-:Y:S01]  /*be370*/  STL [R1+0x2168], R45 ;  /* 0x0021682d01007387 */ /* 0x0001e20000100800 */
[----:B------:R-:W-:-:S03]  /*be380*/  IADD3 R2, P3, R2, R60, RZ ;  /* 0x0000003c02027210 */ /* 0x000fc60007f7e0ff */
[----:B0-----:R-:W4:Y:S04]  /*be390*/  LDL.LU R45, [R1+0x2110] ;  /* 0x00211000012d7983 */ /* 0x001f280000300800 */
[----:B------:R0:W-:Y:S04]  /*be3a0*/  STL [R1+0x2160], R46 ;  /* 0x0021602e01007387 */ /* 0x0001e80000100800 */
[----:B0-----:R-:W4:Y:S04]  /*be3b0*/  LDL.LU R46, [R1+0x213c] ;  /* 0x00213c00012e7983 */ /* 0x001f280000300800 */
[----:B------:R0:W-:Y:S04]  /*be3c0*/  STL [R1+0x218c], R10 ;  /* 0x00218c0a01007387 */ /* 0x0001e80000100800 */
[----:B0-----:R-:W4:Y:S04]  /*be3d0*/  LDL.LU R10, [R1+0x2108] ;  /* 0x00210800010a7983 */ /* 0x001f280000300800 */
[----:B------:R0:W-:Y:S04]  /*be3e0*/  STL [R1+0x2184], R11 ;  /* 0x0021840b01007387 */ /* 0x0001e80000100800 */
[----:B0-----:R-:W4:Y:S04]  /*be3f0*/  LDL.LU R11, [R1+0x2134] ;  /* 0x00213400010b7983 */ /* 0x001f280000300800 */
[----:B------:R-:W-:Y:S04]  /*be400*/  STL [R1+0x2158], R2 ;  /* 0x0021580201007387 */ /* 0x000fe80000100800 */
[----:B------:R0:W-:Y:S04]  /*be410*/  STL [R1+0x2150], R14 ;  /* 0x0021500e01007387 */ /* 0x0001e80000100800 */
[----:B0-----:R-:W4:Y:S01]  /*be420*/  LDL.LU R14, [R1+0x2100] ;  /* 0x00210000010e7983 */ /* 0x001f220000300800 */
[----:B--2---:R-:W-:-:S05]  /*be430*/  IMAD.X R15, R15, 0x1, R3, P5 ;  /* 0x000000010f0f7824 */ /* 0x004fca00028e0603 */
[----:B------:R0:W-:Y:S01]  /*be440*/  STL [R1+0x217c], R15 ;  /* 0x00217c0f01007387 */ /* 0x0001e20000100800 */
[----:B---3--:R-:W-:-:S03]  /*be450*/  IADD3 R18, P5, R18, R60, RZ ;  /* 0x0000003c12127210 */ /* 0x008fc60007fbe0ff */
[----:B0-----:R-:W2:Y:S04]  /*be460*/  LDL.LU R15, [R1+0x212c] ;  /* 0x00212c00010f7983 */ /* 0x001ea80000300800 */
[----:B------:R0:W-:Y:S01]  /*be470*/  STL [R1+0x2148], R18 ;  /* 0x0021481201007387 */ /* 0x0001e20000100800 */
[----:B----4-:R-:W-:-:S03]  /*be480*/  IMAD.X R19, R19, 0x1, R3, P6 ;  /* 0x0000000113137824 */ /* 0x010fc600030e0603 */
[----:B0-----:R-:W3:Y:S01]  /*be490*/  LDL.LU R18, [R1+0x20f8] ;  /* 0x0020f80001127983 */ /* 0x001ee20000300800 */
[----:B------:R-:W-:-:S03]  /*be4a0*/  IADD3 R23, P6, R23, R60, RZ ;  /* 0x0000003c17177210 */ /* 0x000fc60007fde0ff */
[----:B------:R0:W-:Y:S04]  /*be4b0*/  STL [R1+0x2174], R19 ;  /* 0x0021741301007387 */ /* 0x0001e80000100800 */
[----:B0-----:R-:W4:Y:S04]  /*be4c0*/  LDL.LU R19, [R1+0x2124] ;  /* 0x0021240001137983 */ /* 0x001f280000300800 */
[----:B------:R0:W-:Y:S04]  /*be4d0*/  STL [R1+0x2140], R23 ;  /* 0x0021401701007387 */ /* 0x0001e80000100800 */
[----:B0-----:R-:W4:Y:S01]  /*be4e0*/  LDL.LU R23, [R1+0x20f0] ;  /* 0x0020f00001177983 */ /* 0x001f220000300800 */
[----:B------:R-:W-:Y:S01]  /*be4f0*/  IMAD.X R0, R0, 0x1, R3, P0 ;  /* 0x0000000100007824 */ /* 0x000fe200000e0603 */
[----:B------:R-:W-:-:S04]  /*be500*/  IADD3 R6, P0, R6, R60, RZ ;  /* 0x0000003c06067210 */ /* 0x000fc80007f1e0ff */
[----:B------:R0:W-:Y:S01]  /*be510*/  STL [R1+0x216c], R0 ;  /* 0x00216c0001007387 */ /* 0x0001e20000100800 */
[--C-:B------:R-:W-:Y:S01]  /*be520*/  IMAD.X R7, R7, 0x1, R3.reuse, P1 ;  /* 0x0000000107077824 */ /* 0x100fe200008e0603 */
[----:B------:R-:W-:Y:S02]  /*be530*/  IADD3 R12, P1, R12, R60, RZ ;  /* 0x0000003c0c0c7210 */ /* 0x000fe40007f3e0ff */
[----:B0-----:R-:W4:Y:S01]  /*be540*/  LDL.LU R0, [R1+0x211c] ;  /* 0x00211c0001007983 */ /* 0x001f220000300800 */
[----:B------:R-:W-:-:S03]  /*be550*/  IMAD.X R13, R13, 0x1, R3, P2 ;  /* 0x000000010d0d7824 */ /* 0x000fc600010e0603 */
[----:B------:R-:W-:Y:S01]  /*be560*/  STL [R1+0x2138], R6 ;  /* 0x0021380601007387 */ /* 0x000fe20000100800 */
[----:B------:R-:W-:-:S03]  /*be570*/  IADD3 R16, P2, R16, R60, RZ ;  /* 0x0000003c10107210 */ /* 0x000fc60007f5e0ff */
[----:B------:R-:W-:Y:S01]  /*be580*/  STL [R1+0x2164], R7 ;  /* 0x0021640701007387 */ /* 0x000fe20000100800 */
        /* <DEDUP_REMOVED lines=9> */
[----:B------:R-:W-:Y:S04]  /*be620*/  STL [R1+0x2120], R20 ;  /* 0x0021201401007387 */ /* 0x000fe80000100800 */
[----:B------:R0:W-:Y:S04]  /*be630*/  STL [R1+0x2144], R44 ;  /* 0x0021442c01007387 */ /* 0x0001e80000100800 */
[----:B------:R-:W-:Y:S01]  /*be640*/  STL [R1+0x214c], R21 ;  /* 0x00214c1501007387 */ /* 0x000fe20000100800 */
[----:B------:R-:W-:-:S03]  /*be650*/  IADD3 R45, P5, R45, R60, RZ ;  /* 0x0000003c2d2d7210 */ /* 0x000fc60007fbe0ff */
[----:B0-----:R-:W4:Y:S04]  /*be660*/  LDL.LU R44, [R1+0x20e8] ;  /* 0x0020e800012c7983 */ /* 0x001f280000300800 */
[----:B------:R-:W-:Y:S04]  /*be670*/  STL [R1+0x2118], R22 ;  /* 0x0021181601007387 */ /* 0x000fe80000100800 */
[----:B------:R0:W-:Y:S01]  /*be680*/  STL [R1+0x2110], R45 ;  /* 0x0021102d01007387 */ /* 0x0001e20000100800 */
[----:B------:R-:W-:-:S03]  /*be690*/  IMAD.X R46, R46, 0x1, R3, P6 ;  /* 0x000000012e2e7824 */ /* 0x000fc600030e0603 */
[----:B0-----:R-:W4:Y:S04]  /*be6a0*/  LDL.LU R45, [R1+0x2114] ;  /* 0x00211400012d7983 */ /* 0x001f280000300800 */
[----:B------:R0:W-:Y:S01]  /*be6b0*/  STL [R1+0x213c], R46 ;  /* 0x00213c2e01007387 */ /* 0x0001e20000100800 */
[----:B------:R-:W-:-:S03]  /*be6c0*/  IADD3 R10, P6, R10, R60, RZ ;  /* 0x0000003c0a0a7210 */ /* 0x000fc60007fde0ff */
[----:B0-----:R-:W4:Y:S04]  /*be6d0*/  LDL.LU R46, [R1+0x20e0] ;  /* 0x0020e000012e7983 */ /* 0x001f280000300800 */
[----:B------:R-:W4:Y:S01]  /*be6e0*/  LDL.LU R2, [R1+0x210c] ;  /* 0x00210c0001027983 */ /* 0x000f220000300800 */
[----:B------:R-:W-:-:S03]  /*be6f0*/  IMAD.X R11, R11, 0x1, R3, P0 ;  /* 0x000000010b0b7824 */ /* 0x000fc600000e0603 */
[----:B------:R0:W-:Y:S04]  /*be700*/  STL [R1+0x2108], R10 ;  /* 0x0021080a01007387 */ /* 0x0001e80000100800 */
[----:B0-----:R-:W4:Y:S04]  /*be710*/  LDL.LU R10, [R1+0x20d8] ;  /* 0x0020d800010a7983 */ /* 0x001f280000300800 */
[----:B------:R0:W-:Y:S01]  /*be720*/  STL [R1+0x2134], R11 ;  /* 0x0021340b01007387 */ /* 0x0001e20000100800 */
[----:B------:R-:W-:-:S03]  /*be730*/  IADD3 R14, P0, R14, R60, RZ ;  /* 0x0000003c0e0e7210 */ /* 0x000fc60007f1e0ff */
[----:B0-----:R-:W4:Y:S04]  /*be740*/  LDL.LU R11, [R1+0x2104] ;  /* 0x00210400010b7983 */ /* 0x001f280000300800 */
        /* <DEDUP_REMOVED lines=8> */
[----:B0-----:R-:W3:Y:S04]  /*be7d0*/  LDL.LU R18, [R1+0x20c8] ;  /* 0x0020c80001127983 */ /* 0x001ee80000300800 */
[----:B------:R0:W-:Y:S01]  /*be7e0*/  STL [R1+0x2124], R19 ;  /* 0x0021241301007387 */ /* 0x0001e20000100800 */
[----:B------:R-:W-:-:S03]  /*be7f0*/  IADD3 R23, P2, R23, R60, RZ ;  /* 0x0000003c17177210 */ /* 0x000fc60007f5e0ff */
[----:B0-----:R-:W4:Y:S04]  /*be800*/  LDL.LU R19, [R1+0x20f4] ;  /* 0x0020f40001137983 */ /* 0x001f280000300800 */
[----:B------:R0:W-:Y:S04]  /*be810*/  STL [R1+0x20f0], R23 ;  /* 0x0020f01701007387 */ /* 0x0001e80000100800 */
[----:B0-----:R-:W4:Y:S04]  /*be820*/  LDL.LU R23, [R1+0x20c0] ;  /* 0x0020c00001177983 */ /* 0x001f280000300800 */
[----:B------:R-:W4:Y:S04]  /*be830*/  LDL.LU R6, [R1+0x20ec] ;  /* 0x0020ec0001067983 */ /* 0x000f280000300800 */
[----:B------:R-:W4:Y:S04]  /*be840*/  LDL.LU R7, [R1+0x20b8] ;  /* 0x0020b80001077983 */ /* 0x000f280000300800 */
[----:B------:R-:W4:Y:S01]  /*be850*/  LDL.LU R12, [R1+0x20e4] ;  /* 0x0020e400010c7983 */ /* 0x000f220000300800 */
[----:B------:R-:W-:-:S05]  /*be860*/  IMAD.X R0, R0, 0x1, R3, P3 ;  /* 0x0000000100007824 */ /* 0x000fca00018e0603 */
[----:B------:R0:W-:Y:S04]  /*be870*/  STL [R1+0x211c], R0 ;  /* 0x00211c0001007387 */ /* 0x0001e80000100800 */
[----:B------:R-:W4:Y:S04]  /*be880*/  LDL.LU R13, [R1+0x20b0] ;  /* 0x0020b000010d7983 */ /* 0x000f280000300800 */
[----:B------:R-:W4:Y:S04]  /*be890*/  LDL.LU R16, [R1+0x20dc] ;  /* 0x0020dc0001107983 */ /* 0x000f280000300800 */
[----:B------:R-:W4:Y:S04]  /*be8a0*/  LDL.LU R17, [R1+0x20a8] ;  /* 0x0020a80001117983 */ /* 0x000f280000300800 */
[----:B------:R-:W4:Y:S04]  /*be8b0*/  LDL.LU R20, [R1+0x20d4] ;  /* 0x0020d40001147983 */ /* 0x000f280000300800 */
[----:B------:R-:W4:Y:S04]  /*be8c0*/  LDL.LU R21, [R1+0x20a0] ;  /* 0x0020a00001157983 */ /* 0x000f280000300800 */
[----:B------:R-:W4:Y:S04]  /*be8d0*/  LDL.LU R22, [R1+0x20cc] ;  /* 0x0020cc0001167983 */ /* 0x000f280000300800 */
[----:B0-----:R-:W4:Y:S01]  /*be8e0*/  LDL.LU R0, [R1+0x2098] ;  /* 0x0020980001007983 */ /* 0x001f220000300800 */
[----:B------:R-:W-:-:S05]  /*be8f0*/  IADD3 R44, P3, R44, R60, RZ ;  /* 0x0000003c2c2c7210 */ /* 0x000fca0007f7e0ff */
[----:B------:R0:W-:Y:S04]  /*be900*/  STL [R1+0x20e8], R44 ;  /* 0x0020e82c01007387 */ /* 0x0001e80000100800 */
[----:B0-----:R-:W4:Y:S01]  /*be910*/  LDL.LU R44, [R1+0x20c4] ;  /* 0x0020c400012c7983 */ /* 0x001f220000300800 */
[----:B------:R-:W-:-:S05]  /*be920*/  IMAD.X R45, R45, 0x1, R3, P4 ;  /* 0x000000012d2d7824 */ /* 0x000fca00020e0603 */
[----:B------:R0:W-:Y:S01]  /*be930*/  STL [R1+0x2114], R45 ;  /* 0x0021142d01007387 */ /* 0x0001e20000100800 */
[----:B------:R-:W-:-:S03]  /*be940*/  IADD3 R46, P4, R46, R60, RZ ;  /* 0x0000003c2e2e7210 */ /* 0x000fc60007f9e0ff */
[----:B0-----:R-:W4:Y:S01]  /*be950*/  LDL.LU R45, [R1+0x2090] ;  /* 0x00209000012d7983 */ /* 0x001f220000300800 */
[----:B------:R-:W-:-:S03]  /*be960*/  IMAD.X R2, R2, 0x1, R3, P5 ;  /* 0x0000000102027824 */ /* 0x000fc600028e0603 */
[----:B------:R0:W-:Y:S04]  /*be970*/  STL [R1+0x20e0], R46 ;  /* 0x0020e02e01007387 */ /* 0x0001e80000100800 */
[----:B0-----:R-:W4:Y:S01]  /*be980*/  LDL.LU R46, [R1+0x20bc] ;  /* 0x0020bc00012e7983 */ /* 0x001f220000300800 */
[----:B------:R-:W-:-:S05]  /*be990*/  IADD3 R10, P5, R10, R60, RZ ;  /* 0x0000003c0a0a7210 */ /* 0x000fca0007fbe0ff */
[----:B------:R0:W-:Y:S01]  /*be9a0*/  STL [R1+0x20d8], R10 ;  /* 0x0020d80a01007387 */ /* 0x0001e20000100800 */
[----:B------:R-:W-:-:S03]  /*be9b0*/  IMAD.X R11, R11, 0x1, R3, P6 ;  /* 0x000000010b0b7824 */ /* 0x000fc600030e0603 */
[----:B0-----:R-:W4:Y:S04]  /*be9c0*/  LDL.LU R10, [R1+0x2088] ;  /* 0x00208800010a7983 */ /* 0x001f280000300800 */
[----:B------:R-:W-:Y:S04]  /*be9d0*/  STL [R1+0x210c], R2 ;  /* 0x00210c0201007387 */ /* 0x000fe80000100800 */
        /* <DEDUP_REMOVED lines=16> */
[----:B0-----:R-:W4:Y:S01]  /*beae0*/  LDL.LU R23, [R1+0x2070] ;  /* 0x0020700001177983 */ /* 0x001f220000300800 */
[--C-:B------:R-:W-:Y:S01]  /*beaf0*/  IMAD.X R6, R6, 0x1, R3.reuse, P2 ;  /* 0x0000000106067824 */ /* 0x100fe200010e0603 */
[----:B------:R-:W-:Y:S01]  /*beb00*/  IADD3 R7, P2, R7, R60, RZ ;  /* 0x0000003c07077210 */ /* 0x000fe20007f5e0ff */
[----:B------:R-:W-:-:S03]  /*beb10*/  IMAD.X R12, R12, 0x1, R3, P3 ;  /* 0x000000010c0c7824 */ /* 0x000fc600018e0603 */
[----:B------:R-:W-:Y:S04]  /*beb20*/  STL [R1+0x20ec], R6 ;  /* 0x0020ec0601007387 */ /* 0x000fe80000100800 */
[----:B------:R-:W-:Y:S04]  /*beb30*/  STL [R1+0x20b8], R7 ;  /* 0x0020b80701007387 */ /* 0x000fe80000100800 */
[----:B------:R-:W-:Y:S01]  /*beb40*/  STL [R1+0x20e4], R12 ;  /* 0x0020e40c01007387 */ /* 0x000fe20000100800 */
[----:B------:R-:W-:Y:S01]  /*beb50*/  IADD3 R13, P3, R13, R60, RZ ;  /* 0x0000003c0d0d7210 */ /* 0x000fe20007f7e0ff */
[----:B------:R-:W-:-:S04]  /*beb60*/  IMAD.X R16, R16, 0x1, R3, P4 ;  /* 0x0000000110107824 */ /* 0x000fc800020e0603 */
[----:B------:R-:W-:Y:S01]  /*beb70*/  STL [R1+0x20b0], R13 ;  /* 0x0020b00d01007387 */ /* 0x000fe20000100800 */
[----:B------:R-:W-:-:S03]  /*beb80*/  IADD3 R17, P4, R17, R60, RZ ;  /* 0x0000003c11117210 */ /* 0x000fc60007f9e0ff */
[----:B------:R-:W-:Y:S01]  /*beb90*/  STL [R1+0x20dc], R16 ;  /* 0x0020dc1001007387 */ /* 0x000fe20000100800 */
[----:B------:R-:W-:-:S03]  /*beba0*/  IMAD.X R20, R20, 0x1, R3, P5 ;  /* 0x0000000114147824 */ /* 0x000fc600028e0603 */
[----:B------:R-:W-:Y:S01]  /*bebb0*/  STL [R1+0x20a8], R17 ;  /* 0x0020a81101007387 */ /* 0x000fe20000100800 */
[-C--:B------:R-:W-:Y:S01]  /*bebc0*/  IADD3 R21, P5, R21, R60.reuse, RZ ;  /* 0x0000003c15157210 */ /* 0x080fe20007fbe0ff */
[--C-:B------:R-:W-:Y:S01]  /*bebd0*/  IMAD.X R22, R22, 0x1, R3.reuse, P6 ;  /* 0x0000000116167824 */ /* 0x100fe200030e0603 */
[----:B------:R-:W-:Y:S01]  /*bebe0*/  IADD3 R0, P6, R0, R60, RZ ;  /* 0x0000003c00007210 */ /* 0x000fe20007fde0ff */
[----:B------:R-:W-:Y:S04]  /*bebf0*/  STL [R1+0x20d4], R20 ;  /* 0x0020d41401007387 */ /* 0x000fe80000100800 */
[----:B------:R0:W-:Y:S04]  /*bec00*/  STL [R1+0x2098], R0 ;  /* 0x0020980001007387 */ /* 0x0001e80000100800 */
[----:B------:R-:W-:Y:S04]  /*bec10*/  STL [R1+0x20a0], R21 ;  /* 0x0020a01501007387 */ /* 0x000fe80000100800 */
[----:B0-----:R-:W4:Y:S04]  /*bec20*/  LDL.LU R0, [R1+0x209c] ;  /* 0x00209c0001007983 */ /* 0x001f280000300800 */
[----:B------:R-:W-:Y:S01]  /*bec30*/  STL [R1+0x20cc], R22 ;  /* 0x0020cc1601007387 */ /* 0x000fe20000100800 */
[----:B------:R-:W-:-:S05]  /*bec40*/  IMAD.X R44, R44, 0x1, R3, P0 ;  /* 0x000000012c2c7824 */ /* 0x000fca00000e0603 */
[----:B------:R0:W-:Y:S04]  /*bec50*/  STL [R1+0x20c4], R44 ;  /* 0x0020c42c01007387 */ /* 0x0001e80000100800 */
[----:B0-----:R-:W4:Y:S01]  /*bec60*/  LDL.LU R44, [R1+0x2068] ;  /* 0x00206800012c7983 */ /* 0x001f220000300800 */
[----:B------:R-:W-:-:S05]  /*bec70*/  IADD3 R45, P0, R45, R60, RZ ;  /* 0x0000003c2d2d7210 */ /* 0x000fca0007f1e0ff */
[----:B------:R0:W-:Y:S01]  /*bec80*/  STL [R1+0x2090], R45 ;  /* 0x0020902d01007387 */ /* 0x0001e20000100800 */
[----:B------:R-:W-:-:S03]  /*bec90*/  IMAD.X R46, R46, 0x1, R3, P1 ;  /* 0x000000012e2e7824 */ /* 0x000fc600008e0603 */
[----:B0-----:R-:W4:Y:S04]  /*beca0*/  LDL.LU R45, [R1+0x2094] ;  /* 0x00209400012d7983 */ /* 0x001f280000300800 */
[----:B------:R-:W4:Y:S04]  /*becb0*/  LDL.LU R2, [R1+0x2060] ;  /* 0x0020600001027983 */ /* 0x000f280000300800 */
        /* <DEDUP_REMOVED lines=42> */
[----:B------:R-:W-:-:S05]  /*bef60*/  IMAD.X R46, R46, 0x1, R3, P0 ;  /* 0x000000012e2e7824 */ /* 0x000fca00000e0603 */
[----:B------:R0:W-:Y:S04]  /*bef70*/  STL [R1+0x208c], R46 ;  /* 0x00208c2e01007387 */ /* 0x0001e80000100800 */
[----:B0-----:R-:W4:Y:S01]  /*bef80*/  LDL.LU R46, [R1+0x203c] ;  /* 0x00203c00012e7983 */ /* 0x001f220000300800 */
[----:B------:R-:W-:-:S03]  /*bef90*/  IADD3 R10, P0, R10, R60, RZ ;  /* 0x0000003c0a0a7210 */ /* 0x000fc60007f1e0ff */
[----:B------:R-:W-:Y:S04]  /*befa0*/  STL [R1+0x2060], R2 ;  /* 0x0020600201007387 */ /* 0x000fe80000100800 */
        /* <DEDUP_REMOVED lines=30> */
[----:B------:R-:W-:Y:S01]  /*bf190*/  STL [R1+0x205c], R17 ;  /* 0x00205c1101007387 */ /* 0x000fe20000100800 */
[----:B------:R-:W-:-:S03]  /*bf1a0*/  IMAD.X R23, R23, 0x1, R3, P1 ;  /* 0x0000000117177824 */ /* 0x000fc600008e0603 */
[----:B------:R-:W-:Y:S04]  /*bf1b0*/  STL [R1+0x2028], R20 ;  /* 0x0020281401007387 */ /* 0x000fe80000100800 */
[----:B------:R0:W-:Y:S04]  /*bf1c0*/  STL [R1+0x204c], R23 ;  /* 0x00204c1701007387 */ /* 0x0001e80000100800 */
[----:B------:R-:W-:Y:S04]  /*bf1d0*/  STL [R1+0x2054], R21 ;  /* 0x0020541501007387 */ /* 0x000fe80000100800 */
        /* <DEDUP_REMOVED lines=9> */
[----:B------:R-:W-:-:S03]  /*bf270*/  IADD3 R45, P2, R45, R60, RZ ;  /* 0x0000003c2d2d7210 */ /* 0x000fc60007f5e0ff */
[----:B------:R-:W4:Y:S04]  /*bf280*/  LDL.LU R2, [R1+0x2014] ;  /* 0x0020140001027983 */ /* 0x000f280000300800 */
        /* <DEDUP_REMOVED lines=30> */
[----:B------:R-:W4:Y:S01]  /*bf470*/  LDL.LU R22, [R1+0x1fd4] ;  /* 0x001fd40001167983 */ /* 0x000f220000300800 */
[----:B------:R-:W-:-:S03]  /*bf480*/  IADD3 R23, P6, R23, R60, RZ ;  /* 0x0000003c17177210 */ /* 0x000fc60007fde0ff */
[----:B0-----:R-:W4:Y:S04]  /*bf490*/  LDL.LU R19, [R1+0x1fa0] ;  /* 0x001fa00001137983 */ /* 0x001f280000300800 */
        /* <DEDUP_REMOVED lines=9> */
[----:B------:R-:W-:-:S05]  /*bf530*/  IADD3 R45, P1, R45, R60, RZ ;  /* 0x0000003c2d2d7210 */ /* 0x000fca0007f3e0ff */
[----:B------:R0:W-:Y:S04]  /*bf540*/  STL [R1+0x1fe0], R45 ;  /* 0x001fe02d01007387 */ /* 0x0001e80000100800 */
[----:B0-----:R-:W4:Y:S01]  /*bf550*/  LDL.LU R45, [R1+0x1f90] ;  /* 0x001f9000012d7983 */ /* 0x001f220000300800 */
[----:B------:R-:W-:-:S03]  /*bf560*/  IMAD.X R46, R46, 0x1, R3, P2 ;  /* 0x000000012e2e7824 */ /* 0x000fc600010e0603 */
[----:B------:R-:W-:Y:S04]  /*bf570*/  STL [R1+0x2014], R2 ;  /* 0x0020140201007387 */ /* 0x000fe80000100800 */
        /* <DEDUP_REMOVED lines=14> */
[----:B0-----:R-:W2:Y:S01]  /*bf660*/  LDL.LU R15, [R1+0x1fac] ;  /* 0x001fac00010f7983 */ /* 0x001ea20000300800 */
[----:B----4-:R-:W-:-:S03]  /*bf670*/  IMAD.X R6, R6, 0x1, R3, P5 ;  /* 0x0000000106067824 */ /* 0x010fc600028e0603 */
[----:B------:R0:W-:Y:S01]  /*bf680*/  STL [R1+0x1fc8], R18 ;  /* 0x001fc81201007387 */ /* 0x0001e20000100800 */
[-C--:B------:R-:W-:Y:S01]  /*bf690*/  IADD3 R7, P5, R7, R60.reuse, RZ ;  /* 0x0000003c07077210 */ /* 0x080fe20007fbe0ff */
[----:B------:R-:W-:Y:S02]  /*bf6a0*/  IMAD.X R12, R12, 0x1, R3, P6 ;  /* 0x000000010c0c7824 */ /* 0x000fe400030e0603 */
[----:B0-----:R-:W3:Y:S01]  /*bf6b0*/  LDL.LU R18, [R1+0x1f78] ;  /* 0x001f780001127983 */ /* 0x001ee20000300800 */
        /* <DEDUP_REMOVED lines=13> */
[----:B------:R-:W-:Y:S04]  /*bf790*/  STL [R1+0x1fdc], R20 ;  /* 0x001fdc1401007387 */ /* 0x000fe80000100800 */
[----:B------:R0:W-:Y:S04]  /*bf7a0*/  STL [R1+0x1fa0], R19 ;  /* 0x001fa01301007387 */ /* 0x0001e80000100800 */
[----:B------:R-:W-:Y:S01]  /*bf7b0*/  STL [R1+0x1fa8], R21 ;  /* 0x001fa81501007387 */ /* 0x000fe20000100800 */
[----:B------:R-:W-:-:S03]  /*bf7c0*/  IMAD.X R23, R23, 0x1, R3, P3 ;  /* 0x0000000117177824 */ /* 0x000fc600018e0603 */
[----:B0-----:R-:W4:Y:S04]  /*bf7d0*/  LDL.LU R19, [R1+0x1fa4] ;  /* 0x001fa40001137983 */ /* 0x001f280000300800 */
[----:B------:R-:W-:Y:S04]  /*bf7e0*/  STL [R1+0x1fd4], R22 ;  /* 0x001fd41601007387 */ /* 0x000fe80000100800 */
[----:B------:R0:W-:Y:S04]  /*bf7f0*/  STL [R1+0x1fcc], R23 ;  /* 0x001fcc1701007387 */ /* 0x0001e80000100800 */
[----:B0-----:R-:W4:Y:S01]  /*bf800*/  LDL.LU R23, [R1+0x1f70] ;  /* 0x001f700001177983 */ /* 0x001f220000300800 */
[----:B------:R-:W-:-:S05]  /*bf810*/  IADD3 R0, P3, R0, R60, RZ ;  /* 0x0000003c00007210 */ /* 0x000fca0007f7e0ff */
[----:B------:R0:W-:Y:S04]  /*bf820*/  STL [R1+0x1f98], R0 ;  /* 0x001f980001007387 */ /* 0x0001e80000100800 */
[----:B0-----:R-:W4:Y:S04]  /*bf830*/  LDL.LU R0, [R1+0x1f9c] ;  /* 0x001f9c0001007983 */ /* 0x001f280000300800 */
[----:B------:R-:W4:Y:S01]  /*bf840*/  LDL.LU R2, [R1+0x1f68] ;  /* 0x001f680001027983 */ /* 0x000f220000300800 */
        /* <DEDUP_REMOVED lines=22> */
[----:B------:R-:W3:Y:S04]  /*bf9b0*/  LDL.LU R6, [R1+0x1f48] ;  /* 0x001f480001067983 */ /* 0x000ee80000300800 */
[----:B------:R-:W3:Y:S04]  /*bf9c0*/  LDL.LU R7, [R1+0x1f74] ;  /* 0x001f740001077983 */ /* 0x000ee80000300800 */
[----:B------:R-:W3:Y:S04]  /*bf9d0*/  LDL.LU R12, [R1+0x1f40] ;  /* 0x001f4000010c7983 */ /* 0x000ee80000300800 */
[----:B------:R0:W-:Y:S04]  /*bf9e0*/  STL [R1+0x1f78], R18 ;  /* 0x001f781201007387 */ /* 0x0001e80000100800 */
[----:B------:R-:W3:Y:S04]  /*bf9f0*/  LDL.LU R13, [R1+0x1f6c] ;  /* 0x001f6c00010d7983 */ /* 0x000ee80000300800 */
[----:B------:R-:W3:Y:S04]  /*bfa00*/  LDL.LU R16, [R1+0x1f38] ;  /* 0x001f380001107983 */ /* 0x000ee80000300800 */
[----:B------:R-:W3:Y:S04]  /*bfa10*/  LDL.LU R17, [R1+0x1f64] ;  /* 0x001f640001117983 */ /* 0x000ee80000300800 */
[----:B------:R-:W3:Y:S04]  /*bfa20*/  LDL.LU R20, [R1+0x1f30] ;  /* 0x001f300001147983 */ /* 0x000ee80000300800 */
[----:B------:R-:W3:Y:S04]  /*bfa30*/  LDL.LU R21, [R1+0x1f5c] ;  /* 0x001f5c0001157983 */ /* 0x000ee80000300800 */
[----:B------:R-:W3:Y:S01]  /*bfa40*/  LDL.LU R22, [R1+0x1f28] ;  /* 0x001f280001167983 */ /* 0x000ee20000300800 */
[----:B----4-:R-:W-:-:S03]  /*bfa50*/  IMAD.X R19, R19, 0x1, R3, P1 ;  /* 0x0000000113137824 */ /* 0x010fc600008e0603 */
[----:B0-----:R-:W4:Y:S04]  /*bfa60*/  LDL.LU R18, [R1+0x1f54] ;  /* 0x001f540001127983 */ /* 0x001f280000300800 */
        /* <DEDUP_REMOVED lines=28> */
[----:B--2---:R-:W-:Y:S01]  /*bfc30*/  IMAD.X R15, R15, 0x1, R3, P6 ;  /* 0x000000010f0f7824 */ /* 0x004fe200030e0603 */
[----:B---3--:R-:W-:-:S04]  /*bfc40*/  IADD3 R6, P6, R6, R60, RZ ;  /* 0x0000003c06067210 */ /* 0x008fc80007fde0ff */
[----:B------:R0:W-:Y:S01]  /*bfc50*/  STL [R1+0x1f7c], R15 ;  /* 0x001f7c0f01007387 */ /* 0x0001e20000100800 */
[--C-:B------:R-:W-:Y:S01]  /*bfc60*/  IMAD.X R7, R7, 0x1, R3.reuse, P0 ;  /* 0x0000000107077824 */ /* 0x100fe200000e0603 */
[----:B------:R-:W-:Y:S02]  /*bfc70*/  IADD3 R12, P0, R12, R60, RZ ;  /* 0x0000003c0c0c7210 */ /* 0x000fe40007f1e0ff */
[----:B0-----:R-:W2:Y:S01]  /*bfc80*/  LDL.LU R15, [R1+0x1f2c] ;  /* 0x001f2c00010f7983 */ /* 0x001ea20000300800 */
        /* <DEDUP_REMOVED lines=11> */
[----:B----4-:R-:W-:-:S03]  /*bfd40*/  IMAD.X R18, R18, 0x1, R3, P4 ;  /* 0x0000000112127824 */ /* 0x010fc600020e0603 */
[----:B------:R-:W-:Y:S01]  /*bfd50*/  STL [R1+0x1f30], R20 ;  /* 0x001f301401007387 */ /* 0x000fe20000100800 */
[----:B------:R-:W-:-:S03]  /*bfd60*/  IADD3 R22, P3, R22, R60, RZ ;  /* 0x0000003c16167210 */ /* 0x000fc60007f7e0ff */
[----:B------:R0:W-:Y:S04]  /*bfd70*/  STL [R1+0x1f54], R18 ;  /* 0x001f541201007387 */ /* 0x0001e80000100800 */
[----:B------:R-:W-:Y:S01]  /*bfd80*/  STL [R1+0x1f5c], R21 ;  /* 0x001f5c1501007387 */ /* 0x000fe20000100800 */
[----:B------:R-:W-:-:S03]  /*bfd90*/  IADD3 R19, P4, R19, R60, RZ ;  /* 0x0000003c13137210 */ /* 0x000fc60007f9e0ff */
[----:B0-----:R-:W3:Y:S04]  /*bfda0*/  LDL.LU R18, [R1+0x1ef8] ;  /* 0x001ef80001127983 */ /* 0x001ee80000300800 */
[----:B------:R-:W-:Y:S04]  /*bfdb0*/  STL [R1+0x1f28], R22 ;  /* 0x001f281601007387 */ /* 0x000fe80000100800 */
[----:B------:R0:W-:Y:S01]  /*bfdc0*/  STL [R1+0x1f20], R19 ;  /* 0x001f201301007387 */ /* 0x0001e20000100800 */
[----:B------:R-:W-:-:S03]  /*bfdd0*/  IMAD.X R23, R23, 0x1, R3, P5 ;  /* 0x0000000117177824 */ /* 0x000fc600028e0603 */
[----:B0-----:R-:W4:Y:S04]  /*bfde0*/  LDL.LU R19, [R1+0x1f24] ;  /* 0x001f240001137983 */ /* 0x001f280000300800 */
[----:B------:R0:W-:Y:S04]  /*bfdf0*/  STL [R1+0x1f4c], R23 ;  /* 0x001f4c1701007387 */ /* 0x0001e80000100800 */
[----:B0-----:R-:W4:Y:S04]  /*bfe00*/  LDL.LU R23, [R1+0x1ef0] ;  /* 0x001ef00001177983 */ /* 0x001f280000300800 */
[----:B------:R-:W4:Y:S01]  /*bfe10*/  LDL.LU R2, [R1+0x1f1c] ;  /* 0x001f1c0001027983 */ /* 0x000f220000300800 */
        /* <DEDUP_REMOVED lines=24> */
[----:B--2---:R-:W-:-:S05]  /*bffa0*/  IMAD.X R15, R15, 0x1, R3, P2 ;  /* 0x000000010f0f7824 */ /* 0x004fca00010e0603 */
[----:B------:R0:W-:Y:S04]  /*bffb0*/  STL [R1+0x1f2c], R15 ;  /* 0x001f2c0f01007387 */ /* 0x0001e80000100800 */
[----:B------:R-:W2:Y:S04]  /*bffc0*/  LDL.LU R13, [R1+0x1ec0] ;  /* 0x001ec000010d7983 */ /* 0x000ea80000300800 */
[----:B------:R-:W2:Y:S04]  /*bffd0*/  LDL.LU R16, [R1+0x1eec] ;  /* 0x001eec0001107983 */ /* 0x000ea80000300800 */
[----:B------:R-:W2:Y:S04]  /*bffe0*/  LDL.LU R17, [R1+0x1eb8] ;  /* 0x001eb80001117983 */ /* 0x000ea80000300800 */
[----:B------:R-:W2:Y:S04]  /*bfff0*/  LDL.LU R20, [R1+0x1ee4] ;  /* 0x001ee40001147983 */ /* 0x000ea80000300800 */
[----:B------:R-:W2:Y:S04]  /*c0000*/  LDL.LU R21, [R1+0x1eb0] ;  /* 0x001eb00001157983 */ /* 0x000ea80000300800 */
[----:B------:R-:W2:Y:S04]  /*c0010*/  LDL.LU R22, [R1+0x1edc] ;  /* 0x001edc0001167983 */ /* 0x000ea80000300800 */
[----:B0-----:R-:W2:Y:S01]  /*c0020*/  LDL.LU R15, [R1+0x1ea8] ;  /* 0x001ea800010f7983 */ /* 0x001ea20000300800 */
[----:B---3--:R-:W-:-:S05]  /*c0030*/  IADD3 R18, P2, R18, R60, RZ ;  /* 0x0000003c12127210 */ /* 0x008fca0007f5e0ff */
[----:B------:R0:W-:Y:S04]  /*c0040*/  STL [R1+0x1ef8], R18 ;  /* 0x001ef81201007387 */ /* 0x0001e80000100800 */
[----:B0-----:R-:W3:Y:S01]  /*c0050*/  LDL.LU R18, [R1+0x1ed4] ;  /* 0x001ed40001127983 */ /* 0x001ee20000300800 */
[----:B----4-:R-:W-:-:S05]  /*c0060*/  IMAD.X R19, R19, 0x1, R3, P3 ;  /* 0x0000000113137824 */ /* 0x010fca00018e0603 */
[----:B------:R0:W-:Y:S01]  /*c0070*/  STL [R1+0x1f24], R19 ;  /* 0x001f241301007387 */ /* 0x0001e20000100800 */
[----:B------:R-:W-:-:S03]  /*c0080*/  IADD3 R23, P3, R23, R60, RZ ;  /* 0x0000003c17177210 */ /* 0x000fc60007f7e0ff */
[----:B0-----:R-:W4:Y:S04]  /*c0090*/  LDL.LU R19, [R1+0x1ea0] ;  /* 0x001ea00001137983 */ /* 0x001f280000300800 */
[----:B------:R0:W-:Y:S04]  /*c00a0*/  STL [R1+0x1ef0], R23 ;  /* 0x001ef01701007387 */ /* 0x0001e80000100800 */
[----:B0-----:R-:W4:Y:S01]  /*c00b0*/  LDL.LU R23, [R1+0x1ecc] ;  /* 0x001ecc0001177983 */ /* 0x001f220000300800 */
[----:B------:R-:W-:Y:S01]  /*c00c0*/  IMAD.X R2, R2, 0x1, R3, P4 ;  /* 0x0000000102027824 */ /* 0x000fe200020e0603 */
[----:B------:R-:W-:-:S05]  /*c00d0*/  IADD3 R0, P4, R0, R60, RZ ;  /* 0x0000003c00007210 */ /* 0x000fca0007f9e0ff */
[----:B------:R0:W-:Y:S04]  /*c00e0*/  STL [R1+0x1ee8], R0 ;  /* 0x001ee80001007387 */ /* 0x0001e80000100800 */
[----:B0-----:R-:W4:Y:S04]  /*c00f0*/  LDL.LU R0, [R1+0x1e98] ;  /* 0x001e980001007983 */ /* 0x001f280000300800 */
[----:B------:R-:W-:Y:S01]  /*c0100*/  STL [R1+0x1f1c], R2 ;  /* 0x001f1c0201007387 */ /* 0x000fe20000100800 */
        /* <DEDUP_REMOVED lines=17> */
[----:B------:R0:W-:Y:S01]  /*c0220*/  STL [R1+0x1ed0], R14 ;  /* 0x001ed00e01007387 */ /* 0x0001e20000100800 */
[-C--:B------:R-:W-:Y:S01]  /*c0230*/  IADD3 R7, P1, R7, R60.reuse, RZ ;  /* 0x0000003c07077210 */ /* 0x080fe20007f3e0ff */
[--C-:B------:R-:W-:Y:S02]  /*c0240*/  IMAD.X R12, R12, 0x1, R3.reuse, P2 ;  /* 0x000000010c0c7824 */ /* 0x100fe400010e0603 */
[----:B0-----:R-:W4:Y:S04]  /*c0250*/  LDL.LU R14, [R1+0x1e80] ;  /* 0x001e8000010e7983 */ /* 0x001f280000300800 */
[----:B------:R-:W-:Y:S04]  /*c0260*/  STL [R1+0x1efc], R6 ;  /* 0x001efc0601007387 */ /* 0x000fe80000100800 */
[----:B------:R-:W-:Y:S04]  /*c0270*/  STL [R1+0x1ec8], R7 ;  /* 0x001ec80701007387 */ /* 0x000fe80000100800 */
[----:B------:R-:W-:Y:S01]  /*c0280*/  STL [R1+0x1ef4], R12 ;  /* 0x001ef40c01007387 */ /* 0x000fe20000100800 */
[----:B--2---:R-:W-:Y:S01]  /*c0290*/  IADD3 R13, P2, R13, R60, RZ ;  /* 0x0000003c0d0d7210 */ /* 0x004fe20007f5e0ff */
        /* <DEDUP_REMOVED lines=12> */
[----:B0-----:R-:W2:Y:S04]  /*c0360*/  LDL.LU R15, [R1+0x1eac] ;  /* 0x001eac00010f7983 */ /* 0x001ea80000300800 */
[----:B------:R-:W-:Y:S01]  /*c0370*/  STL [R1+0x1edc], R22 ;  /* 0x001edc1601007387 */ /* 0x000fe20000100800 */
[----:B---3--:R-:W-:-:S05]  /*c0380*/  IMAD.X R18, R18, 0x1, R3, P6 ;  /* 0x0000000112127824 */ /* 0x008fca00030e0603 */
[----:B------:R0:W-:Y:S04]  /*c0390*/  STL [R1+0x1ed4], R18 ;  /* 0x001ed41201007387 */ /* 0x0001e80000100800 */
[----:B0-----:R-:W3:Y:S01]  /*c03a0*/  LDL.LU R18, [R1+0x1e78] ;  /* 0x001e780001127983 */ /* 0x001ee20000300800 */
[----:B----4-:R-:W-:-:S05]  /*c03b0*/  IADD3 R19, P6, R19, R60, RZ ;  /* 0x0000003c13137210 */ /* 0x010fca0007fde0ff */
        /* <DEDUP_REMOVED lines=45> */
[----:B------:R-:W-:-:S05]  /*c0690*/  IMAD.X R23, R23, 0x1, R3, P6 ;  /* 0x0000000117177824 */ /* 0x000fca00030e0603 */
[----:B------:R0:W-:Y:S04]  /*c06a0*/  STL [R1+0x1e9c], R23 ;  /* 0x001e9c1701007387 */ /* 0x0001e80000100800 */
        /* <DEDUP_REMOVED lines=39> */
[----:B------:R-:W-:Y:S04]  /*c0920*/  STL [R1+0x1e64], R21 ;  /* 0x001e641501007387 */ /* 0x000fe80000100800 */
[----:B0-----:R-:W4:Y:S04]  /*c0930*/  LDL.LU R14, [R1+0x1e00] ;  /* 0x001e0000010e7983 */ /* 0x001f280000300800 */
[----:B------:R-:W-:Y:S01]  /*c0940*/  STL [R1+0x1e30], R22 ;  /* 0x001e301601007387 */ /* 0x000fe20000100800 */
[----:B--2---:R-:W-:-:S05]  /*c0950*/  IADD3 R15, P0, R15, R60, RZ ;  /* 0x0000003c0f0f7210 */ /* 0x004fca0007f1e0ff */
[----:B------:R0:W-:Y:S04]  /*c0960*/  STL [R1+0x1e28], R15 ;  /* 0x001e280f01007387 */ /* 0x0001e80000100800 */
[----:B0-----:R-:W2:Y:S01]  /*c0970*/  LDL.LU R15, [R1+0x1e2c] ;  /* 0x001e2c00010f7983 */ /* 0x001ea20000300800 */
[----:B---3--:R-:W-:-:S05]  /*c0980*/  IMAD.X R18, R18, 0x1, R3, P1 ;  /* 0x0000000112127824 */ /* 0x008fca00008e0603 */
[----:B------:R0:W-:Y:S04]  /*c0990*/  STL [R1+0x1e54], R18 ;  /* 0x001e541201007387 */ /* 0x0001e80000100800 */
[----:B0-----:R-:W3:Y:S01]  /*c09a0*/  LDL.LU R18, [R1+0x1df8] ;  /* 0x001df80001127983 */ /* 0x001ee20000300800 */
[----:B----4-:R-:W-:-:S03]  /*c09b0*/  IADD3 R19, P1, R19, R60, RZ ;  /* 0x0000003c13137210 */ /* 0x010fc60007f3e0ff */
        /* <DEDUP_REMOVED lines=21> */
[----:B------:R-:W-:-:S03]  /*c0b10*/  IMAD.X R11, R11, 0x1, R3, P5 ;  /* 0x000000010b0b7824 */ /* 0x000fc600028e0603 */
        /* <DEDUP_REMOVED lines=14> */
[----:B--2---:R-:W-:-:S05]  /*c0c00*/  IMAD.X R15, R15, 0x1, R3, P6 ;  /* 0x000000010f0f7824 */ /* 0x004fca00030e0603 */
[----:B------:R0:W-:Y:S04]  /*c0c10*/  STL [R1+0x1e2c], R15 ;  /* 0x001e2c0f01007387 */ /* 0x0001e80000100800 */
[----:B0-----:R-:W2:Y:S01]  /*c0c20*/  LDL.LU R15, [R1+0x1da8] ;  /* 0x001da800010f7983 */ /* 0x001ea20000300800 */
[----:B---3--:R-:W-:Y:S01]  /*c0c30*/  IADD3 R18, P6, R18, R60, RZ ;  /* 0x0000003c12127210 */ /* 0x008fe20007fde0ff */
[----:B----4-:R-:W-:-:S04]  /*c0c40*/  IMAD.X R2, R2, 0x1, R3, P0 ;  /* 0x0000000102027824 */ /* 0x010fc800000e0603 */
[----:B------:R0:W-:Y:S04]  /*c0c50*/  STL [R1+0x1df8], R18 ;  /* 0x001df81201007387 */ /* 0x0001e80000100800 */
[----:B0-----:R-:W3:Y:S01]  /*c0c60*/  LDL.LU R18, [R1+0x1dd4] ;  /* 0x001dd40001127983 */ /* 0x001ee20000300800 */
        /* <DEDUP_REMOVED lines=22> */
[-C--:B------:R-:W-:Y:S01]  /*c0dd0*/  IADD3 R7, P4, R7, R60.reuse, RZ ;  /* 0x0000003c07077210 */ /* 0x080fe20007f9e0ff */
[----:B------:R-:W-:Y:S02]  /*c0de0*/  IMAD.X R12, R12, 0x1, R3, P5 ;  /* 0x000000010c0c7824 */ /* 0x000fe400028e0603 */
[----:B0-----:R-:W4:Y:S01]  /*c0df0*/  LDL.LU R10, [R1+0x1d88] ;  /* 0x001d8800010a7983 */ /* 0x001f220000300800 */
        /* <DEDUP_REMOVED lines=15> */
[----:B------:R-:W-:Y:S04]  /*c0ef0*/  STL [R1+0x1db8], R21 ;  /* 0x001db81501007387 */ /* 0x000fe80000100800 */
[----:B0-----:R-:W4:Y:S01]  /*c0f00*/  LDL.LU R11, [R1+0x1db4] ;  /* 0x001db400010b7983 */ /* 0x001f220000300800 */
[----:B------:R-:W-:-:S03]  /*c0f10*/  IMAD.X R14, R14, 0x1, R3, P2 ;  /* 0x000000010e0e7824 */ /* 0x000fc600010e0603 */
[----:B------:R-:W-:Y:S04]  /*c0f20*/  STL [R1+0x1de4], R22 ;  /* 0x001de41601007387 */ /* 0x000fe80000100800 */
[----:B------:R0:W-:Y:S04]  /*c0f30*/  STL [R1+0x1ddc], R14 ;  /* 0x001ddc0e01007387 */ /* 0x0001e80000100800 */
[----:B0-----:R-:W4:Y:S01]  /*c0f40*/  LDL.LU R14, [R1+0x1d80] ;  /* 0x001d8000010e7983 */ /* 0x001f220000300800 */
[----:B--2---:R-:W-:-:S05]  /*c0f50*/  IADD3 R15, P2, R15, R60, RZ ;  /* 0x0000003c0f0f7210 */ /* 0x004fca0007f5e0ff */
[----:B------:R0:W-:Y:S04]  /*c0f60*/  STL [R1+0x1da8], R15 ;  /* 0x001da80f01007387 */ /* 0x0001e80000100800 */
[----:B0-----:R-:W2:Y:S04]  /*c0f70*/  LDL.LU R15, [R1+0x1dac] ;  /* 0x001dac00010f7983 */ /* 0x001ea80000300800 */
[----:B------:R-:W2:Y:S01]  /*c0f80*/  LDL.LU R2, [R1+0x1d78] ;  /* 0x001d780001027983 */ /* 0x000ea20000300800 */
        /* <DEDUP_REMOVED lines=39> */
[----:B--2---:R-:W-:-:S05]  /*c1200*/  IMAD.X R15, R15, 0x1, R3, P1 ;  /* 0x000000010f0f7824 */ /* 0x004fca00008e0603 */
[----:B------:R0:W-:Y:S01]  /*c1210*/  STL [R1+0x1dac], R15 ;  /* 0x001dac0f01007387 */ /* 0x0001e20000100800 */
[----:B------:R-:W-:-:S03]  /*c1220*/  IADD3 R2, P1, R2, R60, RZ ;  /* 0x0000003c02027210 */ /* 0x000fc60007f3e0ff */
[----:B0-----:R-:W2:Y:S01]  /*c1230*/  LDL.LU R15, [R1+0x1d28] ;  /* 0x001d2800010f7983 */ /* 0x001ea20000300800 */
[----:B---3--:R-:W-:-:S05]  /*c1240*/  IMAD.X R18, R18, 0x1, R3, P2 ;  /* 0x0000000112127824 */ /* 0x008fca00010e0603 */
[----:B------:R0:W-:Y:S04]  /*c1250*/  STL [R1+0x1da4], R18 ;  /* 0x001da41201007387 */ /* 0x0001e80000100800 */
[----:B0-----:R-:W3:Y:S01]  /*c1260*/  LDL.LU R18, [R1+0x1d54] ;  /* 0x001d540001127983 */ /* 0x001ee20000300800 */
[----:B----4-:R-:W-:-:S03]  /*c1270*/  IADD3 R19, P2, R19, R60, RZ ;  /* 0x0000003c13137210 */ /* 0x010fc60007f5e0ff */
        /* <DEDUP_REMOVED lines=37> */
[----:B0-----:R-:W4:Y:S01]  /*c14d0*/  LDL.LU R10, [R1+0x1d08] ;  /* 0x001d0800010a7983 */ /* 0x001f220000300800 */
[----:B------:R-:W-:-:S03]  /*c14e0*/  IADD3 R11, P3, R11, R60, RZ ;  /* 0x0000003c0b0b7210 */ /* 0x000fc60007f7e0ff */
[----:B------:R-:W-:Y:S04]  /*c14f0*/  STL [R1+0x1d38], R22 ;  /* 0x001d381601007387 */ /* 0x000fe80000100800 */
[----:B------:R0:W-:Y:S04]  /*c1500*/  STL [R1+0x1d30], R11 ;  /* 0x001d300b01007387 */ /* 0x0001e80000100800 */
[----:B0-----:R-:W4:Y:S01]  /*c1510*/  LDL.LU R11, [R1+0x1d34] ;  /* 0x001d3400010b7983 */ /* 0x001f220000300800 */
[----:B------:R-:W-:-:S05]  /*c1520*/  IMAD.X R14, R14, 0x1, R3, P4 ;  /* 0x000000010e0e7824 */ /* 0x000fca00020e0603 */
[----:B------:R0:W-:Y:S04]  /*c1530*/  STL [R1+0x1d5c], R14 ;  /* 0x001d5c0e01007387 */ /* 0x0001e80000100800 */
[----:B0-----:R-:W4:Y:S04]  /*c1540*/  LDL.LU R14, [R1+0x1d00] ;  /* 0x001d0000010e7983 */ /* 0x001f280000300800 */
[----:B------:R-:W4:Y:S01]  /*c1550*/  LDL.LU R2, [R1+0x1d2c] ;  /* 0x001d2c0001027983 */ /* 0x000f220000300800 */
        /* <DEDUP_REMOVED lines=43> */
[----:B--2---:R-:W-:-:S05]  /*c1810*/  IADD3 R15, P3, R15, R60, RZ ;  /* 0x0000003c0f0f7210 */ /* 0x004fca0007f7e0ff */
[----:B------:R0:W-:Y:S04]  /*c1820*/  STL [R1+0x1cf8], R15 ;  /* 0x001cf80f01007387 */ /* 0x0001e80000100800 */
[----:B0-----:R-:W2:Y:S04]  /*c1830*/  LDL.LU R15, [R1+0x1ca8] ;  /* 0x001ca800010f7983 */ /* 0x001ea80000300800 */
[----:B------:R-:W-:Y:S01]  /*c1840*/  STL [R1+0x1d2c], R2 ;  /* 0x001d2c0201007387 */ /* 0x000fe20000100800 */
        /* <DEDUP_REMOVED lines=45> */
[----:B------:R-:W-:-:S03]  /*c1b20*/  IMAD.X R14, R14, 0x1, R3, P6 ;  /* 0x000000010e0e7824 */ /* 0x000fc600030e0603 */
[----:B------:R-:W4:Y:S04]  /*c1b30*/  LDL.LU R2, [R1+0x1c80] ;  /* 0x001c800001027983 */ /* 0x000f280000300800 */
[----:B------:R0:W-:Y:S04]  /*c1b40*/  STL [R1+0x1cdc], R14 ;  /* 0x001cdc0e01007387 */ /* 0x0001e80000100800 */
        /* <DEDUP_REMOVED lines=111> */
[----:B0-----:R-:W4:Y:S04]  /*c2240*/  LDL.LU R0, [R1+0x1be8] ;  /* 0x001be80001007983 */ /* 0x001f280000300800 */
[----:B------:R-:W4:Y:S04]  /*c2250*/  LDL.LU R6, [R1+0x1c14] ;  /* 0x001c140001067983 */ /* 0x000f280000300800 */
[----:B------:R-:W4:Y:S01]  /*c2260*/  LDL.LU R7, [R1+0x1be0] ;  /* 0x001be00001077983 */ /* 0x000f220000300800 */
[----:B------:R-:W-:-:S03]  /*c2270*/  IMAD.X R44, R44, 0x1, R3, P4 ;  /* 0x000000012c2c7824 */ /* 0x000fc600020e0603 */
        /* <DEDUP_REMOVED lines=89> */
[----:B0-----:R-:W4:Y:S04]  /*c2810*/  LDL.LU R23, [R1+0x1b9c] ;  /* 0x001b9c0001177983 */ /* 0x001f280000300800 */
[----:B------:R-:W4:Y:S04]  /*c2820*/  LDL.LU R6, [R1+0x1b68] ;  /* 0x001b680001067983 */ /* 0x000f280000300800 */
[----:B------:R-:W4:Y:S04]  /*c2830*/  LDL.LU R7, [R1+0x1b94] ;  /* 0x001b940001077983 */ /* 0x000f280000300800 */
[----:B------:R-:W4:Y:S01]  /*c2840*/  LDL.LU R12, [R1+0x1b60] ;  /* 0x001b6000010c7983 */ /* 0x000f220000300800 */
[----:B------:R-:W-:-:S05]  /*c2850*/  IADD3 R0, P5, R0, R60, RZ ;  /* 0x0000003c00007210 */ /* 0x000fca0007fbe0ff */
        /* <DEDUP_REMOVED lines=41> */
[----:B------:R-:W-:Y:S01]  /*c2af0*/  IMAD.X R7, R7, 0x1, R3, P5 ;  /* 0x0000000107077824 */ /* 0x000fe200028e0603 */
[----:B------:R-:W-:-:S03]  /*c2b00*/  IADD3 R12, P5, R12, R60, RZ ;  /* 0x0000003c0c0c7210 */ /* 0x000fc60007fbe0ff */
[----:B------:R-:W-:Y:S04]  /*c2b10*/  STL [R1+0x1b68], R6 ;  /* 0x001b680601007387 */ /* 0x000fe80000100800 */
        /* <DEDUP_REMOVED lines=11> */
[----:B------:R-:W-:Y:S01]  /*c2bd0*/  IADD3 R22, P1, R22, R60, RZ ;  /* 0x0000003c16167210 */ /* 0x000fe20007f3e0ff */
[----:B------:R-:W-:-:S05]  /*c2be0*/  IMAD.X R0, R0, 0x1, R3, P2 ;  /* 0x0000000100007824 */ /* 0x000fca00010e0603 */
[----:B------:R0:W-:Y:S04]  /*c2bf0*/  STL [R1+0x1b74], R0 ;  /* 0x001b740001007387 */ /* 0x0001e80000100800 */
[----:B------:R-:W-:Y:S04]  /*c2c00*/  STL [R1+0x1b7c], R21 ;  /* 0x001b7c1501007387 */ /* 0x000fe80000100800 */
[----:B0-----:R-:W4:Y:S04]  /*c2c10*/  LDL.LU R0, [R1+0x1b18] ;  /* 0x001b180001007983 */ /* 0x001f280000300800 */
        /* <DEDUP_REMOVED lines=163> */
[----:B---3--:R-:W-:Y:S01]  /*c3650*/  IMAD.X R18, R18, 0x1, R3, P0 ;  /* 0x0000000112127824 */ /* 0x008fe200000e0603 */
[----:B----4-:R-:W-:-:S04]  /*c3660*/  IADD3 R6, P0, R6, R60, RZ ;  /* 0x0000003c06067210 */ /* 0x010fc80007f1e0ff */
[----:B------:R0:W-:Y:S01]  /*c3670*/  STL [R1+0x1aa4], R18 ;  /* 0x001aa41201007387 */ /* 0x0001e20000100800 */
[--C-:B------:R-:W-:Y:S01]  /*c3680*/  IMAD.X R7, R7, 0x1, R3.reuse, P1 ;  /* 0x0000000107077824 */ /* 0x100fe200008e0603 */
[----:B------:R-:W-:Y:S02]  /*c3690*/  IADD3 R12, P1, R12, R60, RZ ;  /* 0x0000003c0c0c7210 */ /* 0x000fe40007f3e0ff */
[----:B0-----:R-:W3:Y:S01]  /*c36a0*/  LDL.LU R18, [R1+0x1a54] ;  /* 0x001a540001127983 */ /* 0x001ee20000300800 */
        /* <DEDUP_REMOVED lines=12> */
[----:B------:R-:W-:Y:S01]  /*c3770*/  STL [R1+0x1a58], R20 ;  /* 0x001a581401007387 */ /* 0x000fe20000100800 */
[----:B------:R-:W-:-:S03]  /*c3780*/  IADD3 R22, P4, R22, R60, RZ ;  /* 0x0000003c16167210 */ /* 0x000fc60007f9e0ff */
        /* <DEDUP_REMOVED lines=31> */
[----:B0-----:R-:W2:Y:S04]  /*c3980*/  LDL.LU R15, [R1+0x19f8] ;  /* 0x0019f800010f7983 */ /* 0x001ea80000300800 */
[----:B------:R-:W2:Y:S04]  /*c3990*/  LDL.LU R6, [R1+0x1a24] ;  /* 0x001a240001067983 */ /* 0x000ea80000300800 */
[----:B------:R-:W2:Y:S01]  /*c39a0*/  LDL.LU R7, [R1+0x19f0] ;  /* 0x0019f00001077983 */ /* 0x000ea20000300800 */
[----:B---3--:R-:W-:-:S03]  /*c39b0*/  IMAD.X R18, R18, 0x1, R3, P3 ;  /* 0x0000000112127824 */ /* 0x008fc600018e0603 */
        /* <DEDUP_REMOVED lines=38> */
[----:B--2---:R-:W-:Y:S01]  /*c3c20*/  IADD3 R15, P1, R15, R60, RZ ;  /* 0x0000003c0f0f7210 */ /* 0x004fe20007f3e0ff */
[----:B------:R-:W-:-:S04]  /*c3c30*/  IMAD.X R6, R6, 0x1, R3, P2 ;  /* 0x0000000106067824 */ /* 0x000fc800010e0603 */
[----:B------:R0:W-:Y:S01]  /*c3c40*/  STL [R1+0x19f8], R15 ;  /* 0x0019f80f01007387 */ /* 0x0001e20000100800 */
[-C--:B------:R-:W-:Y:S01]  /*c3c50*/  IADD3 R7, P2, R7, R60.reuse, RZ ;  /* 0x0000003c07077210 */ /* 0x080fe20007f5e0ff */
[----:B---3--:R-:W-:Y:S02]  /*c3c60*/  IMAD.X R12, R12, 0x1, R3, P3 ;  /* 0x000000010c0c7824 */ /* 0x008fe400018e0603 */
[----:B0-----:R-:W2:Y:S01]  /*c3c70*/  LDL.LU R15, [R1+0x19a8] ;  /* 0x0019a800010f7983 */ /* 0x001ea20000300800 */
        /* <DEDUP_REMOVED lines=16> */
[----:B0-----:R-:W3:Y:S04]  /*c3d80*/  LDL.LU R18, [R1+0x19d4] ;  /* 0x0019d40001127983 */ /* 0x001ee80000300800 */
[----:B------:R-:W-:Y:S01]  /*c3d90*/  STL [R1+0x1a04], R22 ;  /* 0x001a041601007387 */ /* 0x000fe20000100800 */
[----:B----4-:R-:W-:-:S05]  /*c3da0*/  IMAD.X R19, R19, 0x1, R3, P0 ;  /* 0x0000000113137824 */ /* 0x010fca00000e0603 */
        /* <DEDUP_REMOVED lines=30> */
[----:B--2---:R-:W-:-:S05]  /*c3f90*/  IADD3 R15, P4, R15, R60, RZ ;  /* 0x0000003c0f0f7210 */ /* 0x004fca0007f9e0ff */
        /* <DEDUP_REMOVED lines=18> */
[----:B------:R-:W-:-:S05]  /*c40c0*/  IMAD.X R0, R0, 0x1, R3, P0 ;  /* 0x0000000100007824 */ /* 0x000fca00000e0603 */
[----:B------:R0:W-:Y:S04]  /*c40d0*/  STL [R1+0x19c4], R0 ;  /* 0x0019c40001007387 */ /* 0x0001e80000100800 */
        /* <DEDUP_REMOVED lines=21> */
[-C--:B------:R-:W-:Y:S02]  /*c4230*/  IADD3 R12, P4, R12, R60.reuse, RZ ;  /* 0x0000003c0c0c7210 */ /* 0x080fe40007f9e0ff */
[----:B0-----:R-:W4:Y:S04]  /*c4240*/  LDL.LU R14, [R1+0x195c] ;  /* 0x00195c00010e7983 */ /* 0x001f280000300800 */
[----:B------:R-:W-:Y:S04]  /*c4250*/  STL [R1+0x1978], R6 ;  /* 0x0019780601007387 */ /* 0x000fe80000100800 */
[----:B------:R-:W-:Y:S04]  /*c4260*/  STL [R1+0x19a4], R7 ;  /* 0x0019a40701007387 */ /* 0x000fe80000100800 */
[----:B------:R-:W-:Y:S01]  /*c4270*/  STL [R1+0x1970], R12 ;  /* 0x0019700c01007387 */ /* 0x000fe20000100800 */
[----:B--2---:R-:W-:Y:S01]  /*c4280*/  IMAD.X R13, R13, 0x1, R3, P5 ;  /* 0x000000010d0d7824 */ /* 0x004fe200028e0603 */
[----:B------:R-:W-:-:S04]  /*c4290*/  IADD3 R16, P5, R16, R60, RZ ;  /* 0x0000003c10107210 */ /* 0x000fc80007fbe0ff */
        /* <DEDUP_REMOVED lines=11> */
[----:B0-----:R-:W2:Y:S04]  /*c4350*/  LDL.LU R15, [R1+0x1928] ;  /* 0x00192800010f7983 */ /* 0x001ea80000300800 */
[----:B------:R-:W-:Y:S01]  /*c4360*/  STL [R1+0x1958], R22 ;  /* 0x0019581601007387 */ /* 0x000fe20000100800 */
[----:B---3--:R-:W-:-:S05]  /*c4370*/  IADD3 R18, P1, R18, R60, RZ ;  /* 0x0000003c12127210 */ /* 0x008fca0007f3e0ff */
[----:B------:R0:W-:Y:S04]  /*c4380*/  STL [R1+0x1950], R18 ;  /* 0x0019501201007387 */ /* 0x0001e80000100800 */
[----:B0-----:R-:W3:Y:S01]  /*c4390*/  LDL.LU R18, [R1+0x1954] ;  /* 0x0019540001127983 */ /* 0x001ee20000300800 */
[----:B----4-:R-:W-:-:S05]  /*c43a0*/  IMAD.X R19, R19, 0x1, R3, P2 ;  /* 0x0000000113137824 */ /* 0x010fca00010e0603 */
        /* <DEDUP_REMOVED lines=89> */
[----:B--2---:R-:W-:-:S05]  /*c4940*/  IMAD.X R15, R15, 0x1, R3, P3 ;  /* 0x000000010f0f7824 */ /* 0x004fca00018e0603 */
[----:B------:R0:W-:Y:S04]  /*c4950*/  STL [R1+0x1904], R15 ;  /* 0x0019040f01007387 */ /* 0x0001e80000100800 */
[----:B0-----:R-:W2:Y:S01]  /*c4960*/  LDL.LU R15, [R1+0x18a8] ;  /* 0x0018a800010f7983 */ /* 0x001ea20000300800 */
[----:B---3--:R-:W-:-:S05]  /*c4970*/  IADD3 R18, P3, R18, R60, RZ ;  /* 0x0000003c12127210 */ /* 0x008fca0007f7e0ff */
[----:B------:R0:W-:Y:S04]  /*c4980*/  STL [R1+0x18d0], R18 ;  /* 0x0018d01201007387 */ /* 0x0001e80000100800 */
[----:B0-----:R-:W3:Y:S04]  /*c4990*/  LDL.LU R18, [R1+0x18d4] ;  /* 0x0018d40001127983 */ /* 0x001ee80000300800 */
[----:B------:R-:W3:Y:S01]  /*c49a0*/  LDL.LU R2, [R1+0x18a0] ;  /* 0x0018a00001027983 */ /* 0x000ee20000300800 */
        /* <DEDUP_REMOVED lines=40> */
[----:B------:R0:W-:Y:S01]  /*c4c30*/  STL [R1+0x18d4], R18 ;  /* 0x0018d41201007387 */ /* 0x0001e20000100800 */
[----:B------:R-:W-:-:S03]  /*c4c40*/  IADD3 R2, P2, R2, R60, RZ ;  /* 0x0000003c02027210 */ /* 0x000fc60007f5e0ff */
[----:B0-----:R-:W3:Y:S01]  /*c4c50*/  LDL.LU R18, [R1+0x1850] ;  /* 0x0018500001127983 */ /* 0x001ee20000300800 */
[----:B----4-:R-:W-:-:S05]  /*c4c60*/  IMAD.X R19, R19, 0x1, R3, P3 ;  /* 0x0000000113137824 */ /* 0x010fca00018e0603 */
        /* <DEDUP_REMOVED lines=45> */
[----:B--2---:R-:W-:-:S05]  /*c4f40*/  IMAD.X R15, R15, 0x1, R3, P5 ;  /* 0x000000010f0f7824 */ /* 0x004fca00028e0603 */
[----:B------:R0:W-:Y:S04]  /*c4f50*/  STL [R1+0x1884], R15 ;  /* 0x0018840f01007387 */ /* 0x0001e80000100800 */
[----:B0-----:R-:W2:Y:S04]  /*c4f60*/  LDL.LU R15, [R1+0x1828] ;  /* 0x00182800010f7983 */ /* 0x001ea80000300800 */
[----:B------:R-:W2:Y:S01]  /*c4f70*/  LDL.LU R2, [R1+0x1854] ;  /* 0x0018540001027983 */ /* 0x000ea20000300800 */
        /* <DEDUP_REMOVED lines=41> */
[----:B------:R0:W-:Y:S04]  /*c5210*/  STL [R1+0x1828], R15 ;  /* 0x0018280f01007387 */ /* 0x0001e80000100800 */
[----:B0-----:R-:W2:Y:S01]  /*c5220*/  LDL.LU R15, [R1+0x1804] ;  /* 0x00180400010f7983 */ /* 0x001ea20000300800 */
[----:B---3--:R-:W-:-:S05]  /*c5230*/  IADD3 R18, P4, R18, R60, RZ ;  /* 0x0000003c12127210 */ /* 0x008fca0007f9e0ff */
[----:B------:R0:W-:Y:S04]  /*c5240*/  STL [R1+0x1820], R18 ;  /* 0x0018201201007387 */ /* 0x0001e80000100800 */
[----:B0-----:R-:W3:Y:S04]  /*c5250*/  LDL.LU R18, [R1+0x17d0] ;  /* 0x0017d00001127983 */ /* 0x001ee80000300800 */
[----:B------:R-:W-:Y:S01]  /*c5260*/  STL [R1+0x1854], R2 ;  /* 0x0018540201007387 */ /* 0x000fe20000100800 */
        /* <DEDUP_REMOVED lines=44> */
[----:B0-----:R-:W4:Y:S04]  /*c5530*/  LDL.LU R14, [R1+0x17dc] ;  /* 0x0017dc00010e7983 */ /* 0x001f280000300800 */
[----:B------:R-:W4:Y:S01]  /*c5540*/  LDL.LU R2, [R1+0x17a8] ;  /* 0x0017a80001027983 */ /* 0x000f220000300800 */
        /* <DEDUP_REMOVED lines=43> */
[----:B--2---:R-:W-:-:S05]  /*c5800*/  IMAD.X R15, R15, 0x1, R3, P6 ;  /* 0x000000010f0f7824 */ /* 0x004fca00030e0603 */
[----:B------:R0:W-:Y:S04]  /*c5810*/  STL [R1+0x17d4], R15 ;  /* 0x0017d40f01007387 */ /* 0x0001e80000100800 */
        /* <DEDUP_REMOVED lines=163> */
[----:B------:R-:W4:Y:S01]  /*c6250*/  LDL.LU R7, [R1+0x3db4] ;  /* 0x003db40001077983 */ /* 0x000f220000300800 */
[----:B------:R-:W-:-:S03]  /*c6260*/  IADD3 R44, P6, R44, R60, RZ ;  /* 0x0000003c2c2c7210 */ /* 0x000fc60007fde0ff */
        /* <DEDUP_REMOVED lines=134> */
[--C-:B------:R-:W-:Y:S01]  /*c6ad0*/  IMAD.X R6, R6, 0x1, R3.reuse, P0 ;  /* 0x0000000106067824 */ /* 0x100fe200000e0603 */
[-C--:B------:R-:W-:Y:S01]  /*c6ae0*/  IADD3 R7, P0, R7, R60.reuse, RZ ;  /* 0x0000003c07077210 */ /* 0x080fe20007f1e0ff */
[--C-:B------:R-:W-:Y:S01]  /*c6af0*/  IMAD.X R12, R12, 0x1, R3.reuse, P1 ;  /* 0x000000010c0c7824 */ /* 0x100fe200008e0603 */
[----:B------:R-:W-:Y:S02]  /*c6b00*/  IADD3 R13, P1, R13, R60, RZ ;  /* 0x0000003c0d0d7210 */ /* 0x000fe40007f3e0ff */
        /* <DEDUP_REMOVED lines=86> */
[----:B----4-:R-:W-:Y:S01]  /*c7070*/  IMAD.X R19, R19, 0x1, R3, P1 ;  /* 0x0000000113137824 */ /* 0x010fe200008e0603 */
        /* <DEDUP_REMOVED lines=21> */
[----:B------:R-:W-:-:S02]  /*c71d0*/  IADD3 R22, P5, R22, R60, RZ ;  /* 0x0000003c16167210 */ /* 0x000fc40007fbe0ff */
[----:B------:R-:W-:-:S03]  /*c71e0*/  IADD3 R0, P6, R0, R60, RZ ;  /* 0x0000003c00007210 */ /* 0x000fc60007fde0ff */
[----:B------:R0:W-:Y:S04]  /*c71f0*/  STL [R1+0x3f08], R22 ;  /* 0x003f081601007387 */ /* 0x0001e80000100800 */
[----:B0-----:R-:W4:Y:S04]  /*c7200*/  LDL.LU R22, [R1+0x3f40] ;  /* 0x003f400001167983 */ /* 0x001f280000300800 */
[----:B------:R-:W4:Y:S04]  /*c7210*/  LDL.LU R21, [R1+0x3f48] ;  /* 0x003f480001157983 */ /* 0x000f280000300800 */
[----:B------:R-:W-:Y:S04]  /*c7220*/  STL [R1+0x3f10], R0 ;  /* 0x003f100001007387 */ /* 0x000fe80000100800 */
[----:B------:R-:W4:Y:S01]  /*c7230*/  LDL.LU R20, [R1+0x3f50] ;  /* 0x003f500001147983 */ /* 0x000f220000300800 */
[----:B------:R-:W-:-:S05]  /*c7240*/  IMAD.X R44, R44, 0x1, R3, P0 ;  /* 0x000000012c2c7824 */ /* 0x000fca00000e0603 */
[----:B------:R0:W-:Y:S04]  /*c7250*/  STL [R1+0x3ed4], R44 ;  /* 0x003ed42c01007387 */ /* 0x0001e80000100800 */
[----:B0-----:R-:W4:Y:S01]  /*c7260*/  LDL.LU R44, [R1+0x3f14] ;  /* 0x003f1400012c7983 */ /* 0x001f220000300800 */
[----:B------:R-:W-:-:S05]  /*c7270*/  IADD3 R45, P0, R45, R60, RZ ;  /* 0x0000003c2d2d7210 */ /* 0x000fca0007f1e0ff */
[----:B------:R0:W-:Y:S04]  /*c7280*/  STL [R1+0x3f18], R45 ;  /* 0x003f182d01007387 */ /* 0x0001e80000100800 */
[----:B------:R-:W4:Y:S04]  /*c7290*/  LDL.LU R17, [R1+0x3f58] ;  /* 0x003f580001117983 */ /* 0x000f280000300800 */
[----:B------:R-:W4:Y:S01]  /*c72a0*/  LDL.LU R16, [R1+0x3f60] ;  /* 0x003f600001107983 */ /* 0x000f220000300800 */
[----:B------:R-:W-:-:S05]  /*c72b0*/  IMAD.X R46, R46, 0x1, R3, P1 ;  /* 0x000000012e2e7824 */ /* 0x000fca00008e0603 */
[----:B------:R1:W-:Y:S04]  /*c72c0*/  STL [R1+0x3edc], R46 ;  /* 0x003edc2e01007387 */ /* 0x0003e80000100800 */
[----:B------:R-:W4:Y:S01]  /*c72d0*/  LDL.LU R13, [R1+0x3f68] ;  /* 0x003f6800010d7983 */ /* 0x000f220000300800 */
[----:B------:R-:W-:-:S05]  /*c72e0*/  IADD3 R10, P1, R10, R60, RZ ;  /* 0x0000003c0a0a7210 */ /* 0x000fca0007f3e0ff */
[----:B------:R0:W-:Y:S04]  /*c72f0*/  STL [R1+0x3f20], R10 ;  /* 0x003f200a01007387 */ /* 0x0001e80000100800 */
[----:B------:R-:W4:Y:S01]  /*c7300*/  LDL.LU R12, [R1+0x3f70] ;  /* 0x003f7000010c7983 */ /* 0x000f220000300800 */
[----:B------:R-:W-:-:S05]  /*c7310*/  IMAD.X R11, R11, 0x1, R3, P2 ;  /* 0x000000010b0b7824 */ /* 0x000fca00010e0603 */
[----:B------:R0:W-:Y:S04]  /*c7320*/  STL [R1+0x3ee4], R11 ;  /* 0x003ee40b01007387 */ /* 0x0001e80000100800 */
[----:B------:R-:W4:Y:S01]  /*c7330*/  LDL.LU R7, [R1+0x3f78] ;  /* 0x003f780001077983 */ /* 0x000f220000300800 */
[----:B------:R-:W-:-:S05]  /*c7340*/  IADD3 R14, P2, R14, R60, RZ ;  /* 0x0000003c0e0e7210 */ /* 0x000fca0007f5e0ff */
[----:B------:R0:W-:Y:S04]  /*c7350*/  STL [R1+0x3f28], R14 ;  /* 0x003f280e01007387 */ /* 0x0001e80000100800 */
[----:B------:R-:W4:Y:S01]  /*c7360*/  LDL.LU R6, [R1+0x3f80] ;  /* 0x003f800001067983 */ /* 0x000f220000300800 */
[----:B--2---:R-:W-:-:S05]  /*c7370*/  IMAD.X R15, R15, 0x1, R3, P3 ;  /* 0x000000010f0f7824 */ /* 0x004fca00018e0603 */
[----:B------:R2:W-:Y:S04]  /*c7380*/  STL [R1+0x3eec], R15 ;  /* 0x003eec0f01007387 */ /* 0x0005e80000100800 */
[----:B------:R-:W4:Y:S01]  /*c7390*/  LDL.LU R2, [R1+0x3f88] ;  /* 0x003f880001027983 */ /* 0x000f220000300800 */
[----:B---3--:R-:W-:-:S05]  /*c73a0*/  IADD3 R18, P3, R18, R60, RZ ;  /* 0x0000003c12127210 */ /* 0x008fca0007f7e0ff */
[----:B------:R3:W-:Y:S04]  /*c73b0*/  STL [R1+0x3f30], R18 ;  /* 0x003f301201007387 */ /* 0x0007e80000100800 */
[----:B------:R-:W4:Y:S04]  /*c73c0*/  LDL.LU R0, [R1+0x3f4c] ;  /* 0x003f4c0001007983 */ /* 0x000f280000300800 */
[----:B0-----:R-:W4:Y:S02]  /*c73d0*/  LDL.LU R45, [R1+0x3f8c] ;  /* 0x003f8c00012d7983 */ /* 0x001f240000300800 */
[----:B----4-:R-:W-:-:S05]  /*c73e0*/  IMAD.X R19, R19, 0x1, R3, P4 ;  /* 0x0000000113137824 */ /* 0x010fca00020e0603 */
[----:B------:R0:W-:Y:S04]  /*c73f0*/  STL [R1+0x3ef4], R19 ;  /* 0x003ef41301007387 */ /* 0x0001e80000100800 */
[----:B-1----:R-:W4:Y:S04]  /*c7400*/  LDL.LU R46, [R1+0x3f54] ;  /* 0x003f5400012e7983 */ /* 0x002f280000300800 */
[----:B------:R-:W4:Y:S04]  /*c7410*/  LDL.LU R10, [R1+0x3f5c] ;  /* 0x003f5c00010a7983 */ /* 0x000f280000300800 */
[----:B------:R-:W4:Y:S04]  /*c7420*/  LDL.LU R11, [R1+0x3f64] ;  /* 0x003f6400010b7983 */ /* 0x000f280000300800 */
[----:B------:R-:W4:Y:S04]  /*c7430*/  LDL.LU R14, [R1+0x3f6c] ;  /* 0x003f6c00010e7983 */ /* 0x000f280000300800 */
[----:B--2---:R-:W2:Y:S04]  /*c7440*/  LDL.LU R15, [R1+0x3f74] ;  /* 0x003f7400010f7983 */ /* 0x004ea80000300800 */
[----:B---3--:R-:W3:Y:S04]  /*c7450*/  LDL.LU R18, [R1+0x3f7c] ;  /* 0x003f7c0001127983 */ /* 0x008ee80000300800 */
[----:B0-----:R-:W2:Y:S01]  /*c7460*/  LDL.LU R19, [R1+0x3f84] ;  /* 0x003f840001137983 */ /* 0x001ea20000300800 */
[----:B------:R-:W-:-:S05]  /*c7470*/  IADD3 R23, P4, R23, R60, RZ ;  /* 0x0000003c17177210 */ /* 0x000fca0007f9e0ff */
[----:B------:R0:W-:Y:S04]  /*c7480*/  STL [R1+0x3f38], R23 ;  /* 0x003f381701007387 */ /* 0x0001e80000100800 */
[----:B0-----:R0:W5:Y:S04]  /*c7490*/  LDL.LU R23, [R1+0x43c0] ;  /* 0x0043c00001177983 */ /* 0x0011680000300800 */
        /* <DEDUP_REMOVED lines=8> */
[----:B-1----:R0:W5:Y:S04]  /*c7520*/  LDL.LU R22, [R1+0x43bc] ;  /* 0x0043bc0001167983 */ /* 0x0021680000300800 */
        /* <DEDUP_REMOVED lines=9> */
[----:B------:R-:W2:Y:S01]  /*c75c0*/  LDL.LU R60, [R1+0x3f0c] ;  /* 0x003f0c00013c7983 */ /* 0x000ea20000300800 */
[--C-:B------:R-:W-:Y:S02]  /*c75d0*/  IMAD.X R44, R44, 0x1, R3.reuse, P1 ;  /* 0x000000012c2c7824 */ /* 0x100fe400008e0603 */
[----:B--2---:R-:W-:-:S05]  /*c75e0*/  IMAD.X R60, R60, 0x1, R3, P0 ;  /* 0x000000013c3c7824 */ /* 0x004fca00000e0603 */
[----:B------:R1:W-:Y:S02]  /*c75f0*/  STL [R1+0x3f0c], R60 ;  /* 0x003f0c3c01007387 */ /* 0x0003e40000100800 */
[----:B-1----:R-:W-:-:S04]  /*c7600*/  IMAD.MOV.U32 R60, RZ, RZ, c[0x0][0x18c] ;  /* 0x00006300ff3c7624 */ /* 0x002fc800078e00ff */
[----:B------:R-:W-:-:S04]  /*c7610*/  IMAD.SHL.U32 R60, R60, 0x80, RZ ;  /* 0x000000803c3c7824 */ /* 0x000fc800078e00ff */
[----:B------:R-:W-:-:S05]  /*c7620*/  IMAD.SHL.U32 R60, R60, 0x2, RZ ;  /* 0x000000023c3c7824 */ /* 0x000fca00078e00ff */
[-C--:B------:R-:W-:Y:S02]  /*c7630*/  IADD3 R20, P0, R20, R60.reuse, RZ ;  /* 0x0000003c14147210 */ /* 0x080fe40007f1e0ff */
[----:B------:R-:W-:-:S03]  /*c7640*/  IADD3 R17, P1, R17, R60, RZ ;  /* 0x0000003c11117210 */ /* 0x000fc60007f3e0ff */
[----:B------:R1:W-:Y:S04]  /*c7650*/  STL [R1+0x3f50], R20 ;  /* 0x003f501401007387 */ /* 0x0003e80000100800 */
[----:B-1----:R0:W5:Y:S04]  /*c7660*/  LDL.LU R20, [R1+0x43b4] ;  /* 0x0043b40001147983 */ /* 0x0021680000300800 */
[----:B------:R1:W-:Y:S04]  /*c7670*/  STL [R1+0x3f14], R44 ;  /* 0x003f142c01007387 */ /* 0x0003e80000100800 */
[----:B-1----:R-:W2:Y:S04]  /*c7680*/  LDL R44, [R1+0x3f94] ;  /* 0x003f9400012c7983 */ /* 0x002ea80000100800 */
        /* <DEDUP_REMOVED lines=49> */
[----:B----4-:R-:W-:-:S02]  /*c79a0*/  IMAD.X R46, R46, 0x1, R3, P2 ;  /* 0x000000012e2e7824 */ /* 0x010fc400010e0603 */
[--C-:B------:R-:W-:Y:S02]  /*c79b0*/  IMAD.X R10, R10, 0x1, R3.reuse, P3 ;  /* 0x000000010a0a7824 */ /* 0x100fe400018e0603 */
[--C-:B------:R-:W-:Y:S02]  /*c79c0*/  IMAD.X R11, R11, 0x1, R3.reuse, P4 ;  /* 0x000000010b0b7824 */ /* 0x100fe400020e0603 */
[--C-:B------:R-:W-:Y:S02]  /*c79d0*/  IMAD.X R14, R14, 0x1, R3.reuse, P5 ;  /* 0x000000010e0e7824 */ /* 0x100fe400028e0603 */
[--C-:B------:R-:W-:Y:S01]  /*c79e0*/  IMAD.X R15, R15, 0x1, R3.reuse, P6 ;  /* 0x000000010f0f7824 */ /* 0x100fe200030e0603 */
[----:B------:R-:W-:Y:S01]  /*c79f0*/  ISETP.NE.U32.AND P2, PT, R47, R44, PT ;  /* 0x0000002c2f00720c */ /* 0x000fe20003f45070 */
[----:B--2---:R-:W-:-:S05]  /*c7a00*/  IMAD.X R60, R60, 0x1, R3, P0 ;  /* 0x000000013c3c7824 */ /* 0x004fca00000e0603 */
[----:B------:R1:W-:Y:S02]  /*c7a10*/  STL [R1+0x3f44], R60 ;  /* 0x003f443c01007387 */ /* 0x0003e40000100800 */
[----:B-1----:R-:W-:-:S04]  /*c7a20*/  IMAD.MOV.U32 R60, RZ, RZ, c[0x0][0x18c] ;  /* 0x00006300ff3c7624 */ /* 0x002fc800078e00ff */
[----:B------:R-:W-:-:S04]  /*c7a30*/  IMAD.SHL.U32 R60, R60, 0x80, RZ ;  /* 0x000000803c3c7824 */ /* 0x000fc800078e00ff */
[----:B------:R-:W-:-:S05]  /*c7a40*/  IMAD.SHL.U32 R60, R60, 0x2, RZ ;  /* 0x000000023c3c7824 */ /* 0x000fca00078e00ff */
[-C--:B------:R-:W-:Y:S02]  /*c7a50*/  IADD3 R2, P0, R2, R60.reuse, RZ ;  /* 0x0000003c02027210 */ /* 0x080fe40007f1e0ff */
[----:B------:R-:W-:-:S03]  /*c7a60*/  IADD3 R45, P1, R45, R60, RZ ;  /* 0x0000003c2d2d7210 */ /* 0x000fc60007f3e0ff */
[----:B------:R1:W-:Y:S01]  /*c7a70*/  STL [R1+0x3f88], R2 ;  /* 0x003f880201007387 */ /* 0x0003e20000100800 */
[----:B---3--:R-:W-:-:S03]  /*c7a80*/  IMAD.X R18, R18, 0x1, R3, P0 ;  /* 0x0000000112127824 */ /* 0x008fc600000e0603 */
[----:B-1----:R0:W5:Y:S04]  /*c7a90*/  LDL.LU R2, [R1+0x4398] ;  /* 0x0043980001027983 */ /* 0x0021680000300800 */
[----:B------:R1:W-:Y:S04]  /*c7aa0*/  STL [R1+0x3f4c], R0 ;  /* 0x003f4c0001007387 */ /* 0x0003e80000100800 */
[----:B------:R-:W-:Y:S04]  /*c7ab0*/  STL [R1+0x3f8c], R45 ;  /* 0x003f8c2d01007387 */ /* 0x000fe80000100800 */
[----:B------:R-:W-:Y:S04]  /*c7ac0*/  STL [R1+0x3f54], R46 ;  /* 0x003f542e01007387 */ /* 0x000fe80000100800 */
[----:B------:R2:W-:Y:S01]  /*c7ad0*/  STL [R1+0x3f5c], R10 ;  /* 0x003f5c0a01007387 */ /* 0x0005e20000100800 */
[----:B------:R-:W-:-:S03]  /*c7ae0*/  IMAD.X R19, R19, 0x1, R3, P1 ;  /* 0x0000000113137824 */ /* 0x000fc600008e0603 */
[----:B-1----:R-:W1:Y:S01]  /*c7af0*/  S2R R0, SR_TID.X ;  /* 0x0000000000007919 */ /* 0x002e620000002100 */
[----:B--2---:R-:W-:Y:S02]  /*c7b00*/  IMAD.MOV.U32 R10, RZ, RZ, R4 ;  /* 0x000000ffff0a7224 */ /* 0x004fe400078e0004 */
[----:B------:R-:W-:Y:S01]  /*c7b10*/  IMAD.MOV.U32 R4, RZ, RZ, R5 ;  /* 0x000000ffff047224 */ /* 0x000fe200078e0005 */
[----:B------:R2:W-:Y:S01]  /*c7b20*/  STL [R1+0x3f64], R11 ;  /* 0x003f640b01007387 */ /* 0x0005e20000100800 */
[----:B------:R-:W-:-:S03]  /*c7b30*/  IMAD.MOV.U32 R5, RZ, RZ, R9 ;  /* 0x000000ffff057224 */ /* 0x000fc600078e0009 */
[----:B------:R0:W-:Y:S04]  /*c7b40*/  STL [R1+0x3f6c], R14 ;  /* 0x003f6c0e01007387 */ /* 0x0001e80000100800 */
[----:B------:R0:W-:Y:S01]  /*c7b50*/  STL [R1+0x3f74], R15 ;  /* 0x003f740f01007387 */ /* 0x0001e20000100800 */
[----:B--2---:R-:W-:-:S03]  /*c7b60*/  IMAD.MOV.U32 R11, RZ, RZ, R8 ;  /* 0x000000ffff0b7224 */ /* 0x004fc600078e0008 */
[----:B------:R0:W-:Y:S04]  /*c7b70*/  STL [R1+0x3f7c], R18 ;  /* 0x003f7c1201007387 */ /* 0x0001e80000100800 */
[----:B------:R0:W-:Y:S04]  /*c7b80*/  STL.64 [R1+0x948], R4 ;  /* 0x0009480401007387 */ /* 0x0001e80000100a00 */
[----:B------:R0:W-:Y:S04]  /*c7b90*/  STL [R1+0x3f84], R19 ;  /* 0x003f841301007387 */ /* 0x0001e80000100800 */
[----:B------:R0:W-:Y:S01]  /*c7ba0*/  STL.64 [R1+0x950], R10 ;  /* 0x0009500a01007387 */ /* 0x0001e20000100a00 */
[----:B-1----:R-:W-:-:S05]  /*c7bb0*/  LOP3.LUT R0, R0, 0x1f, RZ, 0xc0, !PT ;  /* 0x0000001f00007812 */ /* 0x002fca00078ec0ff */
[----:B------:R-:W-:Y:S01]  /*c7bc0*/  IMAD.SHL.U32 R0, R0, 0x2, RZ ;  /* 0x0000000200007824 */ /* 0x000fe200078e00ff */
[----:B------:R-:W-:Y:S01]  /*c7bd0*/  @!P2 CALL.REL.NOINC `(.L_x_2) ;  /* 0x000000100000a944 */ /* 0x000fe20003c00000 */
[----:B------:R-:W-:Y:S05]  /*c7be0*/  BRA `(.L_x_3) ;  /* 0xfff7326000007947 */ /* 0x000fea000383ffff */
.L_x_2:
[----:B------:R1:W-:Y:S04]  /*c7bf0*/  STL [R1+0x4494], R30 ;  /* 0x0044941e01007387 */ /* 0x0003e80000100800 */
[----:B-1----:R-:W2:Y:S04]  /*c7c00*/  LDL.LU R30, [R1+0x998] ;  /* 0x00099800011e7983 */ /* 0x002ea80000300800 */
[----:B--2---:R1:W-:Y:S04]  /*c7c10*/  STL [R1+0x449c], R30 ;  /* 0x00449c1e01007387 */ /* 0x0043e80000100800 */
[----:B-1----:R-:W2:Y:S04]  /*c7c20*/  LDL.LU R30, [R1+0x988] ;  /* 0x00098800011e7983 */ /* 0x002ea80000300800 */
[----:B--2---:R1:W-:Y:S04]  /*c7c30*/  STL [R1+0x44a4], R30 ;  /* 0x0044a41e01007387 */ /* 0x0043e80000100800 */
[----:B-1----:R-:W2:Y:S04]  /*c7c40*/  LDL.LU R30, [R1+0x978] ;  /* 0x00097800011e7983 */ /* 0x002ea80000300800 */
[----:B--2---:R1:W-:Y:S04]  /*c7c50*/  STL [R1+0x44ac], R30 ;  /* 0x0044ac1e01007387 */ /* 0x0043e80000100800 */
[----:B------:R2:W-:Y:S01]  /*c7c60*/  STL [R1+0x4490], R31 ;  /* 0x0044901f01007387 */ /* 0x0005e20000100800 */
[----:B-1---5:R-:W-:-:S03]  /*c7c70*/  IMAD.MOV.U32 R30, RZ, RZ, R7 ;  /* 0x000000ffff1e7224 */ /* 0x022fc600078e0007 */
[----:B--2---:R-:W2:Y:S04]  /*c7c80*/  LDL.LU R31, [R1+0x964] ;  /* 0x00096400011f7983 */ /* 0x004ea80000300800 */
[----:B--2---:R1:W-:Y:S04]  /*c7c90*/  STL [R1+0x4498], R31 ;  /* 0x0044981f01007387 */ /* 0x0043e80000100800 */
[----:B-1----:R-:W2:Y:S04]  /*c7ca0*/  LDL.LU R31, [R1+0x99c] ;  /* 0x00099c00011f7983 */ /* 0x002ea80000300800 */
[----:B--2---:R1:W-:Y:S04]  /*c7cb0*/  STL [R1+0x44a0], R31 ;  /* 0x0044a01f01007387 */ /* 0x0043e80000100800 */
[----:B-1----:R-:W2:Y:S04]  /*c7cc0*/  LDL.LU R31, [R1+0x98c] ;  /* 0x00098c00011f7983 */ /* 0x002ea80000300800 */
[----:B--2---:R1:W-:Y:S04]  /*c7cd0*/  STL [R1+0x44a8], R31 ;  /* 0x0044a81f01007387 */ /* 0x0043e80000100800 */
[----:B-1----:R-:W2:Y:S04]  /*c7ce0*/  LDL.LU R31, [R1+0x97c] ;  /* 0x00097c00011f7983 */ /* 0x002ea80000300800 */
[----:B--2---:R1:W-:Y:S04]  /*c7cf0*/  STL [R1+0x44b0], R31 ;  /* 0x0044b01f01007387 */ /* 0x0043e80000100800 */
[----:B------:R2:W-:Y:S01]  /*c7d00*/  STL [R1+0x448c], R34 ;  /* 0x00448c2201007387 */ /* 0x0005e20000100800 */
[----:B-1----:R-:W-:-:S03]  /*c7d10*/  IMAD.MOV.U32 R31, RZ, RZ, R6 ;  /* 0x000000ffff1f7224 */ /* 0x002fc600078e0006 */
[----:B--2---:R-:W2:Y:S04]  /*c7d20*/  LDL.LU R34, [R1+0x960] ;  /* 0x0009600001227983 */ /* 0x004ea80000300800 */
[----:B------:R1:W-:Y:S04]  /*c7d30*/  STL [R1+0x4488], R35 ;  /* 0x0044882301007387 */ /* 0x0003e80000100800 */
[----:B-1----:R-:W3:Y:S04]  /*c7d40*/  LDL.LU R35, [R1+0x974] ;  /* 0x0009740001237983 */ /* 0x002ee80000300800 */
[----:B------:R1:W-:Y:S04]  /*c7d50*/  STL [R1+0x4484], R22 ;  /* 0x0044841601007387 */ /* 0x0003e80000100800 */
[----:B-1----:R-:W3:Y:S04]  /*c7d60*/  LDL.LU R22, [R1+0x970] ;  /* 0x0009700001167983 */ /* 0x002ee80000300800 */
[----:B------:R1:W-:Y:S04]  /*c7d70*/  STL [R1+0x4480], R23 ;  /* 0x0044801701007387 */ /* 0x0003e80000100800 */
[----:B-1----:R-:W4:Y:S04]  /*c7d80*/  LDL.LU R23, [R1+0x984] ;  /* 0x0009840001177983 */ /* 0x002f280000300800 */
[----:B------:R1:W-:Y:S04]  /*c7d90*/  STL [R1+0x447c], R27 ;  /* 0x00447c1b01007387 */ /* 0x0003e80000100800 */
[----:B-1----:R-:W4:Y:S04]  /*c7da0*/  LDL.LU R27, [R1+0x980] ;  /* 0x00098000011b7983 */ /* 0x002f280000300800 */
[----:B------:R1:W-:Y:S04]  /*c7db0*/  STL [R1+0x4478], R26 ;  /* 0x0044781a01007387 */ /* 0x0003e80000100800 */
[----:B-1----:R-:W2:Y:S04]  /*c7dc0*/  LDL.LU R26, [R1+0x994] ;  /* 0x00099400011a7983 */ /* 0x002ea80000300800 */
        /* <DEDUP_REMOVED lines=71> */
[----:B------:R0:W-:Y:S01]  /*c8240*/  STL [R1+0x43d8], R36 ;  /* 0x0043d82401007387 */ /* 0x0001e20000100800 */
[----:B------:R-:W-:-:S03]  /*c8250*/  F2FP.BF16.PACK_AB R30, R31, R30 ;  /* 0x0000001e1f1e723e */ /* 0x000fc600000010ff */
        /* <DEDUP_REMOVED lines=13> */
[----:B------:R-:W2:Y:S04]  /*c8330*/  LDL.LU R31, [R1+0x44b0] ;  /* 0x0044b000011f7983 */ /* 0x000ea80000300800 */
[----:B------:R0:W-:Y:S04]  /*c8340*/  STL [R1+0x31c], R30 ;  /* 0x00031c1e01007387 */ /* 0x0001e80000100800 */
[----:B0-----:R-:W2:Y:S02]  /*c8350*/  LDL.LU R30, [R1+0x44ac] ;  /* 0x0044ac00011e7983 */ /* 0x001ea40000300800 */
[----:B--2---:R-:W-:-:S02]  /*c8360*/  F2FP.BF16.PACK_AB R30, R31, R30 ;  /* 0x0000001e1f1e723e */ /* 0x004fc400000010ff */
        /* <DEDUP_REMOVED lines=9> */
[----:B------:R0:W-:Y:S01]  /*c8400*/  STL [R1+0x310], R30 ;  /* 0x0003101e01007387 */ /* 0x0001e20000100800 */
[----:B---3--:R-:W-:-:S03]  /*c8410*/  F2FP.BF16.PACK_AB R22, R35, R22 ;  /* 0x000000162316723e */ /* 0x008fc600000010ff */
[----:B0-----:R-:W3:Y:S01]  /*c8420*/  LDL.LU R30, [R1+0x4494] ;  /* 0x00449400011e7983 */ /* 0x001ee20000300800 */
[----:B----4-:R-:W-:Y:S02]  /*c8430*/  F2FP.BF16.PACK_AB R27, R23, R27 ;  /* 0x0000001b171b723e */ /* 0x010fe400000010ff */
[----:B------:R-:W-:Y:S02]  /*c8440*/  F2FP.BF16.PACK_AB R56, R26, R56 ;  /* 0x000000381a38723e */ /* 0x000fe400000010ff */
[----:B------:R-:W-:Y:S02]  /*c8450*/  F2FP.BF16.PACK_AB R52, R57, R52 ;  /* 0x000000343934723e */ /* 0x000fe400000010ff */
[----:B------:R-:W-:Y:S02]  /*c8460*/  F2FP.BF16.PACK_AB R48, R53, R48 ;  /* 0x000000303530723e */ /* 0x000fe400000010ff */
[----:B------:R-:W-:Y:S02]  /*c8470*/  F2FP.BF16.PACK_AB R36, R49, R36 ;  /* 0x000000243124723e */ /* 0x000fe400000010ff */
[----:B------:R-:W-:-:S02]  /*c8480*/  F2FP.BF16.PACK_AB R32, R37, R32 ;  /* 0x000000202520723e */ /* 0x000fc400000010ff */
[----:B------:R-:W-:Y:S02]  /*c8490*/  F2FP.BF16.PACK_AB R28, R33, R28 ;  /* 0x0000001c211c723e */ /* 0x000fe400000010ff */
[----:B------:R-:W-:Y:S02]  /*c84a0*/  F2FP.BF16.PACK_AB R24, R29, R24 ;  /* 0x000000181d18723e */ /* 0x000fe400000010ff */
[----:B--2---:R-:W-:Y:S02]  /*c84b0*/  F2FP.BF16.PACK_AB R34, R31, R34 ;  /* 0x000000221f22723e */ /* 0x004fe400000010ff */
[----:B------:R-:W3:Y:S04]  /*c84c0*/  LDL.LU R31, [R1+0x4490] ;  /* 0x00449000011f7983 */ /* 0x000ee80000300800 */
[----:B------:R0:W-:Y:S04]  /*c84d0*/  STL [R1+0x30c], R34 ;  /* 0x00030c2201007387 */ /* 0x0001e80000100800 */
[----:B0-----:R-:W2:Y:S04]  /*c84e0*/  LDL.LU R34, [R1+0x448c] ;  /* 0x00448c0001227983 */ /* 0x001ea80000300800 */
[----:B------:R-:W2:Y:S04]  /*c84f0*/  LDL.LU R35, [R1+0x4488] ;  /* 0x0044880001237983 */ /* 0x000ea80000300800 */
[----:B------:R0:W-:Y:S01]  /*c8500*/  STL [R1+0x308], R22 ;  /* 0x0003081601007387 */ /* 0x0001e20000100800 */
[----:B------:R-:W-:-:S03]  /*c8510*/  F2FP.BF16.PACK_AB R20, R25, R20 ;  /* 0x000000141914723e */ /* 0x000fc600000010ff */
[----:B0-----:R-:W4:Y:S04]  /*c8520*/  LDL.LU R22, [R1+0x4484] ;  /* 0x0044840001167983 */ /* 0x001f280000300800 */
[----:B------:R-:W4:Y:S04]  /*c8530*/  LDL.LU R23, [R1+0x4480] ;  /* 0x0044800001177983 */ /* 0x000f280000300800 */
[----:B------:R0:W-:Y:S01]  /*c8540*/  STL [R1+0x304], R27 ;  /* 0x0003041b01007387 */ /* 0x0001e20000100800 */
[----:B------:R-:W-:Y:S02]  /*c8550*/  F2FP.BF16.PACK_AB R16, R21, R16 ;  /* 0x000000101510723e */ /* 0x000fe400000010ff */
[----:B------:R-:W-:Y:S01]  /*c8560*/  F2FP.BF16.PACK_AB R17, R17, R12 ;  /* 0x0000000c1111723e */ /* 0x000fe200000010ff */
[----:B0-----:R-:W4:Y:S04]  /*c8570*/  LDL.LU R27, [R1+0x447c] ;  /* 0x00447c00011b7983 */ /* 0x001f280000300800 */
[----:B------:R-:W4:Y:S01]  /*c8580*/  LDL.LU R26, [R1+0x4478] ;  /* 0x00447800011a7983 */ /* 0x000f220000300800 */
[----:B------:R-:W-:-:S02]  /*c8590*/  F2FP.BF16.PACK_AB R12, R13, R41 ;  /* 0x000000290d0c723e */ /* 0x000fc400000010ff */
[----:B------:R-:W-:Y:S01]  /*c85a0*/  F2FP.BF16.PACK_AB R13, R42, R59 ;  /* 0x0000003b2a0d723e */ /* 0x000fe200000010ff */
[----:B------:R-:W-:Y:S01]  /*c85b0*/  STL [R1+0x300], R56 ;  /* 0x0003003801007387 */ /* 0x000fe20000100800 */
[----:B------:R-:W-:Y:S02]  /*c85c0*/  F2FP.BF16.PACK_AB R0, R0, R2 ;  /* 0x000000020000723e */ /* 0x000fe400000010ff */
[----:B------:R-:W-:Y:S01]  /*c85d0*/  F2FP.BF16.PACK_AB R3, R3, R60 ;  /* 0x0000003c0303723e */ /* 0x000fe200000010ff */
[----:B------:R-:W-:Y:S01]  /*c85e0*/  STL [R1+0x2fc], R52 ;  /* 0x0002fc3401007387 */ /* 0x000fe20000100800 */
[----:B------:R-:W-:-:S03]  /*c85f0*/  F2FP.BF16.PACK_AB R2, R5, R9 ;  /* 0x000000090502723e */ /* 0x000fc600000010ff */
        /* <DEDUP_REMOVED lines=8> */
[----:B------:R1:W-:Y:S01]  /*c8680*/  STL [R1+0x2d8], R12 ;  /* 0x0002d80c01007387 */ /* 0x0003e20000100800 */
[----:B0-----:R-:W-:-:S05]  /*c8690*/  F2FP.BF16.PACK_AB R16, R40, R43 ;  /* 0x0000002b2810723e */ /* 0x001fca00000010ff */
[----:B------:R0:W-:Y:S01]  /*c86a0*/  STL [R1+0x2d4], R16 ;  /* 0x0002d41001007387 */ /* 0x0001e20000100800 */
[----:B-1----:R-:W-:-:S03]  /*c86b0*/  F2FP.BF16.PACK_AB R12, R58, R55 ;  /* 0x000000373a0c723e */ /* 0x002fc600000010ff */
[----:B------:R1:W-:Y:S04]  /*c86c0*/  STL [R1+0x2d0], R13 ;  /* 0x0002d00d01007387 */ /* 0x0003e80000100800 */
[----:B------:R1:W-:Y:S01]  /*c86d0*/  STL [R1+0x2cc], R12 ;  /* 0x0002cc0c01007387 */ /* 0x0003e20000100800 */
[----:B0-----:R-:W-:Y:S02]  /*c86e0*/  F2FP.BF16.PACK_AB R16, R54, R51 ;  /* 0x000000333610723e */ /* 0x001fe400000010ff */
[----:B-1----:R-:W-:-:S03]  /*c86f0*/  F2FP.BF16.PACK_AB R13, R50, R39 ;  /* 0x00000027320d723e */ /* 0x002fc600000010ff */
[----:B------:R-:W-:Y:S01]  /*c8700*/  STL [R1+0x2c8], R16 ;  /* 0x0002c81001007387 */ /* 0x000fe20000100800 */
[----:B------:R-:W-:-:S03]  /*c8710*/  F2FP.BF16.PACK_AB R12, R38, R61 ;  /* 0x0000003d260c723e */ /* 0x000fc600000010ff */
[----:B------:R-:W-:Y:S04]  /*c8720*/  STL [R1+0x2c4], R13 ;  /* 0x0002c40d01007387 */ /* 0x000fe80000100800 */
[----:B------:R-:W-:Y:S04]  /*c8730*/  STL [R1+0x2c0], R12 ;  /* 0x0002c00c01007387 */ /* 0x000fe80000100800 */
[----:B------:R0:W-:Y:S04]  /*c8740*/  STL [R1+0x2bc], R0 ;  /* 0x0002bc0001007387 */ /* 0x0001e80000100800 */
[----:B------:R1:W-:Y:S04]  /*c8750*/  STL [R1+0x2b8], R3 ;  /* 0x0002b80301007387 */ /* 0x0003e80000100800 */
[----:B------:R1:W-:Y:S01]  /*c8760*/  STL [R1+0x2b4], R2 ;  /* 0x0002b40201007387 */ /* 0x0003e20000100800 */
[----:B0-----:R-:W-:-:S02]  /*c8770*/  F2FP.BF16.PACK_AB R0, R4, R8 ;  /* 0x000000080400723e */ /* 0x001fc400000010ff */
[----:B-1----:R-:W-:-:S03]  /*c8780*/  F2FP.BF16.PACK_AB R3, R44, R45 ;  /* 0x0000002d2c03723e */ /* 0x002fc600000010ff */
[----:B------:R0:W-:Y:S01]  /*c8790*/  STL [R1+0x2b0], R0 ;  /* 0x0002b00001007387 */ /* 0x0001e20000100800 */
[----:B------:R-:W-:-:S03]  /*c87a0*/  F2FP.BF16.PACK_AB R2, R46, R47 ;  /* 0x0000002f2e02723e */ /* 0x000fc600000010ff */
[----:B------:R1:W-:Y:S04]  /*c87b0*/  STL [R1+0x2ac], R3 ;  /* 0x0002ac0301007387 */ /* 0x0003e80000100800 */
[----:B------:R1:W-:Y:S01]  /*c87c0*/  STL [R1+0x2a8], R2 ;  /* 0x0002a80201007387 */ /* 0x0003e20000100800 */
[----:B0-----:R-:W-:Y:S02]  /*c87d0*/  F2FP.BF16.PACK_AB R0, R6, R7 ;  /* 0x000000070600723e */ /* 0x001fe400000010ff */
[----:B-1----:R-:W-:-:S03]  /*c87e0*/  F2FP.BF16.PACK_AB R3, R10, R11 ;  /* 0x0000000b0a03723e */ /* 0x002fc600000010ff */
[----:B------:R0:W-:Y:S01]  /*c87f0*/  STL [R1+0x2a4], R0 ;  /* 0x0002a40001007387 */ /* 0x0001e20000100800 */
[----:B------:R-:W-:-:S03]  /*c8800*/  F2FP.BF16.PACK_AB R2, R14, R15 ;  /* 0x0000000f0e02723e */ /* 0x000fc600000010ff */
[----:B------:R3:W-:Y:S04]  /*c8810*/  STL [R1+0x2a0], R3 ;  /* 0x0002a00301007387 */ /* 0x0007e80000100800 */
[----:B------:R2:W-:Y:S01]  /*c8820*/  STL [R1+0x29c], R2 ;  /* 0x00029c0201007387 */ /* 0x0005e20000100800 */
[----:B0-----:R-:W-:-:S05]  /*c8830*/  F2FP.BF16.PACK_AB R0, R18, R19 ;  /* 0x000000131200723e */ /* 0x001fca00000010ff */
[----:B------:R4:W-:Y:S01]  /*c8840*/  STL [R1+0x298], R0 ;  /* 0x0002980001007387 */ /* 0x0009e20000100800 */
[----:B---3--:R-:W-:-:S05]  /*c8850*/  F2FP.BF16.PACK_AB R3, R31, R30 ;  /* 0x0000001e1f03723e */ /* 0x008fca00000010ff */
[----:B------:R-:W-:Y:S01]  /*c8860*/  STL [R1+0x294], R3 ;  /* 0x0002940301007387 */ /* 0x000fe20000100800 */
[----:B--2---:R-:W-:-:S05]  /*c8870*/  F2FP.BF16.PACK_AB R2, R35, R34 ;  /* 0x000000222302723e */ /* 0x004fca00000010ff */
[----:B------:R-:W-:Y:S04]  /*c8880*/  STL [R1+0x290], R2 ;  /* 0x0002900201007387 */ /* 0x000fe80000100800 */
[----:B------:R-:W2:Y:S01]  /*c8890*/  LDL.LU R39, [R1+0x9c4] ;  /* 0x0009c40001277983 */ /* 0x000ea20000300800 */
[----:B----4-:R-:W-:-:S05]  /*c88a0*/  F2FP.BF16.PACK_AB R0, R23, R22 ;  /* 0x000000161700723e */ /* 0x010fca00000010ff */
[----:B------:R0:W-:Y:S01]  /*c88b0*/  STL [R1+0x28c], R0 ;  /* 0x00028c0001007387 */ /* 0x0001e20000100800 */
[----:B------:R-:W-:-:S03]  /*c88c0*/  IMAD.MOV.U32 R38, RZ, RZ, R27 ;  /* 0x000000ffff267224 */ /* 0x000fc600078e001b */
[----:B--2---:R1:W-:Y:S04]  /*c88d0*/  STL [R1+0x4474], R39 ;  /* 0x0044742701007387 */ /* 0x0043e80000100800 */
[----:B------:R-:W2:Y:S04]  /*c88e0*/  LDL.LU R50, [R1+0x9c0] ;  /* 0x0009c00001327983 */ /* 0x000ea80000300800 */
[----:B------:R-:W3:Y:S04]  /*c88f0*/  LDL.LU R51, [R1+0x9d4] ;  /* 0x0009d40001337983 */ /* 0x000ee80000300800 */
[----:B------:R-:W3:Y:S04]  /*c8900*/  LDL.LU R54, [R1+0x9d0] ;  /* 0x0009d00001367983 */ /* 0x000ee80000300800 */
[----:B------:R-:W4:Y:S04]  /*c8910*/  LDL.LU R55, [R1+0xacc] ;  /* 0x000acc0001377983 */ /* 0x000f280000300800 */
[----:B------:R-:W4:Y:S04]  /*c8920*/  LDL.LU R58, [R1+0xac8] ;  /* 0x000ac800013a7983 */ /* 0x000f280000300800 */
        /* <DEDUP_REMOVED lines=44> */
[----:B-1----:R-:W-:-:S03]  /*c8bf0*/  IMAD.MOV.U32 R39, RZ, RZ, R26 ;  /* 0x000000ffff277224 */ /* 0x002fc600078e001a */
[----:B------:R-:W2:Y:S04]  /*c8c00*/  LDL.LU R18, [R1+0x7b4] ;  /* 0x0007b40001127983 */ /* 0x000ea80000300800 */
[----:B------:R-:W2:Y:S04]  /*c8c10*/  LDL.LU R19, [R1+0x7b0] ;  /* 0x0007b00001137983 */ /* 0x000ea80000300800 */
[----:B------:R-:W2:Y:S04]  /*c8c20*/  LDL.LU R22, [R1+0x9ec] ;  /* 0x0009ec0001167983 */ /* 0x000ea80000300800 */
[----:B------:R-:W2:Y:S04]  /*c8c30*/  LDL.LU R23, [R1+0x9e8] ;  /* 0x0009e80001177983 */ /* 0x000ea80000300800 */
[----:B------:R-:W2:Y:S04]  /*c8c40*/  LDL.LU R26, [R1+0x9fc] ;  /* 0x0009fc00011a7983 */ /* 0x000ea80000300800 */
[----:B------:R-:W2:Y:S01]  /*c8c50*/  LDL.LU R27, [R1+0x9f8] ;  /* 0x0009f800011b7983 */ /* 0x000ea20000300800 */
[----:B------:R-:W-:-:S03]  /*c8c60*/  F2FP.BF16.PACK_AB R38, R39, R38 ;  /* 0x000000262726723e */ /* 0x000fc600000010ff */
[----:B------:R-:W2:Y:S04]  /*c8c70*/  LDL.LU R30, [R1+0xa0c] ;  /* 0x000a0c00011e7983 */ /* 0x000ea80000300800 */
[----:B------:R-:W2:Y:S04]  /*c8c80*/  LDL.LU R31, [R1+0xa08] ;  /* 0x000a0800011f7983 */ /* 0x000ea80000300800 */
[----:B------:R-:W2:Y:S04]  /*c8c90*/  LDL.LU R34, [R1+0xa1c] ;  /* 0x000a1c0001227983 */ /* 0x000ea80000300800 */
[----:B------:R-:W2:Y:S04]  /*c8ca0*/  LDL.LU R35, [R1+0xa18] ;  /* 0x000a180001237983 */ /* 0x000ea80000300800 */
[----:B------:R-:W2:Y:S04]  /*c8cb0*/  LDL.LU R39, [R1+0x4474] ;  /* 0x0044740001277983 */ /* 0x000ea80000300800 */
[----:B------:R0:W-:Y:S04]  /*c8cc0*/  STL [R1+0x288], R38 ;  /* 0x0002882601007387 */ /* 0x0001e80000100800 */
[----:B0-----:R-:W4:Y:S01]  /*c8cd0*/  LDL.LU R38, [R1+0x4470] ;  /* 0x0044700001267983 */ /* 0x001f220000300800 */
[----:B---3--:R-:W-:-:S02]  /*c8ce0*/  F2FP.BF16.PACK_AB R54, R51, R54 ;  /* 0x000000363336723e */ /* 0x008fc400000010ff */
[----:B--2---:R-:W-:Y:S02]  /*c8cf0*/  F2FP.BF16.PACK_AB R50, R39, R50 ;  /* 0x000000322732723e */ /* 0x004fe400000010ff */
[----:B------:R-:W2:Y:S04]  /*c8d00*/  LDL.LU R39, [R1+0x446c] ;  /* 0x00446c0001277983 */ /* 0x000ea80000300800 */
[----:B------:R0:W-:Y:S04]  /*c8d10*/  STL [R1+0x284], R50 ;  /* 0x0002843201007387 */ /* 0x0001e80000100800 */
[----:B0-----:R-:W3:Y:S04]  /*c8d20*/  LDL.LU R50, [R1+0x4468] ;  /* 0x0044680001327983 */ /* 0x001ee80000300800 */
[----:B------:R-:W3:Y:S01]  /*c8d30*/  LDL.LU R51, [R1+0x4464] ;  /* 0x0044640001337983 */ /* 0x000ee20000300800 */
[----:B----4-:R-:W-:-:S02]  /*c8d40*/  F2FP.BF16.PACK_AB R58, R55, R58 ;  /* 0x0000003a373a723e */ /* 0x010fc400000010ff */
[----:B------:R-:W-:Y:S01]  /*c8d50*/  F2FP.BF16.PACK_AB R56, R59, R56 ;  /* 0x000000383b38723e */ /* 0x000fe200000010ff */
[----:B------:R0:W-:Y:S01]  /*c8d60*/  STL [R1+0x280], R54 ;  /* 0x0002803601007387 */ /* 0x0001e20000100800 */
[----:B------:R-:W-:Y:S02]  /*c8d70*/  F2FP.BF16.PACK_AB R52, R57, R52 ;  /* 0x000000343934723e */ /* 0x000fe400000010ff */
[----:B------:R-:W-:Y:S02]  /*c8d80*/  F2FP.BF16.PACK_AB R48, R53, R48 ;  /* 0x000000303530723e */ /* 0x000fe400000010ff */
[----:B------:R-:W-:Y:S01]  /*c8d90*/  F2FP.BF16.PACK_AB R36, R49, R36 ;  /* 0x000000243124723e */ /* 0x000fe200000010ff */
[----:B0-----:R-:W4:Y:S01]  /*c8da0*/  LDL.LU R54, [R1+0x4460] ;  /* 0x0044600001367983 */ /* 0x001f220000300800 */
[----:B------:R-:W-:-:S03]  /*c8db0*/  F2FP.BF16.PACK_AB R32, R37, R32 ;  /* 0x000000202520723e */ /* 0x000fc600000010ff */
[----:B------:R-:W4:Y:S01]  /*c8dc0*/  LDL.LU R55, [R1+0x445c] ;  /* 0x00445c0001377983 */ /* 0x000f220000300800 */
[----:B------:R-:W-:-:S03]  /*c8dd0*/  F2FP.BF16.PACK_AB R28, R33, R28 ;  /* 0x0000001c211c723e */ /* 0x000fc600000010ff */
[----:B------:R0:W-:Y:S01]  /*c8de0*/  STL [R1+0x27c], R58 ;  /* 0x00027c3a01007387 */ /* 0x0001e20000100800 */
[----:B------:R-:W-:Y:S02]  /*c8df0*/  F2FP.BF16.PACK_AB R24, R29, R24 ;  /* 0x000000181d18723e */ /* 0x000fe400000010ff */
[----:B------:R-:W-:Y:S02]  /*c8e00*/  F2FP.BF16.PACK_AB R20, R25, R20 ;  /* 0x000000141914723e */ /* 0x000fe400000010ff */
[----:B------:R-:W-:Y:S01]  /*c8e10*/  F2FP.BF16.PACK_AB R16, R21, R16 ;  /* 0x000000101510723e */ /* 0x000fe200000010ff */
[----:B0-----:R-:W4:Y:S04]  /*c8e20*/  LDL.LU R58, [R1+0x4458] ;  /* 0x00445800013a7983 */ /* 0x001f280000300800 */
[----:B------:R-:W4:Y:S04]  /*c8e30*/  LDL.LU R59, [R1+0x4454] ;  /* 0x00445400013b7983 */ /* 0x000f280000300800 */
[----:B------:R-:W-:Y:S01]  /*c8e40*/  STL [R1+0x278], R56 ;  /* 0x0002783801007387 */ /* 0x000fe20000100800 */
[----:B------:R-:W-:-:S03]  /*c8e50*/  F2FP.BF16.PACK_AB R17, R17, R12 ;  /* 0x0000000c1111723e */ /* 0x000fc600000010ff */
[----:B------:R-:W-:Y:S01]  /*c8e60*/  STL [R1+0x274], R52 ;  /* 0x0002743401007387 */ /* 0x000fe20000100800 */
[----:B------:R-:W-:-:S03]  /*c8e70*/  F2FP.BF16.PACK_AB R12, R13, R41 ;  /* 0x000000290d0c723e */ /* 0x000fc600000010ff */
[----:B------:R-:W-:Y:S04]  /*c8e80*/  STL [R1+0x270], R48 ;  /* 0x0002703001007387 */ /* 0x000fe80000100800 */
[----:B------:R-:W-:Y:S04]  /*c8e90*/  STL [R1+0x26c], R36 ;  /* 0x00026c2401007387 */ /* 0x000fe80000100800 */
[----:B------:R-:W-:Y:S04]  /*c8ea0*/  STL [R1+0x268], R32 ;  /* 0x0002682001007387 */ /* 0x000fe80000100800 */
[----:B------:R-:W-:Y:S04]  /*c8eb0*/  STL [R1+0x264], R28 ;  /* 0x0002641c01007387 */ /* 0x000fe80000100800 */
[----:B------:R-:W-:Y:S01]  /*c8ec0*/  STL [R1+0x260], R24 ;  /* 0x0002601801007387 */ /* 0x000fe20000100800 */
[----:B------:R-:W-:-:S03]  /*c8ed0*/  F2FP.BF16.PACK_AB R13, R42, R61 ;  /* 0x0000003d2a0d723e */ /* 0x000fc600000010ff */
[----:B------:R-:W-:Y:S04]  /*c8ee0*/  STL [R1+0x25c], R20 ;  /* 0x00025c1401007387 */ /* 0x000fe80000100800 */
[----:B------:R0:W-:Y:S04]  /*c8ef0*/  STL [R1+0x258], R16 ;  /* 0x0002581001007387 */ /* 0x0001e80000100800 */
[----:B------:R-:W-:Y:S04]  /*c8f00*/  STL [R1+0x254], R17 ;  /* 0x0002541101007387 */ /* 0x000fe80000100800 */
[----:B------:R1:W-:Y:S01]  /*c8f10*/  STL [R1+0x250], R12 ;  /* 0x0002500c01007387 */ /* 0x0003e20000100800 */
[----:B0-----:R-:W-:-:S05]  /*c8f20*/  F2FP.BF16.PACK_AB R16, R40, R43 ;  /* 0x0000002b2810723e */ /* 0x001fca00000010ff */
[----:B------:R-:W-:Y:S01]  /*c8f30*/  STL [R1+0x24c], R16 ;  /* 0x00024c1001007387 */ /* 0x000fe20000100800 */
[----:B-1----:R-:W-:Y:S02]  /*c8f40*/  F2FP.BF16.PACK_AB R12, R0, R2 ;  /* 0x00000002000c723e */ /* 0x002fe400000010ff */
[----:B------:R-:W-:Y:S02]  /*c8f50*/  F2FP.BF16.PACK_AB R2, R3, R60 ;  /* 0x0000003c0302723e */ /* 0x000fe400000010ff */
[----:B------:R-:W-:Y:S01]  /*c8f60*/  F2FP.BF16.PACK_AB R0, R5, R9 ;  /* 0x000000090500723e */ /* 0x000fe200000010ff */
[----:B------:R-:W-:Y:S01]  /*c8f70*/  STL [R1+0x248], R13 ;  /* 0x0002480d01007387 */ /* 0x000fe20000100800 */
[----:B------:R-:W-:-:S03]  /*c8f80*/  F2FP.BF16.PACK_AB R3, R4, R8 ;  /* 0x000000080403723e */ /* 0x000fc600000010ff */
        /* <DEDUP_REMOVED lines=24> */
[----:B--2---:R-:W-:-:S05]  /*c9110*/  F2FP.BF16.PACK_AB R0, R39, R38 ;  /* 0x000000262700723e */ /* 0x004fca00000010ff */
[----:B------:R0:W-:Y:S01]  /*c9120*/  STL [R1+0x20c], R0 ;  /* 0x00020c0001007387 */ /* 0x0001e20000100800 */
[----:B---3--:R-:W-:-:S05]  /*c9130*/  F2FP.BF16.PACK_AB R3, R51, R50 ;  /* 0x000000323303723e */ /* 0x008fca00000010ff */
[----:B------:R-:W-:Y:S04]  /*c9140*/  STL [R1+0x208], R3 ;  /* 0x0002080301007387 */ /* 0x000fe80000100800 */
[----:B------:R-:W2:Y:S01]  /*c9150*/  LDL.LU R56, [R1+0xb48] ;  /* 0x000b480001387983 */ /* 0x000ea20000300800 */
[----:B----4-:R-:W-:-:S05]  /*c9160*/  F2FP.BF16.PACK_AB R2, R55, R54 ;  /* 0x000000363702723e */ /* 0x010fca00000010ff */
[----:B------:R-:W-:Y:S01]  /*c9170*/  STL [R1+0x204], R2 ;  /* 0x0002040201007387 */ /* 0x000fe20000100800 */
[----:B0-----:R-:W-:-:S03]  /*c9180*/  F2FP.BF16.PACK_AB R0, R59, R58 ;  /* 0x0000003a3b00723e */ /* 0x001fc600000010ff */
[----:B--2---:R0:W-:Y:S04]  /*c9190*/  STL [R1+0x444c], R56 ;  /* 0x00444c3801007387 */ /* 0x0041e80000100800 */
[----:B------:R-:W-:Y:S04]  /*c91a0*/  STL [R1+0x200], R0 ;  /* 0x0002000001007387 */ /* 0x000fe80000100800 */
[----:B0-----:R-:W2:Y:S04]  /*c91b0*/  LDL.LU R56, [R1+0xb38] ;  /* 0x000b380001387983 */ /* 0x001ea80000300800 */
[----:B------:R-:W3:Y:S04]  /*c91c0*/  LDL.LU R57, [R1+0xb5c] ;  /* 0x000b5c0001397983 */ /* 0x000ee80000300800 */
[----:B---3--:R0:W-:Y:S04]  /*c91d0*/  STL [R1+0x4448], R57 ;  /* 0x0044483901007387 */ /* 0x0081e80000100800 */
[----:B0-----:R-:W3:Y:S04]  /*c91e0*/  LDL.LU R57, [R1+0xb4c] ;  /* 0x000b4c0001397983 */ /* 0x001ee80000300800 */
[----:B---3--:R0:W-:Y:S04]  /*c91f0*/  STL [R1+0x4450], R57 ;  /* 0x0044503901007387 */ /* 0x0081e80000100800 */
[----:B0-----:R-:W2:Y:S04]  /*c9200*/  LDL.LU R57, [R1+0xb3c] ;  /* 0x000b3c0001397983 */ /* 0x001ea80000300800 */
[----:B------:R-:W3:Y:S04]  /*c9210*/  LDL.LU R52, [R1+0xb58] ;  /* 0x000b580001347983 */ /* 0x000ee80000300800 */
        /* <DEDUP_REMOVED lines=58> */
[----:B--2---:R-:W-:-:S03]  /*c95c0*/  F2FP.BF16.PACK_AB R56, R57, R56 ;  /* 0x000000383938723e */ /* 0x004fc600000010ff */
[----:B------:R-:W2:Y:S04]  /*c95d0*/  LDL.LU R57, [R1+0x4450] ;  /* 0x0044500001397983 */ /* 0x000ea80000300800 */
[----:B------:R0:W-:Y:S04]  /*c95e0*/  STL [R1+0x1fc], R56 ;  /* 0x0001fc3801007387 */ /* 0x0001e80000100800 */
[----:B0-----:R-:W2:Y:S02]  /*c95f0*/  LDL.LU R56, [R1+0x444c] ;  /* 0x00444c0001387983 */ /* 0x001ea40000300800 */
[----:B--2---:R-:W-:-:S02]  /*c9600*/  F2FP.BF16.PACK_AB R56, R57, R56 ;  /* 0x000000383938723e */ /* 0x004fc400000010ff */
[----:B------:R-:W2:Y:S01]  /*c9610*/  LDL.LU R57, [R1+0x4448] ;  /* 0x0044480001397983 */ /* 0x000ea20000300800 */
[----:B----4-:R-:W-:Y:S02]  /*c9620*/  F2FP.BF16.PACK_AB R48, R53, R48 ;  /* 0x000000303530723e */ /* 0x010fe400000010ff */
[----:B---3--:R-:W-:Y:S01]  /*c9630*/  F2FP.BF16.PACK_AB R36, R49, R36 ;  /* 0x000000243124723e */ /* 0x008fe200000010ff */
[----:B------:R-:W-:Y:S01]  /*c9640*/  STL [R1+0x1f8], R56 ;  /* 0x0001f83801007387 */ /* 0x000fe20000100800 */
[----:B------:R-:W-:Y:S02]  /*c9650*/  F2FP.BF16.PACK_AB R32, R37, R32 ;  /* 0x000000202520723e */ /* 0x000fe400000010ff */
[----:B------:R-:W-:Y:S02]  /*c9660*/  F2FP.BF16.PACK_AB R28, R33, R28 ;  /* 0x0000001c211c723e */ /* 0x000fe400000010ff */
[----:B------:R-:W-:Y:S02]  /*c9670*/  F2FP.BF16.PACK_AB R24, R29, R24 ;  /* 0x000000181d18723e */ /* 0x000fe400000010ff */
[----:B------:R-:W-:-:S02]  /*c9680*/  F2FP.BF16.PACK_AB R20, R25, R20 ;  /* 0x000000141914723e */ /* 0x000fc400000010ff */
[----:B------:R-:W-:Y:S02]  /*c9690*/  F2FP.BF16.PACK_AB R16, R21, R16 ;  /* 0x000000101510723e */ /* 0x000fe400000010ff */
[----:B------:R-:W-:Y:S02]  /*c96a0*/  F2FP.BF16.PACK_AB R17, R17, R12 ;  /* 0x0000000c1111723e */ /* 0x000fe400000010ff */
[----:B------:R-:W-:Y:S02]  /*c96b0*/  F2FP.BF16.PACK_AB R12, R13, R41 ;  /* 0x000000290d0c723e */ /* 0x000fe400000010ff */
[----:B------:R-:W-:Y:S02]  /*c96c0*/  F2FP.BF16.PACK_AB R13, R42, R61 ;  /* 0x0000003d2a0d723e */ /* 0x000fe400000010ff */
[----:B--2---:R-:W-:-:S05]  /*c96d0*/  F2FP.BF16.PACK_AB R52, R57, R52 ;  /* 0x000000343934723e */ /* 0x004fca00000010ff */
        /* <DEDUP_REMOVED lines=24> */
[----:B--2---:R-:W-:-:S03]  /*c9860*/  F2FP.BF16.PACK_AB R3, R6, R7 ;  /* 0x000000070603723e */ /* 0x004fc600000010ff */
[----:B------:R1:W-:Y:S04]  /*c9870*/  STL [R1+0x1b0], R0 ;  /* 0x0001b00001007387 */ /* 0x0003e80000100800 */
[----:B------:R2:W-:Y:S01]  /*c9880*/  STL [R1+0x1ac], R3 ;  /* 0x0001ac0301007387 */ /* 0x0005e20000100800 */
[----:B0-----:R-:W-:Y:S02]  /*c9890*/  F2FP.BF16.PACK_AB R2, R10, R11 ;  /* 0x0000000b0a02723e */ /* 0x001fe400000010ff */
        /* <DEDUP_REMOVED lines=16> */
[----:B------:R-:W-:Y:S04]  /*c99a0*/  STL [R1+0x188], R3 ;  /* 0x0001880301007387 */ /* 0x000fe80000100800 */
[----:B------:R-:W2:Y:S01]  /*c99b0*/  LDL.LU R56, [R1+0xb98] ;  /* 0x000b980001387983 */ /* 0x000ea20000300800 */
[----:B0-----:R-:W-:Y:S02]  /*c99c0*/  F2FP.BF16.PACK_AB R2, R54, R55 ;  /* 0x000000373602723e */ /* 0x001fe400000010ff */
[----:B-1----:R-:W-:-:S03]  /*c99d0*/  F2FP.BF16.PACK_AB R0, R58, R59 ;  /* 0x0000003b3a00723e */ /* 0x002fc600000010ff */
[----:B------:R-:W-:Y:S04]  /*c99e0*/  STL [R1+0x184], R2 ;  /* 0x0001840201007387 */ /* 0x000fe80000100800 */
        /* <DEDUP_REMOVED lines=98> */
[----:B------:R-:W-:Y:S01]  /*ca010*/  F2FP.BF16.PACK_AB R2, R3, R60 ;  /* 0x0000003c0302723e */ /* 0x000fe200000010ff */
[----:B------:R-:W-:Y:S01]  /*ca020*/  STL [R1+0x148], R13 ;  /* 0x0001480d01007387 */ /* 0x000fe20000100800 */
[----:B------:R-:W-:Y:S02]  /*ca030*/  F2FP.BF16.PACK_AB R0, R5, R9 ;  /* 0x000000090500723e */ /* 0x000fe400000010ff */
[----:B------:R-:W-:Y:S01]  /*ca040*/  F2FP.BF16.PACK_AB R3, R4, R8 ;  /* 0x000000080403723e */ /* 0x000fe200000010ff */
[----:B------:R-:W-:Y:S04]  /*ca050*/  STL [R1+0x144], R12 ;  /* 0x0001440c01007387 */ /* 0x000fe80000100800 */
[----:B------:R0:W-:Y:S04]  /*ca060*/  STL [R1+0x140], R2 ;  /* 0x0001400201007387 */ /* 0x0001e80000100800 */
[----:B------:R1:W-:Y:S01]  /*ca070*/  STL [R1+0x13c], R0 ;  /* 0x00013c0001007387 */ /* 0x0003e20000100800 */
[----:B0-----:R-:W-:-:S03]  /*ca080*/  F2FP.BF16.PACK_AB R2, R44, R45 ;  /* 0x0000002d2c02723e */ /* 0x001fc600000010ff */
[----:B------:R0:W-:Y:S01]  /*ca090*/  STL [R1+0x138], R3 ;  /* 0x0001380301007387 */ /* 0x0001e20000100800 */
[----:B-1----:R-:W-:-:S03]  /*ca0a0*/  F2FP.BF16.PACK_AB R0, R46, R47 ;  /* 0x0000002f2e00723e */ /* 0x002fc600000010ff */
[----:B------:R1:W-:Y:S01]  /*ca0b0*/  STL [R1+0x134], R2 ;  /* 0x0001340201007387 */ /* 0x0003e20000100800 */
[----:B0-----:R-:W-:-:S03]  /*ca0c0*/  F2FP.BF16.PACK_AB R3, R6, R7 ;  /* 0x000000070603723e */ /* 0x001fc600000010ff */
[----:B------:R0:W-:Y:S01]  /*ca0d0*/  STL [R1+0x130], R0 ;  /* 0x0001300001007387 */ /* 0x0001e20000100800 */
[----:B-1----:R-:W-:-:S03]  /*ca0e0*/  F2FP.BF16.PACK_AB R2, R10, R11 ;  /* 0x0000000b0a02723e */ /* 0x002fc600000010ff */
        /* <DEDUP_REMOVED lines=18> */
[----:B------:R-:W-:Y:S04]  /*ca210*/  STL [R1+0x108], R3 ;  /* 0x0001080301007387 */ /* 0x000fe80000100800 */
[----:B------:R-:W2:Y:S04]  /*ca220*/  LDL.LU R56, [R1+0x4d8] ;  /* 0x0004d80001387983 */ /* 0x000ea80000300800 */
[----:B------:R-:W-:Y:S04]  /*ca230*/  STL [R1+0x104], R2 ;  /* 0x0001040201007387 */ /* 0x000fe80000100800 */
[----:B------:R-:W3:Y:S01]  /*ca240*/  LDL.LU R57, [R1+0x4ec] ;  /* 0x0004ec0001397983 */ /* 0x000ee20000300800 */
[----:B0-----:R-:W-:-:S05]  /*ca250*/  F2FP.BF16.PACK_AB R0, R58, R59 ;  /* 0x0000003b3a00723e */ /* 0x001fca00000010ff */
[----:B------:R-:W-:Y:S04]  /*ca260*/  STL [R1+0x100], R0 ;  /* 0x0001000001007387 */ /* 0x000fe80000100800 */
        /* <DEDUP_REMOVED lines=63> */
[----:B------:R-:W-:Y:S01]  /*ca660*/  STL [R1+0xfc], R56 ;  /* 0x0000fc3801007387 */ /* 0x000fe20000100800 */
[----:B----4-:R-:W-:Y:S02]  /*ca670*/  F2FP.BF16.PACK_AB R48, R53, R48 ;  /* 0x000000303530723e */ /* 0x010fe400000010ff */
[----:B---3--:R-:W-:Y:S02]  /*ca680*/  F2FP.BF16.PACK_AB R36, R49, R36 ;  /* 0x000000243124723e */ /* 0x008fe400000010ff */
[----:B------:R-:W-:Y:S02]  /*ca690*/  F2FP.BF16.PACK_AB R32, R37, R32 ;  /* 0x000000202520723e */ /* 0x000fe400000010ff */
[----:B------:R-:W-:-:S02]  /*ca6a0*/  F2FP.BF16.PACK_AB R28, R33, R28 ;  /* 0x0000001c211c723e */ /* 0x000fc400000010ff */
[----:B------:R-:W-:Y:S02]  /*ca6b0*/  F2FP.BF16.PACK_AB R24, R29, R24 ;  /* 0x000000181d18723e */ /* 0x000fe400000010ff */
[----:B------:R-:W-:Y:S02]  /*ca6c0*/  F2FP.BF16.PACK_AB R20, R25, R20 ;  /* 0x000000141914723e */ /* 0x000fe400000010ff */
[----:B------:R-:W-:Y:S02]  /*ca6d0*/  F2FP.BF16.PACK_AB R16, R21, R16 ;  /* 0x000000101510723e */ /* 0x000fe400000010ff */
[----:B------:R-:W-:Y:S02]  /*ca6e0*/  F2FP.BF16.PACK_AB R17, R17, R12 ;  /* 0x0000000c1111723e */ /* 0x000fe400000010ff */
[----:B------:R-:W-:Y:S02]  /*ca6f0*/  F2FP.BF16.PACK_AB R12, R13, R41 ;  /* 0x000000290d0c723e */ /* 0x000fe400000010ff */
[----:B------:R-:W-:-:S02]  /*ca700*/  F2FP.BF16.PACK_AB R13, R42, R61 ;  /* 0x0000003d2a0d723e */ /* 0x000fc400000010ff */
        /* <DEDUP_REMOVED lines=115> */
[----:B------:R0:W-:Y:S01]  /*cae40*/  STL [R1+0x80], R42 ;  /* 0x0000802a01007387 */ /* 0x0001e20000100800 */
[----:B----4-:R-:W-:-:S03]  /*cae50*/  F2FP.BF16.PACK_AB R13, R41, R13 ;  /* 0x0000000d290d723e */ /* 0x010fc600000010ff */
[----:B0-----:R-:W4:Y:S01]  /*cae60*/  LDL.LU R42, [R1+0x4430] ;  /* 0x00443000012a7983 */ /* 0x001f220000300800 */
[----:B---3--:R-:W-:Y:S02]  /*cae70*/  F2FP.BF16.PACK_AB R17, R12, R17 ;  /* 0x000000110c11723e */ /* 0x008fe400000010ff */
[----:B------:R-:W-:Y:S02]  /*cae80*/  F2FP.BF16.PACK_AB R21, R16, R21 ;  /* 0x000000151015723e */ /* 0x000fe400000010ff */
[----:B------:R-:W-:Y:S02]  /*cae90*/  F2FP.BF16.PACK_AB R25, R20, R25 ;  /* 0x000000191419723e */ /* 0x000fe400000010ff */
[----:B------:R-:W-:Y:S02]  /*caea0*/  F2FP.BF16.PACK_AB R56, R24, R56 ;  /* 0x000000381838723e */ /* 0x000fe400000010ff */
[----:B--2---:R-:W-:Y:S02]  /*caeb0*/  F2FP.BF16.PACK_AB R40, R43, R40 ;  /* 0x000000282b28723e */ /* 0x004fe400000010ff */
[----:B------:R-:W4:Y:S04]  /*caec0*/  LDL.LU R43, [R1+0x442c] ;  /* 0x00442c00012b7983 */ /* 0x000f280000300800 */
[----:B------:R0:W-:Y:S04]  /*caed0*/  STL [R1+0x7c], R40 ;  /* 0x00007c2801007387 */ /* 0x0001e80000100800 */
[----:B0-----:R-:W2:Y:S04]  /*caee0*/  LDL.LU R40, [R1+0x4428] ;  /* 0x0044280001287983 */ /* 0x001ea80000300800 */
[----:B------:R-:W2:Y:S04]  /*caef0*/  LDL.LU R41, [R1+0x4424] ;  /* 0x0044240001297983 */ /* 0x000ea80000300800 */
[----:B------:R0:W-:Y:S04]  /*caf00*/  STL [R1+0x78], R13 ;  /* 0x0000780d01007387 */ /* 0x0001e80000100800 */
[----:B0-----:R-:W3:Y:S04]  /*caf10*/  LDL.LU R13, [R1+0x4420] ;  /* 0x00442000010d7983 */ /* 0x001ee80000300800 */
[----:B------:R-:W3:Y:S04]  /*caf20*/  LDL.LU R12, [R1+0x441c] ;  /* 0x00441c00010c7983 */ /* 0x000ee80000300800 */
[----:B------:R0:W-:Y:S04]  /*caf30*/  STL [R1+0x74], R17 ;  /* 0x0000741101007387 */ /* 0x0001e80000100800 */
[----:B0-----:R-:W3:Y:S04]  /*caf40*/  LDL.LU R17, [R1+0x4418] ;  /* 0x0044180001117983 */ /* 0x001ee80000300800 */
[----:B------:R-:W3:Y:S04]  /*caf50*/  LDL.LU R16, [R1+0x4414] ;  /* 0x0044140001107983 */ /* 0x000ee80000300800 */
[----:B------:R0:W-:Y:S04]  /*caf60*/  STL [R1+0x70], R21 ;  /* 0x0000701501007387 */ /* 0x0001e80000100800 */
[----:B0-----:R-:W3:Y:S04]  /*caf70*/  LDL.LU R21, [R1+0x4410] ;  /* 0x0044100001157983 */ /* 0x001ee80000300800 */
[----:B------:R-:W3:Y:S04]  /*caf80*/  LDL.LU R20, [R1+0x440c] ;  /* 0x00440c0001147983 */ /* 0x000ee80000300800 */
[----:B------:R0:W-:Y:S01]  /*caf90*/  STL [R1+0x6c], R25 ;  /* 0x00006c1901007387 */ /* 0x0001e20000100800 */
[----:B------:R-:W-:-:S03]  /*cafa0*/  F2FP.BF16.PACK_AB R29, R29, R61 ;  /* 0x0000003d1d1d723e */ /* 0x000fc600000010ff */
[----:B0-----:R-:W3:Y:S04]  /*cafb0*/  LDL.LU R25, [R1+0x4408] ;  /* 0x0044080001197983 */ /* 0x001ee80000300800 */
[----:B------:R-:W3:Y:S04]  /*cafc0*/  LDL.LU R24, [R1+0x4404] ;  /* 0x0044040001187983 */ /* 0x000ee80000300800 */
[----:B------:R0:W-:Y:S02]  /*cafd0*/  STL [R1+0x68], R56 ;  /* 0x0000683801007387 */ /* 0x0001e40000100800 */
[----:B0-----:R-:W-:-:S02]  /*cafe0*/  F2FP.BF16.PACK_AB R56, R57, R52 ;  /* 0x000000343938723e */ /* 0x001fc400000010ff */
[----:B------:R-:W-:Y:S02]  /*caff0*/  F2FP.BF16.PACK_AB R52, R53, R48 ;  /* 0x000000303534723e */ /* 0x000fe400000010ff */
[----:B------:R-:W-:Y:S02]  /*cb000*/  F2FP.BF16.PACK_AB R48, R49, R36 ;  /* 0x000000243130723e */ /* 0x000fe400000010ff */
[----:B------:R-:W-:Y:S01]  /*cb010*/  F2FP.BF16.PACK_AB R36, R37, R32 ;  /* 0x000000202524723e */ /* 0x000fe200000010ff */
[----:B------:R-:W-:Y:S01]  /*cb020*/  STL [R1+0x64], R56 ;  /* 0x0000643801007387 */ /* 0x000fe20000100800 */
[----:B------:R-:W-:Y:S02]  /*cb030*/  F2FP.BF16.PACK_AB R32, R33, R28 ;  /* 0x0000001c2120723e */ /* 0x000fe400000010ff */
[----:B------:R-:W-:Y:S01]  /*cb040*/  F2FP.BF16.PACK_AB R28, R0, R2 ;  /* 0x00000002001c723e */ /* 0x000fe200000010ff */
[----:B------:R-:W-:Y:S01]  /*cb050*/  STL [R1+0x60], R52 ;  /* 0x0000603401007387 */ /* 0x000fe20000100800 */
[----:B------:R-:W-:-:S03]  /*cb060*/  F2FP.BF16.PACK_AB R2, R3, R60 ;  /* 0x0000003c0302723e */ /* 0x000fc600000010ff */
[----:B------:R-:W-:Y:S01]  /*cb070*/  STL [R1+0x5c], R48 ;  /* 0x00005c3001007387 */ /* 0x000fe20000100800 */
[----:B------:R-:W-:-:S03]  /*cb080*/  F2FP.BF16.PACK_AB R0, R5, R9 ;  /* 0x000000090500723e */ /* 0x000fc600000010ff */
[----:B------:R-:W-:Y:S01]  /*cb090*/  STL [R1+0x58], R36 ;  /* 0x0000582401007387 */ /* 0x000fe20000100800 */
[----:B------:R-:W-:-:S03]  /*cb0a0*/  F2FP.BF16.PACK_AB R3, R4, R8 ;  /* 0x000000080403723e */ /* 0x000fc600000010ff */
[----:B------:R-:W-:Y:S04]  /*cb0b0*/  STL [R1+0x54], R32 ;  /* 0x0000542001007387 */ /* 0x000fe80000100800 */
[----:B------:R-:W-:Y:S04]  /*cb0c0*/  STL [R1+0x50], R29 ;  /* 0x0000501d01007387 */ /* 0x000fe80000100800 */
        /* <DEDUP_REMOVED lines=28> */
[----:B------:R-:W-:Y:S01]  /*cb290*/  STL [R1+0x10], R3 ;  /* 0x0000100301007387 */ /* 0x000fe20000100800 */
[----:B-1----:R-:W-:-:S03]  /*cb2a0*/  F2FP.BF16.PACK_AB R0, R58, R59 ;  /* 0x0000003b3a00723e */ /* 0x002fc600000010ff */
[----:B------:R-:W-:Y:S04]  /*cb2b0*/  STL [R1+0xc], R2 ;  /* 0x00000c0201007387 */ /* 0x000fe80000100800 */
[----:B------:R0:W-:Y:S04]  /*cb2c0*/  STL [R1+0x8], R0 ;  /* 0x0000080001007387 */ /* 0x0001e80000100800 */
[----:B0-----:R-:W3:Y:S01]  /*cb2d0*/  LDL.LU R0, [R1+0x55c] ;  /* 0x00055c0001007983 */ /* 0x001ee20000300800 */
[----:B----4-:R-:W-:-:S05]  /*cb2e0*/  F2FP.BF16.PACK_AB R3, R43, R42 ;  /* 0x0000002a2b03723e */ /* 0x010fca00000010ff */
[----:B------:R-:W-:Y:S04]  /*cb2f0*/  STL [R1+0x4], R3 ;  /* 0x0000040301007387 */ /* 0x000fe80000100800 */
[----:B------:R-:W3:Y:S01]  /*cb300*/  LDL.LU R7, [R1+0x558] ;  /* 0x0005580001077983 */ /* 0x000ee20000300800 */
[----:B--2---:R-:W-:-:S05]  /*cb310*/  F2FP.BF16.PACK_AB R2, R41, R40 ;  /* 0x000000282902723e */ /* 0x004fca00000010ff */
[----:B------:R0:W-:Y:S04]  /*cb320*/  STL [R1], R2 ;  /* 0x0000000201007387 */ /* 0x0001e80000100800 */
[----:B0-----:R-:W2:Y:S04]  /*cb330*/  LDL.LU R2, [R1+0x56c] ;  /* 0x00056c0001027983 */ /* 0x001ea80000300800 */
[----:B------:R-:W2:Y:S04]  /*cb340*/  LDL.LU R6, [R1+0x568] ;  /* 0x0005680001067983 */ /* 0x000ea80000300800 */
        /* <DEDUP_REMOVED lines=36> */
[----:B---3--:R-:W-:-:S05]  /*cb590*/  F2FP.BF16.PACK_AB R7, R0, R7 ;  /* 0x000000070007723e */ /* 0x008fca00000010ff */
[----:B------:R-:W-:Y:S01]  /*cb5a0*/  STL [R1+0x43b0], R7 ;  /* 0x0043b00701007387 */ /* 0x000fe20000100800 */
[----:B--2---:R-:W-:Y:S02]  /*cb5b0*/  F2FP.BF16.PACK_AB R6, R2, R6 ;  /* 0x000000060206723e */ /* 0x004fe400000010ff */
[----:B----4-:R-:W-:-:S03]  /*cb5c0*/  F2FP.BF16.PACK_AB R5, R3, R5 ;  /* 0x000000050305723e */ /* 0x010fc600000010ff */
[----:B------:R-:W-:Y:S01]  /*cb5d0*/  STL [R1+0x43b4], R6 ;  /* 0x0043b40601007387 */ /* 0x000fe20000100800 */
[----:B------:R-:W-:-:S03]  /*cb5e0*/  F2FP.BF16.PACK_AB R4, R60, R4 ;  /* 0x000000043c04723e */ /* 0x000fc600000010ff */
        /* <DEDUP_REMOVED lines=22> */
[----:B------:R-:W-:Y:S04]  /*cb750*/  STL [R1+0x43f4], R18 ;  /* 0x0043f41201007387 */ /* 0x000fe80000100800 */
[----:B------:R0:W-:Y:S04]  /*cb760*/  STL [R1+0x4400], R17 ;  /* 0x0044001101007387 */ /* 0x0001e80000100800 */
[----:B0-----:R-:W2:Y:S04]  /*cb770*/  LDL.LU R17, [R1+0xc2c] ;  /* 0x000c2c0001117983 */ /* 0x001ea80000300800 */
[----:B------:R-:W2:Y:S04]  /*cb780*/  LDL.LU R31, [R1+0xc28] ;  /* 0x000c2800011f7983 */ /* 0x000ea80000300800 */
[----:B------:R-:W3:Y:S04]  /*cb790*/  LDL.LU R29, [R1+0xc5c] ;  /* 0x000c5c00011d7983 */ /* 0x000ee80000300800 */
[----:B------:R-:W3:Y:S01]  /*cb7a0*/  LDL.LU R30, [R1+0xc58] ;  /* 0x000c5800011e7983 */ /* 0x000ee20000300800 */
[----:B------:R-:W-:-:S03]  /*cb7b0*/  F2FP.BF16.PACK_AB R16, R35, R16 ;  /* 0x000000102310723e */ /* 0x000fc600000010ff */
[----:B------:R-:W4:Y:S04]  /*cb7c0*/  LDL.LU R28, [R1+0xc7c] ;  /* 0x000c7c00011c7983 */ /* 0x000f280000300800 */
[----:B------:R-:W4:Y:S04]  /*cb7d0*/  LDL.LU R18, [R1+0xc8c] ;  /* 0x000c8c0001127983 */ /* 0x000f280000300800 */
[----:B------:R-:W4:Y:S04]  /*cb7e0*/  LDL.LU R19, [R1+0xc24] ;  /* 0x000c240001137983 */ /* 0x000f280000300800 */
[----:B------:R-:W4:Y:S04]  /*cb7f0*/  LDL.LU R35, [R1+0xc20] ;  /* 0x000c200001237983 */ /* 0x000f280000300800 */
[----:B------:R-:W4:Y:S01]  /*cb800*/  LDL.LU R33, [R1+0xc54] ;  /* 0x000c540001217983 */ /* 0x000f220000300800 */
[----:B------:R-:W-:-:S03]  /*cb810*/  F2FP.BF16.PACK_AB R23, R38, R39 ;  /* 0x000000272617723e */ /* 0x000fc600000010ff */
[----:B------:R-:W4:Y:S04]  /*cb820*/  LDL.LU R34, [R1+0xc50] ;  /* 0x000c500001227983 */ /* 0x000f280000300800 */
[----:B------:R-:W4:Y:S04]  /*cb830*/  LDL.LU R32, [R1+0xc74] ;  /* 0x000c740001207983 */ /* 0x000f280000300800 */
[----:B------:R-:W4:Y:S04]  /*cb840*/  LDL.LU R12, [R1+0xc84] ;  /* 0x000c8400010c7983 */ /* 0x000f280000300800 */
[----:B------:R-:W4:Y:S04]  /*cb850*/  LDL.LU R13, [R1+0x59c] ;  /* 0x00059c00010d7983 */ /* 0x000f280000300800 */
[----:B------:R-:W4:Y:S04]  /*cb860*/  LDL.LU R39, [R1+0x598] ;  /* 0x0005980001277983 */ /* 0x000f280000300800 */
[----:B------:R-:W4:Y:S01]  /*cb870*/  LDL.LU R37, [R1+0x5ac] ;  /* 0x0005ac0001257983 */ /* 0x000f220000300800 */
[----:B------:R-:W-:-:S03]  /*cb880*/  F2FP.BF16.PACK_AB R24, R43, R24 ;  /* 0x000000182b18723e */ /* 0x000fc600000010ff */
[----:B------:R-:W4:Y:S04]  /*cb890*/  LDL.LU R38, [R1+0x5a8] ;  /* 0x0005a80001267983 */ /* 0x000f280000300800 */
[----:B------:R-:W4:Y:S01]  /*cb8a0*/  LDL.LU R36, [R1+0x5bc] ;  /* 0x0005bc0001247983 */ /* 0x000f220000300800 */
[----:B------:R-:W-:-:S03]  /*cb8b0*/  F2FP.BF16.PACK_AB R25, R42, R25 ;  /* 0x000000192a19723e */ /* 0x000fc600000010ff */
        /* <DEDUP_REMOVED lines=40> */
[----:B--2---:R-:W-:-:S03]  /*cbb40*/  F2FP.BF16.PACK_AB R31, R17, R31 ;  /* 0x0000001f111f723e */ /* 0x004fc600000010ff */
[----:B------:R0:W5:Y:S01]  /*cbb50*/  LDL.LU R17, [R1+0x4400] ;  /* 0x0044000001117983 */ /* 0x0001620000300800 */
[----:B---3--:R-:W-:-:S03]  /*cbb60*/  F2FP.BF16.PACK_AB R30, R29, R30 ;  /* 0x0000001e1d1e723e */ /* 0x008fc600000010ff */
[----:B------:R-:W4:Y:S02]  /*cbb70*/  LDL.LU R29, [R1+0x43fc] ;  /* 0x0043fc00011d7983 */ /* 0x000f240000300800 */
[----:B----4-:R-:W-:Y:S02]  /*cbb80*/  F2FP.BF16.PACK_AB R29, R28, R29 ;  /* 0x0000001d1c1d723e */ /* 0x010fe400000010ff */
[----:B------:R-:W2:Y:S01]  /*cbb90*/  LDL.LU R28, [R1+0x43f8] ;  /* 0x0043f800011c7983 */ /* 0x000ea20000300800 */
[----:B------:R-:W-:Y:S02]  /*cbba0*/  F2FP.BF16.PACK_AB R35, R19, R35 ;  /* 0x000000231323723e */ /* 0x000fe400000010ff */
[----:B------:R-:W-:Y:S02]  /*cbbb0*/  F2FP.BF16.PACK_AB R34, R33, R34 ;  /* 0x000000222122723e */ /* 0x000fe400000010ff */
[----:B--2---:R-:W-:Y:S02]  /*cbbc0*/  F2FP.BF16.PACK_AB R28, R18, R28 ;  /* 0x0000001c121c723e */ /* 0x004fe400000010ff */
[----:B------:R0:W5:Y:S04]  /*cbbd0*/  LDL.LU R18, [R1+0x43f4] ;  /* 0x0043f40001127983 */ /* 0x0001680000300800 */
[----:B------:R0:W5:Y:S04]  /*cbbe0*/  LDL.LU R19, [R1+0x43f0] ;  /* 0x0043f00001137983 */ /* 0x0001680000300800 */
[----:B------:R-:W2:Y:S02]  /*cbbf0*/  LDL.LU R33, [R1+0x43ec] ;  /* 0x0043ec0001217983 */ /* 0x000ea40000300800 */
[----:B--2---:R-:W-:-:S02]  /*cbc00*/  F2FP.BF16.PACK_AB R33, R32, R33 ;  /* 0x000000212021723e */ /* 0x004fc400000010ff */
        /* <DEDUP_REMOVED lines=19> */
[----:B--2---:R-:W-:Y:S02]  /*cbd40*/  F2FP.BF16.PACK_AB R36, R14, R36 ;  /* 0x000000240e24723e */ /* 0x004fe400000010ff */
[----:B------:R0:W5:Y:S04]  /*cbd50*/  LDL.LU R14, [R1+0x43d4] ;  /* 0x0043d400010e7983 */ /* 0x0001680000300800 */
        /* <DEDUP_REMOVED lines=9> */
[----:B------:R-:W2:Y:S02]  /*cbdf0*/  LDL.LU R49, [R1+0x43ac] ;  /* 0x0043ac0001317983 */ /* 0x000ea40000300800 */
[----:B--2---:R-:W-:-:S02]  /*cbe00*/  F2FP.BF16.PACK_AB R49, R48, R49 ;  /* 0x000000313031723e */ /* 0x004fc400000010ff */
[----:B------:R-:W2:Y:S01]  /*cbe10*/  LDL.LU R48, [R1+0x43a8] ;  /* 0x0043a80001307983 */ /* 0x000ea20000300800 */
[----:B------:R-:W-:Y:S02]  /*cbe20*/  F2FP.BF16.PACK_AB R55, R52, R55 ;  /* 0x000000373437723e */ /* 0x000fe400000010ff */
[----:B--2---:R-:W-:Y:S02]  /*cbe30*/  F2FP.BF16.PACK_AB R48, R53, R48 ;  /* 0x000000303530723e */ /* 0x004fe400000010ff */
[----:B------:R-:W2:Y:S01]  /*cbe40*/  LDL.LU R53, [R1+0x43a4] ;  /* 0x0043a40001357983 */ /* 0x000ea20000300800 */
[----:B------:R-:W-:-:S03]  /*cbe50*/  F2FP.BF16.PACK_AB R54, R57, R54 ;  /* 0x000000363936723e */ /* 0x000fc600000010ff */
[----:B------:R-:W3:Y:S04]  /*cbe60*/  LDL.LU R52, [R1+0x43a0] ;  /* 0x0043a00001347983 */ /* 0x000ee80000300800 */
[----:B------:R-:W4:Y:S01]  /*cbe70*/  LDL.LU R57, [R1+0x439c] ;  /* 0x00439c0001397983 */ /* 0x000f220000300800 */
[----:B--2---:R-:W-:-:S03]  /*cbe80*/  F2FP.BF16.PACK_AB R53, R56, R53 ;  /* 0x000000353835723e */ /* 0x004fc600000010ff */
[----:B------:R-:W2:Y:S01]  /*cbe90*/  LDL.LU R56, [R1+0x4398] ;  /* 0x0043980001387983 */ /* 0x000ea20000300800 */
[----:B------:R-:W-:Y:S02]  /*cbea0*/  F2FP.BF16.PACK_AB R59, R0, R59 ;  /* 0x0000003b003b723e */ /* 0x000fe400000010ff */
[----:B---3--:R-:W-:Y:S02]  /*cbeb0*/  F2FP.BF16.PACK_AB R52, R61, R52 ;  /* 0x000000343d34723e */ /* 0x008fe400000010ff */
[----:B------:R-:W-:Y:S02]  /*cbec0*/  F2FP.BF16.PACK_AB R58, R2, R58 ;  /* 0x0000003a023a723e */ /* 0x000fe400000010ff */
[----:B----4-:R-:W-:Y:S02]  /*cbed0*/  F2FP.BF16.PACK_AB R57, R3, R57 ;  /* 0x000000390339723e */ /* 0x010fe400000010ff */
[----:B--2---:R-:W-:Y:S02]  /*cbee0*/  F2FP.BF16.PACK_AB R56, R60, R56 ;  /* 0x000000383c38723e */ /* 0x004fe400000010ff */
.L_x_1:
[----:B0-----:R-:W2:Y:S04]  /*cbef0*/  LDL.LU R2, [R1+0x3f9c] ;  /* 0x003f9c0001027983 */ /* 0x001ea80000300800 */
[----:B------:R-:W3:Y:S04]  /*cbf00*/  LDL.LU R0, [R1+0x3f98] ;  /* 0x003f980001007983 */ /* 0x000ee80000300800 */
[----:B------:R0:W-:Y:S04]  /*cbf10*/  STL [R1+0x4408], R61 ;  /* 0x0044083d01007387 */ /* 0x0001e80000100800 */
[----:B------:R-:W1:Y:S04]  /*cbf20*/  S2R R60, SR_TID.X ;  /* 0x00000000003c7919 */ /* 0x000e680000002100 */
[----:B0-----:R-:W4:Y:S01]  /*cbf30*/  LDL.LU R61, [R1+0x3fa0] ;  /* 0x003fa000013d7983 */ /* 0x001f220000300800 */
[----:B-1----:R-:W-:-:S03]  /*cbf40*/  LOP3.LUT R3, R60, 0x1f, RZ, 0xc0, !PT ;  /* 0x0000001f3c037812 */ /* 0x002fc600078ec0ff */
[----:B------:R-:W-:Y:S01]  /*cbf50*/  BAR.SYNC.DEFER_BLOCKING 0x0 ;  /* 0x0000000000007b1d */ /* 0x000fe20000010000 */
[----:B--2---:R-:W-:Y:S01]  /*cbf60*/  ISETP.GE.AND P1, PT, R2, c[0x0][0x17c], PT ;  /* 0x00005f0002007a0c */ /* 0x004fe20003f26270 */
[----:B------:R-:W-:Y:S01]  /*cbf70*/  IMAD.SHL.U32 R2, R60, 0x20, RZ ;  /* 0x000000203c027824 */ /* 0x000fe200078e00ff */
[----:B---3--:R-:W-:-:S04]  /*cbf80*/  LOP3.LUT R0, R0, 0x600, RZ, 0xc0, !PT ;  /* 0x0000060000007812 */ /* 0x008fc800078ec0ff */
[----:B------:R-:W-:Y:S01]  /*cbf90*/  LOP3.LUT R0, R0, 0x60, R2, 0xf8, !PT ;  /* 0x0000006000007812 */ /* 0x000fe200078ef802 */
[----:B------:R-:W-:-:S05]  /*cbfa0*/  IMAD.SHL.U32 R2, R60, 0x4, RZ ;  /* 0x000000043c027824 */ /* 0x000fca00078e00ff */
[----:B------:R-:W-:Y:S01]  /*cbfb0*/  LOP3.LUT R2, R0, 0x70, R2, 0x78, !PT ;  /* 0x0000007000027812 */ /* 0x000fe200078e7802 */
[----:B------:R-:W-:Y:S01]  /*cbfc0*/  IMAD.SHL.U32 R0, R60, 0x100, RZ ;  /* 0x000001003c007824 */ /* 0x000fe200078e00ff */
[----:B----4-:R-:W-:-:S03]  /*cbfd0*/  ISETP.GE.AND P0, PT, R61, c[0x0][0x17c], PT ;  /* 0x00005f003d007a0c */ /* 0x010fc60003f06270 */
[----:B------:R0:W-:Y:S01]  /*cbfe0*/  STS.128 [R2+0x180], R44 ;  /* 0x0001802c02007388 */ /* 0x0001e20000000c00 */
[----:B------:R-:W-:-:S03]  /*cbff0*/  LOP3.LUT R0, R0, 0x600, RZ, 0xc0, !PT ;  /* 0x0000060000007812 */ /* 0x000fc600078ec0ff */
[----:B------:R-:W-:Y:S02]  /*cc000*/  STS.128 [R2], R56 ;  /* 0x0000003802007388 */ /* 0x000fe40000000c00 */
[----:B------:R-:W-:Y:S02]  /*cc010*/  IMAD R0, R3, 0x10, R0 ;  /* 0x0000001003007824 */ /* 0x000fe400078e0200 */
[----:B------:R-:W-:Y:S03]  /*cc020*/  STS.128 [R2+0x80], R52 ;  /* 0x0000803402007388 */ /* 0x000fe60000000c00 */
[----:B------:R-:W-:Y:S01]  /*cc030*/  LOP3.LUT R60, R0, 0x60, RZ, 0x3c, !PT ;  /* 0x00000060003c7812 */ /* 0x000fe200078e3cff */
[----:B------:R-:W-:Y:S01]  /*cc040*/  STS.128 [R2+0x100], R48 ;  /* 0x0001003002007388 */ /* 0x000fe20000000c00 */
[----:B------:R-:W-:-:S06]  /*cc050*/  NOP ;  /* 0x0000000000007918 */ /* 0x000fcc0000000000 */
[C---:B0-----:R-:W-:Y:S01]  /*cc060*/  LOP3.LUT R44, R0.reuse, 0x20, RZ, 0x3c, !PT ;  /* 0x00000020002c7812 */ /* 0x041fe200078e3cff */
[----:B------:R-:W0:Y:S01]  /*cc070*/  LDS.128 R48, [R0] ;  /* 0x0000000000307984 */ /* 0x000e220000000c00 */
[----:B------:R-:W-:-:S04]  /*cc080*/  LOP3.LUT R3, R0, 0x40, RZ, 0x3c, !PT ;  /* 0x0000004000037812 */ /* 0x000fc800078e3cff */
[----:B------:R-:W1:Y:S04]  /*cc090*/  LDS.128 R44, [R44] ;  /* 0x000000002c2c7984 */ /* 0x000e680000000c00 */
[----:B0-----:R-:W-:Y:S04]  /*cc0a0*/  STL.64 [R1+0x330], R48 ;  /* 0x0003303001007387 */ /* 0x001fe80000100a00 */
[----:B------:R-:W-:Y:S01]  /*cc0b0*/  STL.64 [R1+0x338], R50 ;  /* 0x0003383201007387 */ /* 0x000fe20000100a00 */
[----:B-1----:R-:W-:Y:S02]  /*cc0c0*/  IMAD.MOV.U32 R56, RZ, RZ, R47 ;  /* 0x000000ffff387224 */ /* 0x002fe400078e002f */
[----:B------:R-:W-:Y:S01]  /*cc0d0*/  IMAD.MOV.U32 R61, RZ, RZ, R45 ;  /* 0x000000ffff3d7224 */ /* 0x000fe200078e002d */
[----:B------:R-:W-:Y:S04]  /*cc0e0*/  STL [R1+0x350], R44 ;  /* 0x0003502c01007387 */ /* 0x000fe80000100800 */
[----:B------:R-:W-:Y:S04]  /*cc0f0*/  STL [R1+0x358], R46 ;  /* 0x0003582e01007387 */ /* 0x000fe80000100800 */
[----:B------:R-:W0:Y:S04]  /*cc100*/  LDS.128 R44, [R60] ;  /* 0x000000003c2c7984 */ /* 0x000e280000000c00 */
[----:B------:R1:W2:Y:S01]  /*cc110*/  LDS.128 R48, [R3] ;  /* 0x0000000003307984 */ /* 0x0002a20000000c00 */
[----:B------:R-:W-:-:S06]  /*cc120*/  NOP ;  /* 0x0000000000007918 */ /* 0x000fcc0000000000 */
[----:B------:R-:W-:Y:S04]  /*cc130*/  STL [R1+0x4414], R56 ;  /* 0x0044143801007387 */ /* 0x000fe80000100800 */
[----:B------:R-:W-:Y:S04]  /*cc140*/  STL [R1+0x440c], R61 ;  /* 0x00440c3d01007387 */ /* 0x000fe80000100800 */
[----:B0-----:R-:W-:Y:S01]  /*cc150*/  STL.64 [R1+0x380], R44 ;  /* 0x0003802c01007387 */ /* 0x001fe20000100a00 */
[----:B-1----:R-:W-:-:S03]  /*cc160*/  IMAD.MOV.U32 R3, RZ, RZ, R47 ;  /* 0x000000ffff037224 */ /* 0x002fc600078e002f */
[----:B--2---:R0:W-:Y:S04]  /*cc170*/  STL.64 [R1+0x370], R48 ;  /* 0x0003703001007387 */ /* 0x0041e80000100a00 */
[----:B------:R1:W-:Y:S04]  /*cc180*/  STL.64 [R1+0x378], R50 ;  /* 0x0003783201007387 */ /* 0x0003e80000100a00 */
[----:B------:R2:W-:Y:S04]  /*cc190*/  STL [R1+0x388], R46 ;  /* 0x0003882e01007387 */ /* 0x0005e80000100800 */
[----:B0-----:R-:W3:Y:S04]  /*cc1a0*/  LDL.LU R48, [R1+0x10] ;  /* 0x0000100001307983 */ /* 0x001ee80000300800 */
[----:B------:R-:W3:Y:S04]  /*cc1b0*/  LDL.LU R49, [R1+0x14] ;  /* 0x0000140001317983 */ /* 0x000ee80000300800 */
[----:B-1----:R-:W3:Y:S04]  /*cc1c0*/  LDL.LU R50, [R1+0x18] ;  /* 0x0000180001327983 */ /* 0x002ee80000300800 */
[----:B------:R-:W3:Y:S04]  /*cc1d0*/  LDL.LU R51, [R1+0x1c] ;  /* 0x00001c0001337983 */ /* 0x000ee80000300800 */
[----:B------:R-:W4:Y:S04]  /*cc1e0*/  LDL.LU R44, [R1] ;  /* 0x00000000012c7983 */ /* 0x000f280000300800 */
[----:B------:R-:W4:Y:S04]  /*cc1f0*/  LDL.LU R45, [R1+0x4] ;  /* 0x00000400012d7983 */ /* 0x000f280000300800 */
[----:B--2---:R-:W4:Y:S04]  /*cc200*/  LDL.LU R46, [R1+0x8] ;  /* 0x00000800012e7983 */ /* 0x004f280000300800 */
[----:B------:R-:W4:Y:S04]  /*cc210*/  LDL.LU R47, [R1+0xc] ;  /* 0x00000c00012f7983 */ /* 0x000f280000300800 */
[----:B------:R0:W-:Y:S04]  /*cc220*/  STS.128 [R2], R40 ;  /* 0x0000002802007388 */ /* 0x0001e80000000c00 */
[----:B------:R-:W-:Y:S04]  /*cc230*/  STS.128 [R2+0x80], R36 ;  /* 0x0000802402007388 */ /* 0x000fe80000000c00 */
[----:B------:R-:W-:Y:S04]  /*cc240*/  STS.128 [R2+0x100], R32 ;  /* 0x0001002002007388 */ /* 0x000fe80000000c00 */
[----:B------:R-:W-:Y:S01]  /*cc250*/  STS.128 [R2+0x180], R28 ;  /* 0x0001801c02007388 */ /* 0x000fe20000000c00 */
[----:B------:R-:W-:-:S06]  /*cc260*/  NOP ;  /* 0x0000000000007918 */ /* 0x000fcc0000000000 */
[C---:B0-----:R-:W-:Y:S01]  /*cc270*/  LOP3.LUT R43, R0.reuse, 0x40, RZ, 0x3c, !PT ;  /* 0x00000040002b7812 */ /* 0x041fe200078e3cff */
[----:B------:R-:W0:Y:S01]  /*cc280*/  LDS.128 R52, [R0] ;  /* 0x0000000000347984 */ /* 0x000e220000000c00 */
[----:B------:R-:W-:-:S03]  /*cc290*/  LOP3.LUT R42, R0, 0x20, RZ, 0x3c, !PT ;  /* 0x00000020002a7812 */ /* 0x000fc600078e3cff */
[----:B------:R-:W1:Y:S04]  /*cc2a0*/  LDS.128 R28, [R43] ;  /* 0x000000002b1c7984 */ /* 0x000e680000000c00 */
[----:B------:R-:W2:Y:S04]  /*cc2b0*/  LDS.128 R32, [R42] ;  /* 0x000000002a207984 */ /* 0x000ea80000000c00 */
[----:B0-----:R1:W-:Y:S04]  /*cc2c0*/  STL [R1+0x4410], R53 ;  /* 0x0044103501007387 */ /* 0x0013e80000100800 */
[----:B------:R-:W-:Y:S04]  /*cc2d0*/  STL [R1+0x43f8], R54 ;  /* 0x0043f83601007387 */ /* 0x000fe80000100800 */
[----:B------:R-:W-:Y:S01]  /*cc2e0*/  STL [R1+0x43cc], R55 ;  /* 0x0043cc3701007387 */ /* 0x000fe20000100800 */
[----:B-1----:R-:W-:-:S03]  /*cc2f0*/  IMAD.MOV.U32 R53, RZ, RZ, R28 ;  /* 0x000000ffff357224 */ /* 0x002fc600078e001c */
[----:B------:R-:W-:Y:S04]  /*cc300*/  STL [R1+0x344], R29 ;  /* 0x0003441d01007387 */ /* 0x000fe80000100800 */
[----:B--2---:R-:W-:Y:S04]  /*cc310*/  STL.64 [R1+0x320], R32 ;  /* 0x0003202001007387 */ /* 0x004fe80000100a00 */
[----:B------:R-:W-:Y:S04]  /*cc320*/  STL.64 [R1+0x328], R34 ;  /* 0x0003282201007387 */ /* 0x000fe80000100a00 */
[----:B------:R-:W-:Y:S04]  /*cc330*/  STL.64 [R1+0x348], R30 ;  /* 0x0003481e01007387 */ /* 0x000fe80000100a00 */
[----:B------:R-:W0:Y:S01]  /*cc340*/  LDS.128 R28, [R60] ;  /* 0x000000003c1c7984 */ /* 0x000e220000000c00 */
[----:B------:R-:W-:-:S06]  /*cc350*/  NOP ;  /* 0x0000000000007918 */ /* 0x000fcc0000000000 */
[----:B------:R-:W-:Y:S04]  /*cc360*/  STS.128 [R2], R24 ;  /* 0x0000001802007388 */ /* 0x000fe80000000c00 */
[----:B------:R-:W-:Y:S04]  /*cc370*/  STS.128 [R2+0x80], R20 ;  /* 0x0000801402007388 */ /* 0x000fe80000000c00 */
[----:B-----5:R-:W-:Y:S04]  /*cc380*/  STS.128 [R2+0x100], R16 ;  /* 0x0001001002007388 */ /* 0x020fe80000000c00 */
[----:B------:R-:W-:Y:S01]  /*cc390*/  STS.128 [R2+0x180], R12 ;  /* 0x0001800c02007388 */ /* 0x000fe20000000c00 */
[----:B------:R-:W-:-:S06]  /*cc3a0*/  NOP ;  /* 0x0000000000007918 */ /* 0x000fcc0000000000 */
[----:B------:R-:W1:Y:S04]  /*cc3b0*/  LDS.128 R12, [R0] ;  /* 0x00000000000c7984 */ /* 0x000e680000000c00 */
[----:B------:R-:W2:Y:S04]  /*cc3c0*/  LDS.128 R20, [R42] ;  /* 0x000000002a147984 */ /* 0x000ea80000000c00 */
[----:B------:R-:W2:Y:S01]  /*cc3d0*/  LDS.128 R16, [R43] ;  /* 0x000000002b107984 */ /* 0x000ea20000000c00 */
[----:B0-----:R-:W-:-:S03]  /*cc3e0*/  IMAD.MOV.U32 R54, RZ, RZ, R29 ;  /* 0x000000ffff367224 */ /* 0x001fc600078e001d */
[----:B------:R-:W-:Y:S01]  /*cc3f0*/  STL.64 [R1+0x368], R30 ;  /* 0x0003681e01007387 */ /* 0x000fe20000100a00 */
[----:B------:R-:W-:-:S03]  /*cc400*/  IMAD.MOV.U32 R61, RZ, RZ, R28 ;  /* 0x000000ffff3d7224 */ /* 0x000fc600078e001c */
[----:B------:R-:W-:Y:S04]  /*cc410*/  STL [R1+0x4420], R54 ;  /* 0x0044203601007387 */ /* 0x000fe80000100800 */
[----:B------:R-:W-:Y:S04]  /*cc420*/  STL.64 [R1+0x4418], R52 ;  /* 0x0044183401007387 */ /* 0x000fe80000100a00 */
[----:B-1----:R-:W-:Y:S04]  /*cc430*/  STL.64 [R1+0x3a0], R12 ;  /* 0x0003a00c01007387 */ /* 0x002fe80000100a00 */
[----:B------:R-:W-:Y:S04]  /*cc440*/  STL.64 [R1+0x3a8], R14 ;  /* 0x0003a80e01007387 */ /* 0x000fe80000100a00 */
[----:B------:R-:W0:Y:S01]  /*cc450*/  LDS.128 R12, [R60] ;  /* 0x000000003c0c7984 */ /* 0x000e220000000c00 */
[----:B------:R-:W-:-:S06]  /*cc460*/  NOP ;  /* 0x0000000000007918 */ /* 0x000fcc0000000000 */
[----:B------:R-:W-:Y:S04]  /*cc470*/  STS.128 [R2], R8 ;  /* 0x0000000802007388 */ /* 0x000fe80000000c00 */
[----:B------:R-:W-:Y:S04]  /*cc480*/  STS.128 [R2+0x80], R4 ;  /* 0x0000800402007388 */ /* 0x000fe80000000c00 */
[----:B--2---:R-:W-:Y:S04]  /*cc490*/  STL.64 [R1+0x390], R20 ;  /* 0x0003901401007387 */ /* 0x004fe80000100a00 */
[----:B------:R-:W-:Y:S04]  /*cc4a0*/  STL.64 [R1+0x398], R22 ;  /* 0x0003981601007387 */ /* 0x000fe80000100a00 */
[----:B------:R-:W-:Y:S04]  /*cc4b0*/  STL.64 [R1+0x3c0], R16 ;  /* 0x0003c01001007387 */ /* 0x000fe80000100a00 */
[----:B------:R-:W-:Y:S04]  /*cc4c0*/  STL.64 [R1+0x3c8], R18 ;  /* 0x0003c81201007387 */ /* 0x000fe80000100a00 */
[----:B0-----:R-:W-:Y:S04]  /*cc4d0*/  STL.64 [R1+0x3e0], R12 ;  /* 0x0003e00c01007387 */ /* 0x001fe80000100a00 */
[----:B------:R-:W-:Y:S04]  /*cc4e0*/  STL.64 [R1+0x3e8], R14 ;  /* 0x0003e80e01007387 */ /* 0x000fe80000100a00 */
[----:B---3--:R-:W-:Y:S04]  /*cc4f0*/  STS.128 [R2+0x180], R48 ;  /* 0x0001803002007388 */ /* 0x008fe80000000c00 */
[----:B----4-:R-:W-:Y:S01]  /*cc500*/  STS.128 [R2+0x100], R44 ;  /* 0x0001002c02007388 */ /* 0x010fe20000000c00 */
[----:B------:R-:W-:-:S06]  /*cc510*/  NOP ;  /* 0x0000000000007918 */ /* 0x000fcc0000000000 */
[----:B------:R-:W0:Y:S04]  /*cc520*/  LDS.128 R48, [R0] ;  /* 0x0000000000307984 */ /* 0x000e280000000c00 */
[----:B------:R-:W1:Y:S04]  /*cc530*/  LDS.128 R44, [R42] ;  /* 0x000000002a2c7984 */ /* 0x000e680000000c00 */
[----:B------:R-:W2:Y:S04]  /*cc540*/  LDS.128 R4, [R43] ;  /* 0x000000002b047984 */ /* 0x000ea80000000c00 */
[----:B0-----:R-:W-:Y:S04]  /*cc550*/  STL [R1+0x43b4], R48 ;  /* 0x0043b43001007387 */ /* 0x001fe80000100800 */
        /* <DEDUP_REMOVED lines=10> */
[----:B-1----:R-:W-:Y:S04]  /*cc600*/  STL [R1+0x43bc], R44 ;  /* 0x0043bc2c01007387 */ /* 0x002fe80000100800 */
[----:B------:R-:W-:Y:S04]  /*cc610*/  STL [R1+0x43e8], R44 ;  /* 0x0043e82c01007387 */ /* 0x000fe80000100800 */
[----:B------:R-:W-:Y:S04]  /*cc620*/  STL [R1+0x43b0], R45 ;  /* 0x0043b02d01007387 */ /* 0x000fe80000100800 */
[----:B------:R-:W-:Y:S04]  /*cc630*/  STL [R1+0x43a8], R46 ;  /* 0x0043a82e01007387 */ /* 0x000fe80000100800 */
[----:B------:R-:W-:Y:S04]  /*cc640*/  STL [R1+0x43a0], R47 ;  /* 0x0043a02f01007387 */ /* 0x000fe80000100800 */
[----:B------:R-:W3:Y:S04]  /*cc650*/  LDL.LU R32, [R1+0x90] ;  /* 0x0000900001207983 */ /* 0x000ee80000300800 */
[----:B--2---:R-:W-:Y:S04]  /*cc660*/  STL.64 [R1+0x3b0], R4 ;  /* 0x0003b00401007387 */ /* 0x004fe80000100a00 */
[----:B------:R-:W-:Y:S04]  /*cc670*/  STL.64 [R1+0x3b8], R6 ;  /* 0x0003b80601007387 */ /* 0x000fe80000100a00 */
[----:B------:R-:W3:Y:S04]  /*cc680*/  LDL.LU R33, [R1+0x94] ;  /* 0x0000940001217983 */ /* 0x000ee80000300800 */
[----:B------:R-:W3:Y:S04]  /*cc690*/  LDL.LU R34, [R1+0x98] ;  /* 0x0000980001227983 */ /* 0x000ee80000300800 */
[----:B------:R-:W3:Y:S04]  /*cc6a0*/  LDL.LU R35, [R1+0x9c] ;  /* 0x00009c0001237983 */ /* 0x000ee80000300800 */
        /* <DEDUP_REMOVED lines=28> */
[----:B------:R-:W0:Y:S01]  /*cc870*/  LDS.128 R4, [R60] ;  /* 0x000000003c047984 */ /* 0x000e220000000c00 */
[----:B------:R-:W-:-:S06]  /*cc880*/  NOP ;  /* 0x0000000000007918 */ /* 0x000fcc0000000000 */
        /* <DEDUP_REMOVED lines=8> */
[----:B0-----:R-:W-:-:S03]  /*cc910*/  IMAD.MOV.U32 R49, RZ, RZ, R4 ;  /* 0x000000ffff317224 */ /* 0x001fc600078e0004 */
[----:B------:R-:W-:Y:S01]  /*cc920*/  STL [R1+0x3dc], R7 ;  /* 0x0003dc0701007387 */ /* 0x000fe20000100800 */
[----:B------:R-:W-:Y:S02]  /*cc930*/  IMAD.MOV.U32 R46, RZ, RZ, R5 ;  /* 0x000000ffff2e7224 */ /* 0x000fe400078e0005 */
[----:B------:R-:W-:-:S05]  /*cc940*/  IMAD.MOV.U32 R47, RZ, RZ, R6 ;  /* 0x000000ffff2f7224 */ /* 0x000fca00078e0006 */
[----:B------:R-:W-:Y:S04]  /*cc950*/  STL [R1+0x43dc], R47 ;  /* 0x0043dc2f01007387 */ /* 0x000fe80000100800 */
[----:B------:R-:W-:Y:S04]  /*cc960*/  STL [R1+0x43d4], R46 ;  /* 0x0043d42e01007387 */ /* 0x000fe80000100800 */
[----:B------:R-:W-:Y:S04]  /*cc970*/  STL.64 [R1+0x4400], R46 ;  /* 0x0044002e01007387 */ /* 0x000fe80000100a00 */
[----:B------:R-:W-:Y:S04]  /*cc980*/  STL [R1+0x4448], R44 ;  /* 0x0044482c01007387 */ /* 0x000fe80000100800 */
[----:B------:R-:W-:Y:S04]  /*cc990*/  STL [R1+0x43c4], R49 ;  /* 0x0043c43101007387 */ /* 0x000fe80000100800 */
[----:B------:R-:W-:Y:S04]  /*cc9a0*/  STL [R1+0x444c], R49 ;  /* 0x00444c3101007387 */ /* 0x000fe80000100800 */
[----:B----4-:R-:W-:Y:S04]  /*cc9b0*/  STS.128 [R2+0x100], R16 ;  /* 0x0001001002007388 */ /* 0x010fe80000000c00 */
[----:B--2---:R-:W-:Y:S04]  /*cc9c0*/  STS.128 [R2+0x80], R12 ;  /* 0x0000800c02007388 */ /* 0x004fe80000000c00 */
[----:B---3--:R-:W-:Y:S04]  /*cc9d0*/  STS.128 [R2], R8 ;  /* 0x0000000802007388 */ /* 0x008fe80000000c00 */
[----:B------:R-:W-:Y:S01]  /*cc9e0*/  STS.128 [R2+0x180], R20 ;  /* 0x0001801402007388 */ /* 0x000fe20000000c00 */
[----:B------:R-:W-:-:S06]  /*cc9f0*/  NOP ;  /* 0x0000000000007918 */ /* 0x000fcc0000000000 */
[----:B------:R-:W0:Y:S04]  /*cca00*/  LDS.128 R4, [R0] ;  /* 0x0000000000047984 */ /* 0x000e280000000c00 */
[----:B------:R-:W1:Y:S04]  /*cca10*/  LDS.128 R12, [R42] ;  /* 0x000000002a0c7984 */ /* 0x000e680000000c00 */
[----:B------:R-:W2:Y:S04]  /*cca20*/  LDS.128 R8, [R43] ;  /* 0x000000002b087984 */ /* 0x000ea80000000c00 */
[----:B0-----:R-:W-:Y:S04]  /*cca30*/  STL.64 [R1+0x40], R4 ;  /* 0x0000400401007387 */ /* 0x001fe80000100a00 */
[----:B------:R-:W-:Y:S04]  /*cca40*/  STL.64 [R1+0x48], R6 ;  /* 0x0000480601007387 */ /* 0x000fe80000100a00 */
[----:B------:R-:W0:Y:S01]  /*cca50*/  LDS.128 R4, [R60] ;  /* 0x000000003c047984 */ /* 0x000e220000000c00 */
[----:B------:R-:W-:-:S06]  /*cca60*/  NOP ;  /* 0x0000000000007918 */ /* 0x000fcc0000000000 */
[----:B-1----:R-:W-:Y:S04]  /*cca70*/  STL.64 [R1+0x30], R12 ;  /* 0x0000300c01007387 */ /* 0x002fe80000100a00 */
[----:B------:R-:W-:Y:S04]  /*cca80*/  STL.64 [R1+0x38], R14 ;  /* 0x0000380e01007387 */ /* 0x000fe80000100a00 */
[----:B--2---:R-:W-:Y:S04]  /*cca90*/  STL.64 [R1+0x3f0], R8 ;  /* 0x0003f00801007387 */ /* 0x004fe80000100a00 */
[----:B------:R-:W-:Y:S04]  /*ccaa0*/  STL.64 [R1+0x3f8], R10 ;  /* 0x0003f80a01007387 */ /* 0x000fe80000100a00 */
[----:B------:R-:W-:Y:S04]  /*ccab0*/  STS.128 [R2], R24 ;  /* 0x0000001802007388 */ /* 0x000fe80000000c00 */
[----:B------:R-:W-:Y:S04]  /*ccac0*/  STS.128 [R2+0x80], R52 ;  /* 0x0000803402007388 */ /* 0x000fe80000000c00 */
[----:B------:R-:W-:Y:S04]  /*ccad0*/  STS.128 [R2+0x100], R28 ;  /* 0x0001001c02007388 */ /* 0x000fe80000000c00 */
[----:B------:R-:W-:Y:S01]  /*ccae0*/  STS.128 [R2+0x180], R32 ;  /* 0x0001802002007388 */ /* 0x000fe20000000c00 */
[----:B------:R-:W-:-:S06]  /*ccaf0*/  NOP ;  /* 0x0000000000007918 */ /* 0x000fcc0000000000 */
[----:B0-----:R-:W-:Y:S04]  /*ccb00*/  STL.64 [R1+0x400], R4 ;  /* 0x0004000401007387 */ /* 0x001fe80000100a00 */
[----:B------:R-:W-:Y:S04]  /*ccb10*/  STL.64 [R1+0x408], R6 ;  /* 0x0004080601007387 */ /* 0x000fe80000100a00 */
        /* <DEDUP_REMOVED lines=9> */
[----:B--2---:R1:W-:Y:S04]  /*ccbb0*/  STL.64 [R1+0x60], R8 ;  /* 0x0000600801007387 */ /* 0x0043e80000100a00 */
[----:B------:R2:W-:Y:S04]  /*ccbc0*/  STL.64 [R1+0x68], R10 ;  /* 0x0000680a01007387 */ /* 0x0005e80000100a00 */
[----:B------:R-:W-:Y:S04]  /*ccbd0*/  STS.128 [R2], R36 ;  /* 0x0000002402007388 */ /* 0x000fe80000000c00 */
[----:B------:R-:W-:Y:S04]  /*ccbe0*/  STS.128 [R2+0x80], R56 ;  /* 0x0000803802007388 */ /* 0x000fe80000000c00 */
[----:B0-----:R0:W-:Y:S04]  /*ccbf0*/  STL.64 [R1+0x70], R4 ;  /* 0x0000700401007387 */ /* 0x0011e80000100a00 */
        /* <DEDUP_REMOVED lines=21> */
[----:B-1----:R-:W4:Y:S04]  /*ccd50*/  LDL.LU R8, [R1+0xf0] ;  /* 0x0000f00001087983 */ /* 0x002f280000300800 */
[----:B------:R-:W4:Y:S04]  /*ccd60*/  LDL.LU R9, [R1+0xf4] ;  /* 0x0000f40001097983 */ /* 0x000f280000300800 */
[----:B--2---:R-:W2:Y:S04]  /*ccd70*/  LDL.LU R10, [R1+0xf8] ;  /* 0x0000f800010a7983 */ /* 0x004ea80000300800 */
[----:B------:R-:W2:Y:S04]  /*ccd80*/  LDL.LU R11, [R1+0xfc] ;  /* 0x0000fc00010b7983 */ /* 0x000ea80000300800 */
[----:B0-----:R-:W2:Y:S04]  /*ccd90*/  LDL.LU R4, [R1+0xe0] ;  /* 0x0000e00001047983 */ /* 0x001ea80000300800 */
[----:B------:R-:W2:Y:S04]  /*ccda0*/  LDL.LU R5, [R1+0xe4] ;  /* 0x0000e40001057983 */ /* 0x000ea80000300800 */
[----:B---3--:R-:W2:Y:S04]  /*ccdb0*/  LDL.LU R6, [R1+0xe8] ;  /* 0x0000e80001067983 */ /* 0x008ea80000300800 */
[----:B------:R-:W2:Y:S04]  /*ccdc0*/  LDL.LU R7, [R1+0xec] ;  /* 0x0000ec0001077983 */ /* 0x000ea80000300800 */
[----:B------:R-:W3:Y:S04]  /*ccdd0*/  LDL.LU R12, [R1+0x100] ;  /* 0x00010000010c7983 */ /* 0x000ee80000300800 */
        /* <DEDUP_REMOVED lines=23> */
[----:B----4-:R-:W-:Y:S04]  /*ccf50*/  STS.128 [R2+0x180], R44 ;  /* 0x0001802c02007388 */ /* 0x010fe80000000c00 */
[----:B------:R-:W-:Y:S01]  /*ccf60*/  STS.128 [R2+0x100], R48 ;  /* 0x0001003002007388 */ /* 0x000fe20000000c00 */
[----:B------:R-:W-:-:S06]  /*ccf70*/  NOP ;  /* 0x0000000000007918 */ /* 0x000fcc0000000000 */
[----:B------:R-:W0:Y:S04]  /*ccf80*/  LDS.128 R48, [R0] ;  /* 0x0000000000307984 */ /* 0x000e280000000c00 */
[----:B------:R-:W1:Y:S04]  /*ccf90*/  LDS.128 R44, [R42] ;  /* 0x000000002a2c7984 */ /* 0x000e680000000c00 */
[----:B0-----:R-:W-:Y:S04]  /*ccfa0*/  STL.64 [R1+0xa0], R48 ;  /* 0x0000a03001007387 */ /* 0x001fe80000100a00 */
[----:B------:R-:W-:Y:S04]  /*ccfb0*/  STL.64 [R1+0xa8], R50 ;  /* 0x0000a83201007387 */ /* 0x000fe80000100a00 */
[----:B-1----:R-:W-:Y:S04]  /*ccfc0*/  STL.64 [R1+0x90], R44 ;  /* 0x0000902c01007387 */ /* 0x002fe80000100a00 */
[----:B------:R-:W-:Y:S04]  /*ccfd0*/  STL.64 [R1+0x98], R46 ;  /* 0x0000982e01007387 */ /* 0x000fe80000100a00 */
[----:B------:R-:W0:Y:S04]  /*ccfe0*/  LDS.128 R48, [R43] ;  /* 0x000000002b307984 */ /* 0x000e280000000c00 */
[----:B------:R-:W1:Y:S01]  /*ccff0*/  LDS.128 R44, [R60] ;  /* 0x000000003c2c7984 */ /* 0x000e620000000c00 */
[----:B------:R-:W-:-:S06]  /*cd000*/  NOP ;  /* 0x0000000000007918 */ /* 0x000fcc0000000000 */
[----:B--2---:R-:W-:Y:S04]  /*cd010*/  STS.128 [R2], R4 ;  /* 0x0000000402007388 */ /* 0x004fe80000000c00 */
[----:B------:R-:W-:Y:S04]  /*cd020*/  STS.128 [R2+0x80], R8 ;  /* 0x0000800802007388 */ /* 0x000fe80000000c00 */
[----:B---3--:R-:W-:Y:S04]  /*cd030*/  STS.128 [R2+0x100], R12 ;  /* 0x0001000c02007388 */ /* 0x008fe80000000c00 */
[----:B------:R-:W-:Y:S01]  /*cd040*/  STS.128 [R2+0x180], R16 ;  /* 0x0001801002007388 */ /* 0x000fe20000000c00 */
[----:B------:R-:W-:-:S06]  /*cd050*/  NOP ;  /* 0x0000000000007918 */ /* 0x000fcc0000000000 */
[----:B------:R-:W2:Y:S04]  /*cd060*/  LDS.128 R4, [R0] ;  /* 0x0000000000047984 */ /* 0x000ea80000000c00 */
[----:B------:R-:W3:Y:S04]  /*cd070*/  LDS.128 R12, [R42] ;  /* 0x000000002a0c7984 */ /* 0x000ee80000000c00 */
[----:B------:R-:W4:Y:S04]  /*cd080*/  LDS.128 R8, [R43] ;  /* 0x000000002b087984 */ /* 0x000f280000000c00 */
[----:B0-----:R-:W-:Y:S04]  /*cd090*/  STL.64 [R1+0xd0], R48 ;  /* 0x0000d03001007387 */ /* 0x001fe80000100a00 */
[----:B------:R-:W-:Y:S04]  /*cd0a0*/  STL.64 [R1+0xd8], R50 ;  /* 0x0000d83201007387 */ /* 0x000fe80000100a00 */
[----:B-1----:R-:W-:Y:S04]  /*cd0b0*/  STL.64 [R1+0x410], R44 ;  /* 0x0004102c01007387 */ /* 0x002fe80000100a00 */
[----:B------:R-:W-:Y:S04]  /*cd0c0*/  STL.64 [R1+0x418], R46 ;  /* 0x0004182e01007387 */ /* 0x000fe80000100a00 */
[----:B--2---:R-:W-:Y:S04]  /*cd0d0*/  STL.64 [R1+0x80], R4 ;  /* 0x0000800401007387 */ /* 0x004fe80000100a00 */
[----:B------:R-:W-:Y:S04]  /*cd0e0*/  STL.64 [R1+0x88], R6 ;  /* 0x0000880601007387 */ /* 0x000fe80000100a00 */
[----:B------:R-:W0:Y:S01]  /*cd0f0*/  LDS.128 R4, [R60] ;  /* 0x000000003c047984 */ /* 0x000e220000000c00 */
[----:B------:R-:W-:-:S06]  /*cd100*/  NOP ;  /* 0x0000000000007918 */ /* 0x000fcc0000000000 */
[----:B---3--:R-:W-:Y:S04]  /*cd110*/  STL.64 [R1+0x50], R12 ;  /* 0x0000500c01007387 */ /* 0x008fe80000100a00 */
[----:B------:R-:W-:Y:S04]  /*cd120*/  STL.64 [R1+0x58], R14 ;  /* 0x0000580e01007387 */ /* 0x000fe80000100a00 */
[----:B----4-:R-:W-:Y:S04]  /*cd130*/  STL.64 [R1+0xc0], R8 ;  /* 0x0000c00801007387 */ /* 0x010fe80000100a00 */
        /* <DEDUP_REMOVED lines=19> */
[----:B------:R1:W-:Y:S04]  /*cd270*/  STS.128 [R2+0x80], R36 ;  /* 0x0000802402007388 */ /* 0x0003e80000000c00 */
[----:B------:R-:W-:Y:S04]  /*cd280*/  STS.128 [R2], R32 ;  /* 0x0000002002007388 */ /* 0x000fe80000000c00 */
[----:B------:R-:W-:Y:S04]  /*cd290*/  STS.128 [R2+0x100], R56 ;  /* 0x0001003802007388 */ /* 0x000fe80000000c00 */
[----:B0-----:R0:W-:Y:S04]  /*cd2a0*/  STL.64 [R1+0x420], R4 ;  /* 0x0004200401007387 */ /* 0x0011e80000100a00 */
[----:B------:R2:W-:Y:S04]  /*cd2b0*/  STL.64 [R1+0x428], R6 ;  /* 0x0004280601007387 */ /* 0x0005e80000100a00 */
[----:B-1----:R-:W3:Y:S04]  /*cd2c0*/  LDL.LU R36, [R1+0x240] ;  /* 0x0002400001247983 */ /* 0x002ee80000300800 */
[----:B------:R-:W3:Y:S04]  /*cd2d0*/  LDL.LU R37, [R1+0x244] ;  /* 0x0002440001257983 */ /* 0x000ee80000300800 */
[----:B------:R-:W3:Y:S04]  /*cd2e0*/  LDL.LU R38, [R1+0x248] ;  /* 0x0002480001267983 */ /* 0x000ee80000300800 */
[----:B------:R-:W3:Y:S04]  /*cd2f0*/  LDL.LU R39, [R1+0x24c] ;  /* 0x00024c0001277983 */ /* 0x000ee80000300800 */
[----:B------:R-:W4:Y:S04]  /*cd300*/  LDL.LU R52, [R1+0x210] ;  /* 0x0002100001347983 */ /* 0x000f280000300800 */
[----:B------:R-:W4:Y:S04]  /*cd310*/  LDL.LU R53, [R1+0x214] ;  /* 0x0002140001357983 */ /* 0x000f280000300800 */
        /* <DEDUP_REMOVED lines=14> */
[----:B0-----:R-:W4:Y:S04]  /*cd400*/  LDL.LU R4, [R1+0x1b0] ;  /* 0x0001b00001047983 */ /* 0x001f280000300800 */
[----:B------:R-:W4:Y:S04]  /*cd410*/  LDL.LU R5, [R1+0x1b4] ;  /* 0x0001b40001057983 */ /* 0x000f280000300800 */
[----:B--2---:R-:W4:Y:S04]  /*cd420*/  LDL.LU R6, [R1+0x1b8] ;  /* 0x0001b80001067983 */ /* 0x004f280000300800 */
        /* <DEDUP_REMOVED lines=29> */
[----:B---3--:R-:W-:Y:S01]  /*cd600*/  STS.128 [R2+0x180], R48 ;  /* 0x0001803002007388 */ /* 0x008fe20000000c00 */
[----:B------:R-:W-:-:S06]  /*cd610*/  NOP ;  /* 0x0000000000007918 */ /* 0x000fcc0000000000 */
[----:B------:R-:W0:Y:S04]  /*cd620*/  LDS.128 R48, [R0] ;  /* 0x0000000000307984 */ /* 0x000e280000000c00 */
[----:B0-----:R-:W-:Y:S04]  /*cd630*/  STL.64 [R1+0xf0], R48 ;  /* 0x0000f03001007387 */ /* 0x001fe80000100a00 */
[----:B------:R-:W-:Y:S04]  /*cd640*/  STL.64 [R1+0xf8], R50 ;  /* 0x0000f83201007387 */ /* 0x000fe80000100a00 */
[----:B------:R-:W0:Y:S04]  /*cd650*/  LDS.128 R48, [R42] ;  /* 0x000000002a307984 */ /* 0x000e280000000c00 */
[----:B0-----:R-:W-:Y:S04]  /*cd660*/  STL.64 [R1+0xb0], R48 ;  /* 0x0000b03001007387 */ /* 0x001fe80000100a00 */
[----:B------:R-:W-:Y:S04]  /*cd670*/  STL.64 [R1+0xb8], R50 ;  /* 0x0000b83201007387 */ /* 0x000fe80000100a00 */
[----:B------:R-:W0:Y:S04]  /*cd680*/  LDS.128 R48, [R43] ;  /* 0x000000002b307984 */ /* 0x000e280000000c00 */
[----:B0-----:R-:W-:Y:S04]  /*cd690*/  STL.64 [R1+0x130], R48 ;  /* 0x0001303001007387 */ /* 0x001fe80000100a00 */
[----:B------:R-:W-:Y:S04]  /*cd6a0*/  STL.64 [R1+0x138], R50 ;  /* 0x0001383201007387 */ /* 0x000fe80000100a00 */
[----:B------:R-:W0:Y:S01]  /*cd6b0*/  LDS.128 R48, [R60] ;  /* 0x000000003c307984 */ /* 0x000e220000000c00 */
[----:B------:R-:W-:-:S06]  /*cd6c0*/  NOP ;  /* 0x0000000000007918 */ /* 0x000fcc0000000000 */
[----:B--2---:R-:W-:Y:S04]  /*cd6d0*/  STS.128 [R2], R44 ;  /* 0x0000002c02007388 */ /* 0x004fe80000000c00 */
[----:B----4-:R-:W-:Y:S04]  /*cd6e0*/  STS.128 [R2+0x80], R4 ;  /* 0x0000800402007388 */ /* 0x010fe80000000c00 */
[----:B------:R-:W-:Y:S04]  /*cd6f0*/  STS.128 [R2+0x100], R8 ;  /* 0x0001000802007388 */ /* 0x000fe80000000c00 */
[----:B------:R-:W-:Y:S01]  /*cd700*/  STS.128 [R2+0x180], R12 ;  /* 0x0001800c02007388 */ /* 0x000fe20000000c00 */
[----:B------:R-:W-:-:S06]  /*cd710*/  NOP ;  /* 0x0000000000007918 */ /* 0x000fcc0000000000 */
[----:B------:R-:W1:Y:S04]  /*cd720*/  LDS.128 R4, [R0] ;  /* 0x0000000000047984 */ /* 0x000e680000000c00 */
[----:B------:R-:W2:Y:S04]  /*cd730*/  LDS.128 R12, [R42] ;  /* 0x000000002a0c7984 */ /* 0x000ea80000000c00 */
[----:B------:R-:W3:Y:S04]  /*cd740*/  LDS.128 R8, [R43] ;  /* 0x000000002b087984 */ /* 0x000ee80000000c00 */
[----:B0-----:R0:W-:Y:S04]  /*cd750*/  STL.64 [R1+0x150], R48 ;  /* 0x0001503001007387 */ /* 0x0011e80000100a00 */
[----:B------:R-:W-:Y:S04]  /*cd760*/  STL.64 [R1+0x158], R50 ;  /* 0x0001583201007387 */ /* 0x000fe80000100a00 */
[----:B0-----:R-:W4:Y:S04]  /*cd770*/  LDL.LU R49, [R1+0x444c] ;  /* 0x00444c0001317983 */ /* 0x001f280000300800 */
[----:B-1----:R-:W-:Y:S04]  /*cd780*/  STL.64 [R1+0x190], R4 ;  /* 0x0001900401007387 */ /* 0x002fe80000100a00 */
[----:B------:R-:W-:Y:S04]  /*cd790*/  STL.64 [R1+0x198], R6 ;  /* 0x0001980601007387 */ /* 0x000fe80000100a00 */
[----:B------:R-:W0:Y:S01]  /*cd7a0*/  LDS.128 R4, [R60] ;  /* 0x000000003c047984 */ /* 0x000e220000000c00 */
[----:B------:R-:W-:-:S06]  /*cd7b0*/  NOP ;  /* 0x0000000000007918 */ /* 0x000fcc0000000000 */
[----:B--2---:R-:W-:Y:S04]  /*cd7c0*/  STL.64 [R1+0x1a0], R12 ;  /* 0x0001a00c01007387 */ /* 0x004fe80000100a00 */
[----:B------:R-:W-:Y:S04]  /*cd7d0*/  STL.64 [R1+0x1a8], R14 ;  /* 0x0001a80e01007387 */ /* 0x000fe80000100a00 */
[----:B---3--:R-:W-:Y:S04]  /*cd7e0*/  STL.64 [R1+0x180], R8 ;  /* 0x0001800801007387 */ /* 0x008fe80000100a00 */
        /* <DEDUP_REMOVED lines=18> */
[----:B------:R-:W-:Y:S04]  /*cd910*/  STS.128 [R2], R28 ;  /* 0x0000001c02007388 */ /* 0x000fe80000000c00 */
[----:B------:R-:W-:Y:S04]  /*cd920*/  STS.128 [R2+0x80], R32 ;  /* 0x0000802002007388 */ /* 0x000fe80000000c00 */
[----:B------:R-:W-:Y:S04]  /*cd930*/  STS.128 [R2+0x100], R36 ;  /* 0x0001002402007388 */ /* 0x000fe80000000c00 */
[----:B------:R1:W-:Y:S04]  /*cd940*/  STS.128 [R2+0x180], R56 ;  /* 0x0001803802007388 */ /* 0x0003e80000000c00 */
[----:B------:R-:W-:Y:S01]  /*cd950*/  STL.64 [R1+0x128], R10 ;  /* 0x0001280a01007387 */ /* 0x000fe20000100a00 */
[----:B------:R-:W-:-:S06]  /*cd960*/  NOP ;  /* 0x0000000000007918 */ /* 0x000fcc0000000000 */
[----:B0-----:R-:W-:Y:S04]  /*cd970*/  STL.64 [R1+0x1c0], R4 ;  /* 0x0001c00401007387 */ /* 0x001fe80000100a00 */
[----:B------:R-:W0:Y:S04]  /*cd980*/  LDS.128 R8, [R0] ;  /* 0x0000000000087984 */ /* 0x000e280000000c00 */
[----:B------:R-:W-:Y:S04]  /*cd990*/  STL.64 [R1+0x1c8], R6 ;  /* 0x0001c80601007387 */ /* 0x000fe80000100a00 */
[----:B------:R-:W2:Y:S04]  /*cd9a0*/  LDS.128 R4, [R42] ;  /* 0x000000002a047984 */ /* 0x000ea80000000c00 */
[----:B-1----:R-:W3:Y:S04]  /*cd9b0*/  LDL.LU R56, [R1+0x310] ;  /* 0x0003100001387983 */ /* 0x002ee80000300800 */
[----:B0-----:R-:W-:Y:S04]  /*cd9c0*/  STL.64 [R1+0x1e0], R8 ;  /* 0x0001e00801007387 */ /* 0x001fe80000100a00 */
[----:B------:R-:W-:Y:S04]  /*cd9d0*/  STL.64 [R1+0x1e8], R10 ;  /* 0x0001e80a01007387 */ /* 0x000fe80000100a00 */
[----:B--2---:R-:W-:Y:S04]  /*cd9e0*/  STL.64 [R1+0x1b0], R4 ;  /* 0x0001b00401007387 */ /* 0x004fe80000100a00 */
[----:B------:R-:W-:Y:S04]  /*cd9f0*/  STL.64 [R1+0x1b8], R6 ;  /* 0x0001b80601007387 */ /* 0x000fe80000100a00 */
[----:B------:R-:W3:Y:S04]  /*cda00*/  LDL.LU R57, [R1+0x314] ;  /* 0x0003140001397983 */ /* 0x000ee80000300800 */
[----:B------:R-:W2:Y:S04]  /*cda10*/  LDL.LU R58, [R1+0x318] ;  /* 0x00031800013a7983 */ /* 0x000ea80000300800 */
[----:B------:R-:W2:Y:S04]  /*cda20*/  LDL.LU R59, [R1+0x31c] ;  /* 0x00031c00013b7983 */ /* 0x000ea80000300800 */
        /* <DEDUP_REMOVED lines=32> */
[----:B------:R-:W0:Y:S04]  /*cdc30*/  LDS.128 R8, [R43] ;  /* 0x000000002b087984 */ /* 0x000e280000000c00 */
[----:B------:R-:W-:Y:S01]  /*cdc40*/  LDS.128 R4, [R60] ;  /* 0x000000003c047984 */ /* 0x000fe20000000c00 */
[----:B------:R-:W-:-:S06]  /*cdc50*/  NOP ;  /* 0x0000000000007918 */ /* 0x000fcc0000000000 */
[----:B--2---:R-:W-:Y:S04]  /*cdc60*/  STL.64 [R1+0x4430], R58 ;  /* 0x0044303a01007387 */ /* 0x004fe80000100a00 */
[----:B---3--:R-:W-:Y:S04]  /*cdc70*/  STL.64 [R1+0x4428], R56 ;  /* 0x0044283801007387 */ /* 0x008fe80000100a00 */
[----:B------:R-:W2:Y:S04]  /*cdc80*/  LDL.LU R52, [R1+0x300] ;  /* 0x0003000001347983 */ /* 0x000ea80000300800 */
[----:B------:R-:W2:Y:S04]  /*cdc90*/  LDL.LU R53, [R1+0x304] ;  /* 0x0003040001357983 */ /* 0x000ea80000300800 */
[----:B------:R-:W3:Y:S04]  /*cdca0*/  LDL.LU R54, [R1+0x308] ;  /* 0x0003080001367983 */ /* 0x000ee80000300800 */
[----:B------:R-:W3:Y:S04]  /*cdcb0*/  LDL.LU R55, [R1+0x30c] ;  /* 0x00030c0001377983 */ /* 0x000ee80000300800 */
[----:B----4-:R-:W-:Y:S04]  /*cdcc0*/  STS.128 [R2+0x180], R24 ;  /* 0x0001801802007388 */ /* 0x010fe80000000c00 */
[----:B---3--:R-:W-:Y:S04]  /*cdcd0*/  STL.64 [R1+0x4440], R54 ;  /* 0x0044403601007387 */ /* 0x008fe80000100a00 */
[----:B--2---:R1:W-:Y:S04]  /*cdce0*/  STL.64 [R1+0x4438], R52 ;  /* 0x0044383401007387 */ /* 0x0043e80000100a00 */
[----:B-1----:R-:W2:Y:S04]  /*cdcf0*/  LDL.LU R52, [R1+0x2e0] ;  /* 0x0002e00001347983 */ /* 0x002ea80000300800 */
[----:B------:R-:W2:Y:S04]  /*cdd00*/  LDL.LU R53, [R1+0x2e4] ;  /* 0x0002e40001357983 */ /* 0x000ea80000300800 */
[----:B------:R-:W2:Y:S04]  /*cdd10*/  LDL.LU R54, [R1+0x2e8] ;  /* 0x0002e80001367983 */ /* 0x000ea80000300800 */
[----:B------:R-:W2:Y:S04]  /*cdd20*/  LDL.LU R55, [R1+0x2ec] ;  /* 0x0002ec0001377983 */ /* 0x000ea80000300800 */
[----:B------:R-:W3:Y:S04]  /*cdd30*/  LDL.LU R56, [R1+0x2f0] ;  /* 0x0002f00001387983 */ /* 0x000ee80000300800 */
[----:B------:R-:W3:Y:S04]  /*cdd40*/  LDL.LU R57, [R1+0x2f4] ;  /* 0x0002f40001397983 */ /* 0x000ee80000300800 */
[----:B------:R-:W3:Y:S04]  /*cdd50*/  LDL.LU R58, [R1+0x2f8] ;  /* 0x0002f800013a7983 */ /* 0x000ee80000300800 */
[----:B------:R-:W3:Y:S04]  /*cdd60*/  LDL.LU R59, [R1+0x2fc] ;  /* 0x0002fc00013b7983 */ /* 0x000ee80000300800 */
[----:B------:R-:W-:Y:S04]  /*cdd70*/  STS.128 [R2], R12 ;  /* 0x0000000c02007388 */ /* 0x000fe80000000c00 */
[----:B------:R-:W-:Y:S04]  /*cdd80*/  STS.128 [R2+0x80], R16 ;  /* 0x0000801002007388 */ /* 0x000fe80000000c00 */
[----:B------:R-:W-:Y:S01]  /*cdd90*/  STS.128 [R2+0x100], R20 ;  /* 0x0001001402007388 */ /* 0x000fe20000000c00 */
[----:B------:R-:W-:-:S06]  /*cdda0*/  NOP ;  /* 0x0000000000007918 */ /* 0x000fcc0000000000 */
[----:B------:R-:W-:Y:S04]  /*cddb0*/  LDS.128 R24, [R0] ;  /* 0x0000000000187984 */ /* 0x000fe80000000c00 */
[----:B------:R-:W-:Y:S04]  /*cddc0*/  LDS.128 R20, [R42] ;  /* 0x000000002a147984 */ /* 0x000fe80000000c00 */
[----:B------:R-:W-:Y:S04]  /*cddd0*/  LDS.128 R16, [R43] ;  /* 0x000000002b107984 */ /* 0x000fe80000000c00 */
[----:B------:R-:W-:Y:S01]  /*cdde0*/  LDS.128 R12, [R60] ;  /* 0x000000003c0c7984 */ /* 0x000fe20000000c00 */
[----:B------:R-:W-:-:S06]  /*cddf0*/  NOP ;  /* 0x0000000000007918 */ /* 0x000fcc0000000000 */
[----:B------:R1:W-:Y:S04]  /*cde00*/  STS.128 [R2], R44 ;  /* 0x0000002c02007388 */ /* 0x0003e80000000c00 */
[----:B------:R-:W-:Y:S04]  /*cde10*/  STS.128 [R2+0x80], R28 ;  /* 0x0000801c02007388 */ /* 0x000fe80000000c00 */
[----:B------:R-:W-:Y:S04]  /*cde20*/  STS.128 [R2+0x100], R32 ;  /* 0x0001002002007388 */ /* 0x000fe80000000c00 */
[----:B------:R-:W-:Y:S01]  /*cde30*/  STS.128 [R2+0x180], R36 ;  /* 0x0001802402007388 */ /* 0x000fe20000000c00 */
[----:B------:R-:W-:-:S06]  /*cde40*/  NOP ;  /* 0x0000000000007918 */ /* 0x000fcc0000000000 */
[----:B------:R-:W-:Y:S04]  /*cde50*/  LDS.128 R32, [R42] ;  /* 0x000000002a207984 */ /* 0x000fe80000000c00 */
[----:B------:R-:W-:Y:S04]  /*cde60*/  LDS.128 R36, [R43] ;  /* 0x000000002b247984 */ /* 0x000fe80000000c00 */
[----:B------:R-:W4:Y:S04]  /*cde70*/  LDS.128 R40, [R60] ;  /* 0x000000003c287984 */ /* 0x000f280000000c00 */
[----:B0-----:R0:W-:Y:S04]  /*cde80*/  STL.64 [R1+0x43f0], R10 ;  /* 0x0043f00a01007387 */ /* 0x0011e80000100a00 */
[----:B-1----:R-:W3:Y:S04]  /*cde90*/  LDL.LU R44, [R1+0x4448] ;  /* 0x00444800012c7983 */ /* 0x002ee80000300800 */
[----:B------:R-:W3:Y:S04]  /*cdea0*/  LDL R45, [R1+0xce0] ;  /* 0x000ce000012d7983 */ /* 0x000ee80000100800 */
[----:B------:R-:W3:Y:S04]  /*cdeb0*/  LDL.LU R51, [R1+0x330] ;  /* 0x0003300001337983 */ /* 0x000ee80000300800 */
[----:B------:R-:W1:Y:S01]  /*cdec0*/  LDS.128 R28, [R0] ;  /* 0x00000000001c7984 */ /* 0x000e620000000c00 */
[----:B------:R-:W-:-:S06]  /*cded0*/  NOP ;  /* 0x0000000000007918 */ /* 0x000fcc0000000000 */
[----:B0-----:R-:W3:Y:S04]  /*cdee0*/  LDL.LU R10, [R1+0x944] ;  /* 0x00094400010a7983 */ /* 0x001ee80000300800 */
[----:B----4-:R0:W-:Y:S04]  /*cdef0*/  STL [R1+0x4398], R43 ;  /* 0x0043982b01007387 */ /* 0x0101e80000100800 */
[----:B0-----:R-:W4:Y:S04]  /*cdf00*/  LDL.LU R43, [R1+0xcf4] ;  /* 0x000cf400012b7983 */ /* 0x001f280000300800 */
[----:B--2---:R0:W-:Y:S04]  /*cdf10*/  STS.128 [R2], R52 ;  /* 0x0000003402007388 */ /* 0x0041e80000000c00 */
[----:B0-----:R-:W2:Y:S04]  /*cdf20*/  LDL.LU.64 R54, [R1+0x4440] ;  /* 0x0044400001367983 */ /* 0x001ea80000300a00 */
[----:B------:R-:W2:Y:S04]  /*cdf30*/  LDL.LU.64 R52, [R1+0x4438] ;  /* 0x0044380001347983 */ /* 0x000ea80000300a00 */
[----:B---3--:R0:W-:Y:S04]  /*cdf40*/  STS.128 [R2+0x80], R56 ;  /* 0x0000803802007388 */ /* 0x0081e80000000c00 */
[----:B0-----:R-:W3:Y:S04]  /*cdf50*/  LDL.LU.64 R58, [R1+0x4430] ;  /* 0x00443000013a7983 */ /* 0x001ee80000300a00 */
[----:B------:R-:W3:Y:S01]  /*cdf60*/  LDL.LU.64 R56, [R1+0x4428] ;  /* 0x0044280001387983 */ /* 0x000ee20000300a00 */
[----:B------:R-:W-:-:S04]  /*cdf70*/  ISETP.GE.AND P2, PT, R45, c[0x0][0x178], PT ;  /* 0x00005e002d007a0c */ /* 0x000fc80003f46270 */
[C---:B------:R-:W-:Y:S01]  /*cdf80*/  ISETP.LT.AND P2, PT, R10.reuse, c[0x0][0x17c], !P2 ;  /* 0x00005f000a007a0c */ /* 0x040fe20005741270 */
[----:B------:R-:W-:Y:S01]  /*cdf90*/  IMAD R60, R10, c[0x0][0x198], RZ ;  /* 0x000066000a3c7a24 */ /* 0x000fe200078e02ff */
[----:B----4-:R-:W-:-:S04]  /*cdfa0*/  ISETP.GE.AND P3, PT, R43, c[0x0][0x178], PT ;  /* 0x00005e002b007a0c */ /* 0x010fc80003f66270 */
[----:B------:R-:W-:Y:S01]  /*cdfb0*/  ISETP.LT.AND P3, PT, R10, c[0x0][0x17c], !P3 ;  /* 0x00005f000a007a0c */ /* 0x000fe20005f61270 */
[----:B--2---:R0:W-:Y:S04]  /*cdfc0*/  STS.128 [R2+0x100], R52 ;  /* 0x0001003402007388 */ /* 0x0041e80000000c00 */
[----:B0-----:R-:W2:Y:S04]  /*cdfd0*/  LDL.LU R54, [R1+0x4420] ;  /* 0x0044200001367983 */ /* 0x001ea80000300800 */
[----:B------:R-:W4:Y:S04]  /*cdfe0*/  LDL.LU.64 R52, [R1+0x4418] ;  /* 0x0044180001347983 */ /* 0x000f280000300a00 */
[----:B---3--:R0:W-:Y:S04]  /*cdff0*/  STS.128 [R2+0x180], R56 ;  /* 0x0001803802007388 */ /* 0x0081e80000000c00 */
[----:B0-----:R-:W3:Y:S01]  /*ce000*/  LDL.LU R56, [R1+0x4414] ;  /* 0x0044140001387983 */ /* 0x001ee20000300800 */
[----:B------:R-:W-:-:S03]  /*ce010*/  IMAD.MOV.U32 R48, RZ, RZ, R3 ;  /* 0x000000ffff307224 */ /* 0x000fc600078e0003 */
[----:B------:R-:W2:Y:S04]  /*ce020*/  LDL.LU R46, [R1+0x350] ;  /* 0x00035000012e7983 */ /* 0x000ea80000300800 */
[----:B------:R-:W2:Y:S04]  /*ce030*/  LDL.LU R47, [R1+0x320] ;  /* 0x00032000012f7983 */ /* 0x000ea80000300800 */
[----:B------:R-:W2:Y:S01]  /*ce040*/  LDL.LU R10, [R1+0x3fa4] ;  /* 0x003fa400010a7983 */ /* 0x000ea20000300800 */
[----:B------:R-:W-:Y:S02]  /*ce050*/  IMAD R2, R45, c[0x0][0x194], RZ ;  /* 0x000065002d027a24 */ /* 0x000fe400078e02ff */
[----:B------:R-:W-:Y:S01]  /*ce060*/  IMAD R3, R43, c[0x0][0x194], RZ ;  /* 0x000065002b037a24 */ /* 0x000fe200078e02ff */
[----:B------:R-:W2:Y:S01]  /*ce070*/  LDL.LU R11, [R1+0x3fa8] ;  /* 0x003fa800010b7983 */ /* 0x000ea20000300800 */
[----:B------:R-:W-:-:S06]  /*ce080*/  NOP ;  /* 0x0000000000007918 */ /* 0x000fcc0000000000 */
[----:B---3--:R-:W-:Y:S01]  /*ce090*/  IMAD.MOV.U32 R55, RZ, RZ, R56 ;  /* 0x000000ffff377224 */ /* 0x008fe200078e0038 */
[----:B------:R-:W-:-:S04]  /*ce0a0*/  LEA R56, P4, R2, c[0x0][0x170], 0x1 ;  /* 0x00005c0002387a11 */ /* 0x000fc800078808ff */
[----:B------:R-:W-:Y:S02]  /*ce0b0*/  LEA.HI.X.SX32 R57, R2, c[0x0][0x174], 0x1, P4 ;  /* 0x00005d0002397a11 */ /* 0x000fe400020f0eff */
[----:B------:R-:W-:-:S03]  /*ce0c0*/  LEA R2, P4, R3, c[0x0][0x170], 0x1 ;  /* 0x00005c0003027a11 */ /* 0x000fc600078808ff */
[----:B------:R-:W-:Y:S01]  /*ce0d0*/  IMAD.WIDE R58, R60, 0x2, R56 ;  /* 0x000000023c3a7825 */ /* 0x000fe200078e0238 */
[----:B------:R-:W-:-:S04]  /*ce0e0*/  LEA.HI.X.SX32 R3, R3, c[0x0][0x174], 0x1, P4 ;  /* 0x00005d0003037a11 */ /* 0x000fc800020f0eff */
[----:B------:R0:W-:Y:S01]  /*ce0f0*/  @P2 STG.E.U16 [R58.64], R51 ;  /* 0x000000333a002986 */ /* 0x0001e2000c101504 */
[----:B------:R-:W-:Y:S02]  /*ce100*/  ISETP.LT.AND P2, PT, R45, c[0x0][0x178], !P1 ;  /* 0x00005e002d007a0c */ /* 0x000fe40004f41270 */
[----:B------:R-:W-:Y:S01]  /*ce110*/  ISETP.LT.AND P1, PT, R43, c[0x0][0x178], !P1 ;  /* 0x00005e002b007a0c */ /* 0x000fe20004f21270 */
[C---:B0-----:R-:W-:Y:S01]  /*ce120*/  IMAD.WIDE R58, R60.reuse, 0x2, R2 ;  /* 0x000000023c3a7825 */ /* 0x041fe200078e0202 */
[----:B------:R-:W-:-:S04]  /*ce130*/  IADD3 R60, R60, c[0x0][0x198], RZ ;  /* 0x000066003c3c7a10 */ /* 0x000fc80007ffe0ff */
[----:B----4-:R0:W-:Y:S02]  /*ce140*/  @P3 STG.E.U16 [R58.64], R52 ;  /* 0x000000343a003986 */ /* 0x0101e4000c101504 */
[----:B0-----:R-:W-:Y:S01]  /*ce150*/  PRMT R52, R51, 0x7632, R52 ;  /* 0x0000763233347816 */ /* 0x001fe20000000034 */
[----:B------:R-:W-:Y:S01]  /*ce160*/  IMAD.WIDE R58, R60, 0x2, R56 ;  /* 0x000000023c3a7825 */ /* 0x000fe200078e0238 */
[----:B------:R-:W3:Y:S04]  /*ce170*/  LDL.LU R51, [R1+0x370] ;  /* 0x0003700001337983 */ /* 0x000ee80000300800 */
[----:B------:R0:W-:Y:S01]  /*ce180*/  @P2 STG.E.U16 [R58.64], R52 ;  /* 0x000000343a002986 */ /* 0x0001e2000c101504 */
[----:B------:R-:W-:Y:S02]  /*ce190*/  ISETP.LT.AND P2, PT, R45, c[0x0][0x178], !P0 ;  /* 0x00005e002d007a0c */ /* 0x000fe40004741270 */
[----:B0-----:R-:W-:Y:S01]  /*ce1a0*/  PRMT R52, R52, 0x7632, R52 ;  /* 0x0000763234347816 */ /* 0x001fe20000000034 */
[----:B------:R-:W-:-:S05]  /*ce1b0*/  IMAD.WIDE R58, R60, 0x2, R2 ;  /* 0x000000023c3a7825 */ /* 0x000fca00078e0202 */
[----:B------:R0:W-:Y:S01]  /*ce1c0*/  @P1 STG.E.U16 [R58.64], R52 ;  /* 0x000000343a001986 */ /* 0x0001e2000c101504 */
[----:B------:R-:W-:Y:S02]  /*ce1d0*/  ISETP.LT.AND P1, PT, R43, c[0x0][0x178], !P0 ;  /* 0x00005e002b007a0c */ /* 0x000fe40004721270 */
[----:B--2---:R-:W-:Y:S02]  /*ce1e0*/  ISETP.GE.AND P0, PT, R10, c[0x0][0x17c], PT ;  /* 0x00005f000a007a0c */ /* 0x004fe40003f06270 */
[----:B------:R-:W2:Y:S04]  /*ce1f0*/  LDL.LU R10, [R1+0x3fac] ;  /* 0x003fac00010a7983 */ /* 0x000ea80000300800 */
[----:B------:R-:W4:Y:S01]  /*ce200*/  LDL.LU R50, [R1+0x380] ;  /* 0x0003800001327983 */ /* 0x000f220000300800 */
[----:B0-----:R-:W-:-:S05]  /*ce210*/  IADD3 R52, R60, c[0x0][0x198], RZ ;  /* 0x000066003c347a10 */ /* 0x001fca0007ffe0ff */
[----:B------:R-:W-:-:S05]  /*ce220*/  IMAD.WIDE R58, R52, 0x2, R56 ;  /* 0x00000002343a7825 */ /* 0x000fca00078e0238 */
[----:B------:R0:W-:Y:S02]  /*ce230*/  @P2 STG.E.U16 [R58.64], R46 ;  /* 0x0000002e3a002986 */ /* 0x0001e4000c101504 */
[C---:B0-----:R-:W-:Y:S01]  /*ce240*/  IMAD.WIDE R58, R52.reuse, 0x2, R2 ;  /* 0x00000002343a7825 */ /* 0x041fe200078e0202 */
[----:B------:R-:W-:-:S04]  /*ce250*/  IADD3 R52, R52, c[0x0][0x198], RZ ;  /* 0x0000660034347a10 */ /* 0x000fc80007ffe0ff */
[----:B------:R0:W-:Y:S01]  /*ce260*/  @P1 STG.E.U16 [R58.64], R47 ;  /* 0x0000002f3a001986 */ /* 0x0001e2000c101504 */
[----:B------:R-:W-:Y:S02]  /*ce270*/  ISETP.LT.AND P1, PT, R45, c[0x0][0x178], !P0 ;  /* 0x00005e002d007a0c */ /* 0x000fe40004721270 */
[----:B------:R-:W-:Y:S02]  /*ce280*/  ISETP.LT.AND P0, PT, R43, c[0x0][0x178], !P0 ;  /* 0x00005e002b007a0c */ /* 0x000fe40004701270 */
[----:B------:R-:W-:Y:S01]  /*ce290*/  PRMT R60, R46, 0x7632, R60 ;  /* 0x000076322e3c7816 */ /* 0x000fe2000000003c */
[----:B0-----:R-:W-:-:S08]  /*ce2a0*/  IMAD.WIDE R58, R52, 0x2, R56 ;  /* 0x00000002343a7825 */ /* 0x001fd000078e0238 */
[----:B------:R0:W-:Y:S02]  /*ce2b0*/  @P1 STG.E.U16 [R58.64], R60 ;  /* 0x0000003c3a001986 */ /* 0x0001e4000c101504 */
[----:B0-----:R-:W-:Y:S01]  /*ce2c0*/  PRMT R60, R47, 0x7632, R60 ;  /* 0x000076322f3c7816 */ /* 0x001fe2000000003c */
[----:B------:R-:W-:-:S05]  /*ce2d0*/  IMAD.WIDE R58, R52, 0x2, R2 ;  /* 0x00000002343a7825 */ /* 0x000fca00078e0202 */
[----:B------:R0:W-:Y:S01]  /*ce2e0*/  @P0 STG.E.U16 [R58.64], R60 ;  /* 0x0000003c3a000986 */ /* 0x0001e2000c101504 */
[----:B------:R-:W-:-:S03]  /*ce2f0*/  ISETP.GE.AND P0, PT, R11, c[0x0][0x17c], PT ;  /* 0x00005f000b007a0c */ /* 0x000fc60003f06270 */
[----:B------:R-:W4:Y:S01]  /*ce300*/  LDL.LU R11, [R1+0x3fb0] ;  /* 0x003fb000010b7983 */ /* 0x000f220000300800 */
[----:B------:R-:W-:Y:S02]  /*ce310*/  ISETP.LT.AND P2, PT, R45, c[0x0][0x178], !P0 ;  /* 0x00005e002d007a0c */ /* 0x000fe40004741270 */
[----:B------:R-:W-:Y:S02]  /*ce320*/  ISETP.LT.AND P1, PT, R43, c[0x0][0x178], !P0 ;  /* 0x00005e002b007a0c */ /* 0x000fe40004721270 */
[----:B--2---:R-:W-:Y:S02]  /*ce330*/  ISETP.GE.AND P0, PT, R10, c[0x0][0x17c], PT ;  /* 0x00005f000a007a0c */ /* 0x004fe40003f06270 */
[----:B------:R-:W2:Y:S01]  /*ce340*/  LDL.LU R10, [R1+0x3fb4] ;  /* 0x003fb400010a7983 */ /* 0x000ea20000300800 */
[----:B------:R-:W-:-:S05]  /*ce350*/  IADD3 R52, R52, c[0x0][0x198], RZ ;  /* 0x0000660034347a10 */ /* 0x000fca0007ffe0ff */
[----:B0-----:R-:W-:-:S05]  /*ce360*/  IMAD.WIDE R58, R52, 0x2, R56 ;  /* 0x00000002343a7825 */ /* 0x001fca00078e0238 */
[----:B---3--:R0:W-:Y:S02]  /*ce370*/  @P2 STG.E.U16 [R58.64], R51 ;  /* 0x000000333a002986 */ /* 0x0081e4000c101504 */
[C---:B0-----:R-:W-:Y:S01]  /*ce380*/  IMAD.WIDE R58, R52.reuse, 0x2, R2 ;  /* 0x00000002343a7825 */ /* 0x041fe200078e0202 */
[----:B------:R-:W-:-:S04]  /*ce390*/  IADD3 R52, R52, c[0x0][0x198], RZ ;  /* 0x0000660034347a10 */ /* 0x000fc80007ffe0ff */
[----:B------:R0:W-:Y:S01]  /*ce3a0*/  @P1 STG.E.U16 [R58.64], R53 ;  /* 0x000000353a001986 */ /* 0x0001e2000c101504 */
[----:B------:R-:W-:Y:S02]  /*ce3b0*/  ISETP.LT.AND P1, PT, R45, c[0x0][0x178], !P0 ;  /* 0x00005e002d007a0c */ /* 0x000fe40004721270 */
[----:B------:R-:W-:Y:S02]  /*ce3c0*/  ISETP.LT.AND P0, PT, R43, c[0x0][0x178], !P0 ;  /* 0x00005e002b007a0c */ /* 0x000fe40004701270 */
[----:B------:R-:W-:Y:S02]  /*ce3d0*/  PRMT R60, R51, 0x7632, R60 ;  /* 0x00007632333c7816 */ /* 0x000fe4000000003c */
[----:B------:R-:W3:Y:S01]  /*ce3e0*/  LDL.LU R51, [R1+0x334] ;  /* 0x0003340001337983 */ /* 0x000ee20000300800 */
[----:B0-----:R-:W-:-:S06]  /*ce3f0*/  IMAD.WIDE R58, R52, 0x2, R56 ;  /* 0x00000002343a7825 */ /* 0x001fcc00078e0238 */
[----:B------:R0:W-:Y:S02]  /*ce400*/  @P1 STG.E.U16 [R58.64], R60 ;  /* 0x0000003c3a001986 */ /* 0x0001e4000c101504 */
[----:B0-----:R-:W-:Y:S01]  /*ce410*/  PRMT R60, R53, 0x7632, R60 ;  /* 0x00007632353c7816 */ /* 0x001fe2000000003c */
[----:B------:R-:W-:Y:S01]  /*ce420*/  IMAD.WIDE R58, R52, 0x2, R2 ;  /* 0x00000002343a7825 */ /* 0x000fe200078e0202 */
[----:B------:R-:W3:Y:S04]  /*ce430*/  LDL.LU R53, [R1+0x4410] ;  /* 0x0044100001357983 */ /* 0x000ee80000300800 */
[----:B------:R0:W-:Y:S01]  /*ce440*/  @P0 STG.E.U16 [R58.64], R60 ;  /* 0x0000003c3a000986 */ /* 0x0001e2000c101504 */
[----:B----4-:R-:W-:-:S03]  /*ce450*/  ISETP.GE.AND P0, PT, R11, c[0x0][0x17c], PT ;  /* 0x00005f000b007a0c */ /* 0x010fc60003f06270 */
[----:B------:R-:W4:Y:S01]  /*ce460*/  LDL.LU R11, [R1+0x3fb8] ;  /* 0x003fb800010b7983 */ /* 0x000f220000300800 */
[----:B------:R-:W-:Y:S02]  /*ce470*/  ISETP.LT.AND P2, PT, R45, c[0x0][0x178], !P0 ;  /* 0x00005e002d007a0c */ /* 0x000fe40004741270 */
[----:B------:R-:W-:Y:S02]  /*ce480*/  ISETP.LT.AND P1, PT, R43, c[0x0][0x178], !P0 ;  /* 0x00005e002b007a0c */ /* 0x000fe40004721270 */
[----:B--2---:R-:W-:Y:S02]  /*ce490*/  ISETP.GE.AND P0, PT, R10, c[0x0][0x17c], PT ;  /* 0x00005f000a007a0c */ /* 0x004fe40003f06270 */
[----:B------:R-:W2:Y:S01]  /*ce4a0*/  LDL.LU R10, [R1+0x3fbc] ;  /* 0x003fbc00010a7983 */ /* 0x000ea20000300800 */
[----:B------:R-:W-:-:S05]  /*ce4b0*/  IADD3 R52, R52, c[0x0][0x198], RZ ;  /* 0x0000660034347a10 */ /* 0x000fca0007ffe0ff */
[----:B0-----:R-:W-:-:S05]  /*ce4c0*/  IMAD.WIDE R58, R52, 0x2, R56 ;  /* 0x00000002343a7825 */ /* 0x001fca00078e0238 */
        /* <DEDUP_REMOVED lines=16> */
[----:B------:R-:W-:Y:S01]  /*ce5d0*/  ISETP.LT.AND P1, PT, R43, c[0x0][0x178], !P0 ;  /* 0x00005e002b007a0c */ /* 0x000fe20004721270 */
[----:B------:R-:W4:Y:S01]  /*ce5e0*/  LDL.LU R50, [R1+0x324] ;  /* 0x0003240001327983 */ /* 0x000f220000300800 */
[----:B--2---:R-:W-:-:S03]  /*ce5f0*/  ISETP.GE.AND P0, PT, R10, c[0x0][0x17c], PT ;  /* 0x00005f000a007a0c */ /* 0x004fc60003f06270 */
[----:B------:R-:W2:Y:S01]  /*ce600*/  LDL.LU R10, [R1+0x3fc4] ;  /* 0x003fc400010a7983 */ /* 0x000ea20000300800 */
[----:B------:R-:W-:-:S03]  /*ce610*/  IADD3 R52, R52, c[0x0][0x198], RZ ;  /* 0x0000660034347a10 */ /* 0x000fc60007ffe0ff */
[----:B0-----:R-:W2:Y:S02]  /*ce620*/  LDL.LU R60, [R1+0x3fc8] ;  /* 0x003fc800013c7983 */ /* 0x001ea40000300800 */
[----:B------:R-:W-:-:S05]  /*ce630*/  IMAD.WIDE R58, R52, 0x2, R56 ;  /* 0x00000002343a7825 */ /* 0x000fca00078e0238 */
[----:B---3--:R0:W-:Y:S02]  /*ce640*/  @P2 STG.E.U16 [R58.64], R51 ;  /* 0x000000333a002986 */ /* 0x0081e4000c101504 */
[C---:B0-----:R-:W-:Y:S01]  /*ce650*/  IMAD.WIDE R58, R52.reuse, 0x2, R2 ;  /* 0x00000002343a7825 */ /* 0x041fe200078e0202 */
[----:B------:R-:W-:-:S04]  /*ce660*/  IADD3 R52, R52, c[0x0][0x198], RZ ;  /* 0x0000660034347a10 */ /* 0x000fc80007ffe0ff */
[----:B------:R0:W-:Y:S01]  /*ce670*/  @P1 STG.E.U16 [R58.64], R53 ;  /* 0x000000353a001986 */ /* 0x0001e2000c101504 */
[----:B------:R-:W-:Y:S02]  /*ce680*/  ISETP.LT.AND P1, PT, R45, c[0x0][0x178], !P0 ;  /* 0x00005e002d007a0c */ /* 0x000fe40004721270 */
[----:B------:R-:W-:Y:S02]  /*ce690*/  ISETP.LT.AND P0, PT, R43, c[0x0][0x178], !P0 ;  /* 0x00005e002b007a0c */ /* 0x000fe40004701270 */
[----:B0-----:R-:W-:Y:S01]  /*ce6a0*/  PRMT R53, R51, 0x7632, R53 ;  /* 0x0000763233357816 */ /* 0x001fe20000000035 */
[----:B------:R-:W-:-:S08]  /*ce6b0*/  IMAD.WIDE R58, R52, 0x2, R56 ;  /* 0x00000002343a7825 */ /* 0x000fd000078e0238 */
[----:B------:R0:W-:Y:S02]  /*ce6c0*/  @P1 STG.E.U16 [R58.64], R53 ;  /* 0x000000353a001986 */ /* 0x0001e4000c101504 */
[----:B0-----:R-:W-:Y:S01]  /*ce6d0*/  PRMT R53, R53, 0x7632, R53 ;  /* 0x0000763235357816 */ /* 0x001fe20000000035 */
[----:B------:R-:W-:-:S05]  /*ce6e0*/  IMAD.WIDE R58, R52, 0x2, R2 ;  /* 0x00000002343a7825 */ /* 0x000fca00078e0202 */
[----:B------:R0:W-:Y:S01]  /*ce6f0*/  @P0 STG.E.U16 [R58.64], R53 ;  /* 0x000000353a000986 */ /* 0x0001e2000c101504 */
[----:B----4-:R-:W-:Y:S02]  /*ce700*/  ISETP.GE.AND P0, PT, R11, c[0x0][0x17c], PT ;  /* 0x00005f000b007a0c */ /* 0x010fe40003f06270 */
[----:B------:R-:W-:Y:S01]  /*ce710*/  IADD3 R52, R52, c[0x0][0x198], RZ ;  /* 0x0000660034347a10 */ /* 0x000fe20007ffe0ff */
[----:B------:R-:W3:Y:S01]  /*ce720*/  LDL.LU R11, [R1+0x3fd0] ;  /* 0x003fd000010b7983 */ /* 0x000ee20000300800 */
[----:B------:R-:W-:-:S03]  /*ce730*/  ISETP.LT.AND P1, PT, R45, c[0x0][0x178], !P0 ;  /* 0x00005e002d007a0c */ /* 0x000fc60004721270 */
[----:B0-----:R-:W-:Y:S01]  /*ce740*/  IMAD.WIDE R58, R52, 0x2, R56 ;  /* 0x00000002343a7825 */ /* 0x001fe200078e0238 */
[----:B------:R-:W4:Y:S01]  /*ce750*/  LDL.LU R47, [R1+0x374] ;  /* 0x00037400012f7983 */ /* 0x000f220000300800 */
[----:B------:R-:W-:-:S03]  /*ce760*/  PRMT R53, R61, 0x7632, R53 ;  /* 0x000076323d357816 */ /* 0x000fc60000000035 */
[----:B------:R-:W4:Y:S05]  /*ce770*/  LDL.LU R46, [R1+0x3fd8] ;  /* 0x003fd800012e7983 */ /* 0x000f2a0000300800 */
[----:B------:R0:W-:Y:S01]  /*ce780*/  @P1 STG.E.U16 [R58.64], R61 ;  /* 0x0000003d3a001986 */ /* 0x0001e2000c101504 */
[----:B--2---:R-:W-:-:S03]  /*ce790*/  ISETP.GE.AND P1, PT, R10, c[0x0][0x17c], PT ;  /* 0x00005f000a007a0c */ /* 0x004fc60003f26270 */
[----:B------:R-:W2:Y:S04]  /*ce7a0*/  LDL.LU R10, [R1+0x3fd4] ;  /* 0x003fd400010a7983 */ /* 0x000ea80000300800 */
[----:B------:R-:W2:Y:S04]  /*ce7b0*/  LDL.LU R51, [R1+0x344] ;  /* 0x0003440001337983 */ /* 0x000ea80000300800 */
[----:B0-----:R-:W2:Y:S01]  /*ce7c0*/  LDL.LU R61, [R1+0x4408] ;  /* 0x00440800013d7983 */ /* 0x001ea20000300800 */
[----:B------:R-:W-:Y:S01]  /*ce7d0*/  ISETP.LT.AND P0, PT, R43, c[0x0][0x178], !P0 ;  /* 0x00005e002b007a0c */ /* 0x000fe20004701270 */
[C---:B------:R-:W-:Y:S01]  /*ce7e0*/  IMAD.WIDE R58, R52.reuse, 0x2, R2 ;  /* 0x00000002343a7825 */ /* 0x040fe200078e0202 */
[----:B------:R-:W-:-:S11]  /*ce7f0*/  IADD3 R52, R52, c[0x0][0x198], RZ ;  /* 0x0000660034347a10 */ /* 0x000fd60007ffe0ff */
[----:B------:R0:W-:Y:S01]  /*ce800*/  @P0 STG.E.U16 [R58.64], R50 ;  /* 0x000000323a000986 */ /* 0x0001e2000c101504 */
[----:B------:R-:W-:Y:S01]  /*ce810*/  ISETP.LT.AND P0, PT, R45, c[0x0][0x178], !P1 ;  /* 0x00005e002d007a0c */ /* 0x000fe20004f01270 */
[----:B0-----:R-:W-:-:S12]  /*ce820*/  IMAD.WIDE R58, R52, 0x2, R56 ;  /* 0x00000002343a7825 */ /* 0x001fd800078e0238 */
[----:B------:R0:W-:Y:S04]  /*ce830*/  @P0 STG.E.U16 [R58.64], R53 ;  /* 0x000000353a000986 */ /* 0x0001e8000c101504 */
[----:B0-----:R-:W4:Y:S01]  /*ce840*/  LDL.LU R59, [R1+0x3fcc] ;  /* 0x003fcc00013b7983 */ /* 0x001f220000300800 */
[----:B---3--:R-:W-:-:S03]  /*ce850*/  ISETP.GE.AND P4, PT, R11, c[0x0][0x17c], PT ;  /* 0x00005f000b007a0c */ /* 0x008fc60003f86270 */
[----:B------:R-:W3:Y:S01]  /*ce860*/  LDL.LU R11, [R1+0x384] ;  /* 0x00038400010b7983 */ /* 0x000ee20000300800 */
[----:B--2---:R-:W-:-:S03]  /*ce870*/  PRMT R61, R50, 0x7632, R61 ;  /* 0x00007632323d7816 */ /* 0x004fc6000000003d */
[----:B------:R-:W2:Y:S01]  /*ce880*/  LDL.LU R50, [R1+0x3fe0] ;  /* 0x003fe00001327983 */ /* 0x000ea20000300800 */
[----:B------:R-:W-:Y:S02]  /*ce890*/  ISETP.LT.AND P1, PT, R43, c[0x0][0x178], !P1 ;  /* 0x00005e002b007a0c */ /* 0x000fe40004f21270 */
[----:B------:R-:W-:Y:S02]  /*ce8a0*/  ISETP.GE.AND P0, PT, R60, c[0x0][0x17c], PT ;  /* 0x00005f003c007a0c */ /* 0x000fe40003f06270 */
[C---:B------:R-:W-:Y:S01]  /*ce8b0*/  IADD3 R60, R52.reuse, c[0x0][0x198], RZ ;  /* 0x00006600343c7a10 */ /* 0x040fe20007ffe0ff */
[----:B------:R-:W-:-:S08]  /*ce8c0*/  IMAD.WIDE R52, R52, 0x2, R2 ;  /* 0x0000000234347825 */ /* 0x000fd000078e0202 */
[----:B------:R0:W-:Y:S01]  /*ce8d0*/  @P1 STG.E.U16 [R52.64], R61 ;  /* 0x0000003d34001986 */ /* 0x0001e2000c101504 */
[----:B------:R-:W-:Y:S02]  /*ce8e0*/  ISETP.LT.AND P1, PT, R45, c[0x0][0x178], !P0 ;  /* 0x00005e002d007a0c */ /* 0x000fe40004721270 */
[----:B----4-:R-:W-:Y:S02]  /*ce8f0*/  ISETP.GE.AND P3, PT, R46, c[0x0][0x17c], PT ;  /* 0x00005f002e007a0c */ /* 0x010fe40003f66270 */
[----:B------:R-:W-:Y:S02]  /*ce900*/  PRMT R44, R47, 0x7632, R44 ;  /* 0x000076322f2c7816 */ /* 0x000fe4000000002c */
[----:B------:R-:W-:-:S04]  /*ce910*/  ISETP.GE.AND P5, PT, R59, c[0x0][0x17c], PT ;  /* 0x00005f003b007a0c */ /* 0x000fc80003fa6270 */
[----:B------:R-:W-:Y:S01]  /*ce920*/  ISETP.LT.AND P6, PT, R45, c[0x0][0x178], !P5 ;  /* 0x00005e002d007a0c */ /* 0x000fe20006fc1270 */
[----:B------:R-:W-:Y:S01]  /*ce930*/  IMAD.WIDE R58, R60, 0x2, R56 ;  /* 0x000000023c3a7825 */ /* 0x000fe200078e0238 */
[----:B------:R-:W-:-:S03]  /*ce940*/  ISETP.LT.AND P5, PT, R43, c[0x0][0x178], !P5 ;  /* 0x00005e002b007a0c */ /* 0x000fc60006fa1270 */
[----:B0-----:R-:W-:-:S08]  /*ce950*/  IMAD.WIDE R52, R60, 0x2, R2 ;  /* 0x000000023c347825 */ /* 0x001fd000078e0202 */
[----:B------:R0:W-:Y:S01]  /*ce960*/  @P6 STG.E.U16 [R58.64], R47 ;  /* 0x0000002f3a006986 */ /* 0x0001e2000c101504 */
[----:B------:R-:W-:Y:S02]  /*ce970*/  ISETP.GE.AND P2, PT, R10, c[0x0][0x17c], PT ;  /* 0x00005f000a007a0c */ /* 0x000fe40003f46270 */
[----:B------:R-:W-:Y:S01]  /*ce980*/  PRMT R61, R51, 0x7632, R61 ;  /* 0x00007632333d7816 */ /* 0x000fe2000000003d */
[----:B------:R-:W4:Y:S01]  /*ce990*/  LDL.LU R10, [R1+0x3fdc] ;  /* 0x003fdc00010a7983 */ /* 0x000f220000300800 */
[----:B0-----:R-:W-:-:S03]  /*ce9a0*/  IADD3 R58, R60, c[0x0][0x198], RZ ;  /* 0x000066003c3a7a10 */ /* 0x001fc60007ffe0ff */
[----:B------:R0:W-:Y:S02]  /*ce9b0*/  @P5 STG.E.U16 [R52.64], R51 ;  /* 0x0000003334005986 */ /* 0x0001e4000c101504 */
[----:B------:R-:W-:-:S05]  /*ce9c0*/  IMAD.WIDE R46, R58, 0x2, R56 ;  /* 0x000000023a2e7825 */ /* 0x000fca00078e0238 */
[----:B------:R1:W-:Y:S04]  /*ce9d0*/  @P1 STG.E.U16 [R46.64], R44 ;  /* 0x0000002c2e001986 */ /* 0x0003e8000c101504 */
[----:B0-----:R-:W4:Y:S04]  /*ce9e0*/  LDL.LU R51, [R1+0x338] ;  /* 0x0003380001337983 */ /* 0x001f280000300800 */
[----:B-1----:R-:W4:Y:S01]  /*ce9f0*/  LDL.LU.64 R46, [R1+0x4400] ;  /* 0x00440000012e7983 */ /* 0x002f220000300a00 */
[----:B--2---:R-:W-:-:S03]  /*cea00*/  ISETP.GE.AND P5, PT, R50, c[0x0][0x17c], PT ;  /* 0x00005f0032007a0c */ /* 0x004fc60003fa6270 */
[----:B------:R-:W2:Y:S04]  /*cea10*/  LDL.LU R50, [R1+0x3fe8] ;  /* 0x003fe80001327983 */ /* 0x000ea80000300800 */
[----:B------:R-:W2:Y:S01]  /*cea20*/  LDL.LU R44, [R1+0x3fe4] ;  /* 0x003fe400012c7983 */ /* 0x000ea20000300800 */
[----:B------:R-:W-:Y:S02]  /*cea30*/  ISETP.LT.AND P0, PT, R43, c[0x0][0x178], !P0 ;  /* 0x00005e002b007a0c */ /* 0x000fe40004701270 */
[----:B------:R-:W-:Y:S02]  /*cea40*/  ISETP.LT.AND P6, PT, R45, c[0x0][0x178], !P4 ;  /* 0x00005e002d007a0c */ /* 0x000fe400067c1270 */
[C---:B------:R-:W-:Y:S01]  /*cea50*/  IADD3 R60, R58.reuse, c[0x0][0x198], RZ ;  /* 0x000066003a3c7a10 */ /* 0x040fe20007ffe0ff */
[----:B------:R-:W-:Y:S01]  /*cea60*/  IMAD.WIDE R52, R58, 0x2, R2 ;  /* 0x000000023a347825 */ /* 0x000fe200078e0202 */
[----:B------:R-:W-:-:S03]  /*cea70*/  ISETP.LT.AND P4, PT, R43, c[0x0][0x178], !P4 ;  /* 0x00005e002b007a0c */ /* 0x000fc60006781270 */
[----:B------:R-:W-:-:S04]  /*cea80*/  IMAD.WIDE R58, R60, 0x2, R56 ;  /* 0x000000023c3a7825 */ /* 0x000fc800078e0238 */
[----:B------:R0:W-:Y:S01]  /*cea90*/  @P0 STG.E.U16 [R52.64], R61 ;  /* 0x0000003d34000986 */ /* 0x0001e2000c101504 */
[----:B------:R-:W-:-:S03]  /*ceaa0*/  ISETP.LT.AND P0, PT, R45, c[0x0][0x178], !P3 ;  /* 0x00005e002d007a0c */ /* 0x000fc60005f01270 */
[----:B---3--:R1:W-:Y:S01]  /*ceab0*/  @P6 STG.E.U16 [R58.64], R11 ;  /* 0x0000000b3a006986 */ /* 0x0083e2000c101504 */
[C---:B0-----:R-:W-:Y:S01]  /*ceac0*/  IMAD.WIDE R52, R60.reuse, 0x2, R2 ;  /* 0x000000023c347825 */ /* 0x041fe200078e0202 */
[----:B-1----:R-:W-:-:S04]  /*cead0*/  IADD3 R58, R60, c[0x0][0x198], RZ ;  /* 0x000066003c3a7a10 */ /* 0x002fc80007ffe0ff */
[----:B------:R0:W-:Y:S01]  /*ceae0*/  @P4 STG.E.U16 [R52.64], R54 ;  /* 0x0000003634004986 */ /* 0x0001e2000c101504 */
[----:B------:R-:W-:-:S03]  /*ceaf0*/  PRMT R61, R54, 0x7632, R61 ;  /* 0x00007632363d7816 */ /* 0x000fc6000000003d */
[----:B0-----:R-:W3:Y:S01]  /*ceb00*/  LDL.LU R54, [R1+0x43f8] ;  /* 0x0043f80001367983 */ /* 0x001ee20000300800 */
[----:B----4-:R-:W-:Y:S02]  /*ceb10*/  ISETP.GE.AND P1, PT, R10, c[0x0][0x17c], PT ;  /* 0x00005f000a007a0c */ /* 0x010fe40003f26270 */
[----:B------:R-:W-:Y:S01]  /*ceb20*/  PRMT R47, R11, 0x7632, R47 ;  /* 0x000076320b2f7816 */ /* 0x000fe2000000002f */
[----:B------:R-:W-:-:S05]  /*ceb30*/  IMAD.WIDE R10, R58, 0x2, R56 ;  /* 0x000000023a0a7825 */ /* 0x000fca00078e0238 */
[----:B------:R0:W-:Y:S04]  /*ceb40*/  @P0 STG.E.U16 [R10.64], R47 ;  /* 0x0000002f0a000986 */ /* 0x0001e8000c101504 */
[----:B0-----:R-:W4:Y:S01]  /*ceb50*/  LDL.LU.64 R10, [R1+0x43f0] ;  /* 0x0043f000010a7983 */ /* 0x001f220000300a00 */
[----:B--2---:R-:W-:-:S03]  /*ceb60*/  ISETP.GE.AND P0, PT, R44, c[0x0][0x17c], PT ;  /* 0x00005f002c007a0c */ /* 0x004fc60003f06270 */
[----:B------:R-:W2:Y:S04]  /*ceb70*/  LDL.LU R44, [R1+0x3ff0] ;  /* 0x003ff000012c7983 */ /* 0x000ea80000300800 */
[----:B------:R-:W4:Y:S01]  /*ceb80*/  LDL.LU R47, [R1+0x3fec] ;  /* 0x003fec00012f7983 */ /* 0x000f220000300800 */
        /* <DEDUP_REMOVED lines=8> */
[----:B------:R1:W-:Y:S01]  /*cec10*/  @P6 STG.E.U16 [R58.64], R51 ;  /* 0x000000333a006986 */ /* 0x0003e2000c101504 */
[----:B------:R-:W-:Y:S02]  /*cec20*/  ISETP.LT.AND P5, PT, R43, c[0x0][0x178], !P5 ;  /* 0x00005e002b007a0c */ /* 0x000fe40006fa1270 */
[----:B------:R-:W-:Y:S01]  /*cec30*/  ISETP.GE.AND P4, PT, R50, c[0x0][0x17c], PT ;  /* 0x00005f0032007a0c */ /* 0x000fe20003f86270 */
[C---:B0-----:R-:W-:Y:S01]  /*cec40*/  IMAD.WIDE R52, R60.reuse, 0x2, R2 ;  /* 0x000000023c347825 */ /* 0x041fe200078e0202 */
[----:B-1----:R-:W-:Y:S02]  /*cec50*/  IADD3 R58, R60, c[0x0][0x198], RZ ;  /* 0x000066003c3a7a10 */ /* 0x002fe40007ffe0ff */
[----:B------:R-:W-:-:S03]  /*cec60*/  PRMT R61, R51, 0x7632, R61 ;  /* 0x00007632333d7816 */ /* 0x000fc6000000003d */
[----:B------:R-:W-:Y:S01]  /*cec70*/  IMAD.WIDE R50, R58, 0x2, R56 ;  /* 0x000000023a327825 */ /* 0x000fe200078e0238 */
[----:B---3--:R0:W-:Y:S04]  /*cec80*/  @P2 STG.E.U16 [R52.64], R54 ;  /* 0x0000003634002986 */ /* 0x0081e8000c101504 */
[----:B------:R1:W-:Y:S01]  /*cec90*/  @P3 STG.E.U16 [R50.64], R61 ;  /* 0x0000003d32003986 */ /* 0x0003e2000c101504 */
[----:B0-----:R-:W-:Y:S01]  /*ceca0*/  PRMT R54, R54, 0x7632, R54 ;  /* 0x0000763236367816 */ /* 0x001fe20000000036 */
[----:B------:R-:W-:-:S05]  /*cecb0*/  IMAD.WIDE R52, R58, 0x2, R2 ;  /* 0x000000023a347825 */ /* 0x000fca00078e0202 */
[----:B------:R0:W-:Y:S01]  /*cecc0*/  @P5 STG.E.U16 [R52.64], R54 ;  /* 0x0000003634005986 */ /* 0x0001e2000c101504 */
[----:B--2---:R-:W-:-:S03]  /*cecd0*/  ISETP.GE.AND P2, PT, R44, c[0x0][0x17c], PT ;  /* 0x00005f002c007a0c */ /* 0x004fc60003f46270 */
[----:B------:R-:W2:Y:S01]  /*cece0*/  LDL.LU R44, [R1+0x43e8] ;  /* 0x0043e800012c7983 */ /* 0x000ea20000300800 */
[----:B----4-:R-:W-:-:S03]  /*cecf0*/  ISETP.GE.AND P3, PT, R47, c[0x0][0x17c], PT ;  /* 0x00005f002f007a0c */ /* 0x010fc60003f66270 */
[----:B-1----:R-:W3:Y:S04]  /*ced00*/  LDL.LU R50, [R1+0x43e4] ;  /* 0x0043e40001327983 */ /* 0x002ee80000300800 */
[----:B------:R-:W3:Y:S04]  /*ced10*/  LDL.LU R61, [R1+0x328] ;  /* 0x00032800013d7983 */ /* 0x000ee80000300800 */
[----:B------:R-:W4:Y:S04]  /*ced20*/  LDL.LU R51, [R1+0x3ff8] ;  /* 0x003ff80001337983 */ /* 0x000f280000300800 */
[----:B------:R-:W2:Y:S04]  /*ced30*/  LDL.LU R47, [R1+0x3ff4] ;  /* 0x003ff400012f7983 */ /* 0x000ea80000300800 */
[----:B0-----:R-:W2:Y:S01]  /*ced40*/  LDL.LU R54, [R1+0x358] ;  /* 0x0003580001367983 */ /* 0x001ea20000300800 */
[----:B------:R-:W-:-:S02]  /*ced50*/  ISETP.LT.AND P6, PT, R45, c[0x0][0x178], !P1 ;  /* 0x00005e002d007a0c */ /* 0x000fc40004fc1270 */
[----:B------:R-:W-:Y:S02]  /*ced60*/  IADD3 R60, R58, c[0x0][0x198], RZ ;  /* 0x000066003a3c7a10 */ /* 0x000fe40007ffe0ff */
[----:B------:R-:W-:-:S03]  /*ced70*/  ISETP.LT.AND P1, PT, R43, c[0x0][0x178], !P1 ;  /* 0x00005e002b007a0c */ /* 0x000fc60004f21270 */
[----:B------:R-:W-:Y:S01]  /*ced80*/  IMAD.WIDE R58, R60, 0x2, R56 ;  /* 0x000000023c3a7825 */ /* 0x000fe200078e0238 */
[----:B------:R-:W-:-:S03]  /*ced90*/  ISETP.LT.AND P5, PT, R45, c[0x0][0x178], !P4 ;  /* 0x00005e002d007a0c */ /* 0x000fc600067a1270 */
[----:B------:R-:W-:Y:S01]  /*ceda0*/  IMAD.WIDE R52, R60, 0x2, R2 ;  /* 0x000000023c347825 */ /* 0x000fe200078e0202 */
[----:B------:R-:W-:Y:S02]  /*cedb0*/  ISETP.LT.AND P4, PT, R43, c[0x0][0x178], !P4 ;  /* 0x00005e002b007a0c */ /* 0x000fe40006781270 */
[----:B---3--:R-:W-:Y:S01]  /*cedc0*/  PRMT R50, R61, 0x7632, R50 ;  /* 0x000076323d327816 */ /* 0x008fe20000000032 */
[----:B--2---:R0:W-:Y:S01]  /*cedd0*/  @P6 STG.E.U16 [R58.64], R54 ;  /* 0x000000363a006986 */ /* 0x0041e2000c101504 */
[----:B------:R-:W-:-:S03]  /*cede0*/  PRMT R44, R54, 0x7632, R44 ;  /* 0x00007632362c7816 */ /* 0x000fc6000000002c */
[----:B------:R1:W-:Y:S01]  /*cedf0*/  @P1 STG.E.U16 [R52.64], R61 ;  /* 0x0000003d34001986 */ /* 0x0003e2000c101504 */
[----:B0-----:R-:W-:-:S05]  /*cee00*/  IADD3 R58, R60, c[0x0][0x198], RZ ;  /* 0x000066003c3a7a10 */ /* 0x001fca0007ffe0ff */
[----:B-1----:R-:W-:Y:S01]  /*cee10*/  IMAD.WIDE R60, R58, 0x2, R56 ;  /* 0x000000023a3c7825 */ /* 0x002fe200078e0238 */
[----:B----4-:R-:W-:Y:S02]  /*cee20*/  ISETP.GE.AND P1, PT, R51, c[0x0][0x17c], PT ;  /* 0x00005f0033007a0c */ /* 0x010fe40003f26270 */
[----:B------:R-:W2:Y:S04]  /*cee30*/  LDL.LU R51, [R1+0x43e0] ;  /* 0x0043e00001337983 */ /* 0x000ea80000300800 */
[----:B------:R0:W-:Y:S01]  /*cee40*/  @P5 STG.E.U16 [R60.64], R44 ;  /* 0x0000002c3c005986 */ /* 0x0001e2000c101504 */
[----:B------:R-:W-:-:S03]  /*cee50*/  ISETP.GE.AND P5, PT, R47, c[0x0][0x17c], PT ;  /* 0x00005f002f007a0c */ /* 0x000fc60003fa6270 */
[----:B0-----:R-:W3:Y:S04]  /*cee60*/  LDL.LU R60, [R1+0x378] ;  /* 0x00037800013c7983 */ /* 0x001ee80000300800 */
[----:B------:R-:W4:Y:S04]  /*cee70*/  LDL.LU R61, [R1+0x348] ;  /* 0x00034800013d7983 */ /* 0x000f280000300800 */
[----:B------:R-:W4:Y:S04]  /*cee80*/  LDL.LU R44, [R1+0x368] ;  /* 0x00036800012c7983 */ /* 0x000f280000300800 */
[----:B------:R-:W4:Y:S01]  /*cee90*/  LDL.LU R47, [R1+0x4000] ;  /* 0x00400000012f7983 */ /* 0x000f220000300800 */
[----:B------:R-:W-:-:S05]  /*ceea0*/  IMAD.WIDE R52, R58, 0x2, R2 ;  /* 0x000000023a347825 */ /* 0x000fca00078e0202 */
[----:B------:R0:W-:Y:S04]  /*ceeb0*/  @P4 STG.E.U16 [R52.64], R50 ;  /* 0x0000003234004986 */ /* 0x0001e8000c101504 */
[----:B0-----:R-:W4:Y:S01]  /*ceec0*/  LDL.LU R50, [R1+0x3ffc] ;  /* 0x003ffc0001327983 */ /* 0x001f220000300800 */
[----:B------:R-:W-:Y:S02]  /*ceed0*/  ISETP.LT.AND P6, PT, R45, c[0x0][0x178], !P0 ;  /* 0x00005e002d007a0c */ /* 0x000fe400047c1270 */
[----:B------:R-:W-:Y:S02]  /*ceee0*/  IADD3 R54, R58, c[0x0][0x198], RZ ;  /* 0x000066003a367a10 */ /* 0x000fe40007ffe0ff */
[----:B------:R-:W-:-:S03]  /*ceef0*/  ISETP.LT.AND P0, PT, R43, c[0x0][0x178], !P0 ;  /* 0x00005e002b007a0c */ /* 0x000fc60004701270 */
[----:B------:R-:W-:Y:S01]  /*cef00*/  IMAD.WIDE R58, R54, 0x2, R56 ;  /* 0x00000002363a7825 */ /* 0x000fe200078e0238 */
[----:B------:R-:W-:-:S03]  /*cef10*/  ISETP.LT.AND P4, PT, R45, c[0x0][0x178], !P2 ;  /* 0x00005e002d007a0c */ /* 0x000fc60005781270 */
[----:B------:R-:W-:Y:S01]  /*cef20*/  IMAD.WIDE R52, R54, 0x2, R2 ;  /* 0x0000000236347825 */ /* 0x000fe200078e0202 */
[----:B------:R-:W-:Y:S01]  /*cef30*/  ISETP.LT.AND P2, PT, R43, c[0x0][0x178], !P2 ;  /* 0x00005e002b007a0c */ /* 0x000fe20005741270 */
[----:B---3--:R0:W-:Y:S01]  /*cef40*/  @P6 STG.E.U16 [R58.64], R60 ;  /* 0x0000003c3a006986 */ /* 0x0081e2000c101504 */
[----:B--2---:R-:W-:-:S03]  /*cef50*/  PRMT R51, R60, 0x7632, R51 ;  /* 0x000076323c337816 */ /* 0x004fc60000000033 */
[----:B----4-:R1:W-:Y:S01]  /*cef60*/  @P0 STG.E.U16 [R52.64], R61 ;  /* 0x0000003d34000986 */ /* 0x0103e2000c101504 */
[----:B------:R-:W-:Y:S02]  /*cef70*/  PRMT R46, R61, 0x7632, R46 ;  /* 0x000076323d2e7816 */ /* 0x000fe4000000002e */
[----:B0-----:R-:W-:-:S05]  /*cef80*/  IADD3 R58, R54, c[0x0][0x198], RZ ;  /* 0x00006600363a7a10 */ /* 0x001fca0007ffe0ff */
[C---:B-1----:R-:W-:Y:S01]  /*cef90*/  IMAD.WIDE R60, R58.reuse, 0x2, R56 ;  /* 0x000000023a3c7825 */ /* 0x042fe200078e0238 */
[----:B------:R-:W-:Y:S02]  /*cefa0*/  ISETP.GE.AND P0, PT, R47, c[0x0][0x17c], PT ;  /* 0x00005f002f007a0c */ /* 0x000fe40003f06270 */
[----:B------:R-:W2:Y:S04]  /*cefb0*/  LDL.LU R47, [R1+0x43dc] ;  /* 0x0043dc00012f7983 */ /* 0x000ea80000300800 */
[----:B------:R0:W-:Y:S01]  /*cefc0*/  @P4 STG.E.U16 [R60.64], R51 ;  /* 0x000000333c004986 */ /* 0x0001e2000c101504 */
[----:B------:R-:W-:-:S03]  /*cefd0*/  IMAD.WIDE R52, R58, 0x2, R2 ;  /* 0x000000023a347825 */ /* 0x000fc600078e0202 */
[----:B0-----:R-:W3:Y:S04]  /*cefe0*/  LDL.LU R51, [R1+0x43d8] ;  /* 0x0043d80001337983 */ /* 0x001ee80000300800 */
[----:B------:R-:W4:Y:S04]  /*ceff0*/  LDL.LU R61, [R1+0x388] ;  /* 0x00038800013d7983 */ /* 0x000f280000300800 */
[----:B------:R0:W-:Y:S01]  /*cf000*/  @P2 STG.E.U16 [R52.64], R46 ;  /* 0x0000002e34002986 */ /* 0x0001e2000c101504 */
[----:B------:R-:W-:Y:S01]  /*cf010*/  ISETP.GE.AND P4, PT, R50, c[0x0][0x17c], PT ;  /* 0x00005f0032007a0c */ /* 0x000fe20003f86270 */
[----:B------:R-:W-:-:S02]  /*cf020*/  IMAD.MOV.U32 R50, RZ, RZ, R55 ;  /* 0x000000ffff327224 */ /* 0x000fc400078e0037 */
[----:B0-----:R-:W2:Y:S04]  /*cf030*/  LDL.LU R46, [R1+0x4008] ;  /* 0x00400800012e7983 */ /* 0x001ea80000300800 */
[----:B------:R-:W2:Y:S01]  /*cf040*/  LDL.LU R55, [R1+0x4004] ;  /* 0x0040040001377983 */ /* 0x000ea20000300800 */
[----:B------:R-:W-:Y:S02]  /*cf050*/  ISETP.LT.AND P6, PT, R45, c[0x0][0x178], !P3 ;  /* 0x00005e002d007a0c */ /* 0x000fe40005fc1270 */
[----:B------:R-:W-:Y:S02]  /*cf060*/  IADD3 R54, R58, c[0x0][0x198], RZ ;  /* 0x000066003a367a10 */ /* 0x000fe40007ffe0ff */
[----:B------:R-:W-:-:S03]  /*cf070*/  ISETP.LT.AND P3, PT, R43, c[0x0][0x178], !P3 ;  /* 0x00005e002b007a0c */ /* 0x000fc60005f61270 */
[----:B------:R-:W-:Y:S01]  /*cf080*/  IMAD.WIDE R58, R54, 0x2, R56 ;  /* 0x00000002363a7825 */ /* 0x000fe200078e0238 */
[----:B------:R-:W-:-:S03]  /*cf090*/  ISETP.LT.AND P2, PT, R45, c[0x0][0x178], !P1 ;  /* 0x00005e002d007a0c */ /* 0x000fc60004f41270 */
[----:B------:R-:W-:Y:S01]  /*cf0a0*/  IMAD.WIDE R52, R54, 0x2, R2 ;  /* 0x0000000236347825 */ /* 0x000fe200078e0202 */
[----:B------:R-:W-:Y:S02]  /*cf0b0*/  PRMT R49, R44, 0x7632, R49 ;  /* 0x000076322c317816 */ /* 0x000fe40000000031 */
[----:B------:R-:W-:Y:S01]  /*cf0c0*/  ISETP.LT.AND P1, PT, R43, c[0x0][0x178], !P1 ;  /* 0x00005e002b007a0c */ /* 0x000fe20004f21270 */
[----:B----4-:R0:W-:Y:S01]  /*cf0d0*/  @P6 STG.E.U16 [R58.64], R61 ;  /* 0x0000003d3a006986 */ /* 0x0101e2000c101504 */
[----:B---3--:R-:W-:-:S03]  /*cf0e0*/  PRMT R51, R61, 0x7632, R51 ;  /* 0x000076323d337816 */ /* 0x008fc60000000033 */
[----:B------:R1:W-:Y:S01]  /*cf0f0*/  @P3 STG.E.U16 [R52.64], R44 ;  /* 0x0000002c34003986 */ /* 0x0003e2000c101504 */
[----:B0-----:R-:W-:-:S03]  /*cf100*/  IADD3 R58, R54, c[0x0][0x198], RZ ;  /* 0x00006600363a7a10 */ /* 0x001fc60007ffe0ff */
[----:B-1----:R-:W3:Y:S02]  /*cf110*/  LDL.LU R44, [R1+0x400c] ;  /* 0x00400c00012c7983 */ /* 0x002ee40000300800 */
[----:B------:R-:W-:Y:S01]  /*cf120*/  IMAD.WIDE R60, R58, 0x2, R56 ;  /* 0x000000023a3c7825 */ /* 0x000fe200078e0238 */
[----:B--2---:R-:W-:Y:S02]  /*cf130*/  ISETP.GE.AND P3, PT, R46, c[0x0][0x17c], PT ;  /* 0x00005f002e007a0c */ /* 0x004fe40003f66270 */
[----:B------:R-:W2:Y:S04]  /*cf140*/  LDL.LU R46, [R1+0x43d4] ;  /* 0x0043d400012e7983 */ /* 0x000ea80000300800 */
[----:B------:R0:W-:Y:S01]  /*cf150*/  @P2 STG.E.U16 [R60.64], R51 ;  /* 0x000000333c002986 */ /* 0x0001e2000c101504 */
[----:B------:R-:W-:Y:S01]  /*cf160*/  ISETP.GE.AND P2, PT, R55, c[0x0][0x17c], PT ;  /* 0x00005f0037007a0c */ /* 0x000fe20003f46270 */
[----:B------:R-:W-:-:S02]  /*cf170*/  IMAD.WIDE R52, R58, 0x2, R2 ;  /* 0x000000023a347825 */ /* 0x000fc400078e0202 */
[----:B0-----:R-:W4:Y:S04]  /*cf180*/  LDL.LU R51, [R1+0x43d0] ;  /* 0x0043d00001337983 */ /* 0x001f280000300800 */
[----:B------:R-:W2:Y:S04]  /*cf190*/  LDL.LU R60, [R1+0x33c] ;  /* 0x00033c00013c7983 */ /* 0x000ea80000300800 */
[----:B------:R-:W3:Y:S04]  /*cf1a0*/  LDL.LU R55, [R1+0x43cc] ;  /* 0x0043cc0001377983 */ /* 0x000ee80000300800 */
[----:B------:R0:W-:Y:S04]  /*cf1b0*/  @P1 STG.E.U16 [R52.64], R49 ;  /* 0x0000003134001986 */ /* 0x0001e8000c101504 */
[----:B0-----:R-:W4:Y:S01]  /*cf1c0*/  LDL.LU R49, [R1+0x4010] ;  /* 0x0040100001317983 */ /* 0x001f220000300800 */
[----:B------:R-:W-:-:S02]  /*cf1d0*/  ISETP.LT.AND P6, PT, R45, c[0x0][0x178], !P5 ;  /* 0x00005e002d007a0c */ /* 0x000fc40006fc1270 */
[----:B------:R-:W-:Y:S02]  /*cf1e0*/  IADD3 R54, R58, c[0x0][0x198], RZ ;  /* 0x000066003a367a10 */ /* 0x000fe40007ffe0ff */
[----:B------:R-:W-:-:S03]  /*cf1f0*/  ISETP.LT.AND P5, PT, R43, c[0x0][0x178], !P5 ;  /* 0x00005e002b007a0c */ /* 0x000fc60006fa1270 */
[C---:B------:R-:W-:Y:S01]  /*cf200*/  IMAD.WIDE R58, R54.reuse, 0x2, R56 ;  /* 0x00000002363a7825 */ /* 0x040fe200078e0238 */
[----:B------:R-:W-:Y:S02]  /*cf210*/  ISETP.LT.AND P1, PT, R45, c[0x0][0x178], !P0 ;  /* 0x00005e002d007a0c */ /* 0x000fe40004721270 */
[----:B------:R-:W-:Y:S01]  /*cf220*/  ISETP.LT.AND P0, PT, R43, c[0x0][0x178], !P0 ;  /* 0x00005e002b007a0c */ /* 0x000fe20004701270 */
[C---:B------:R-:W-:Y:S01]  /*cf230*/  IMAD.WIDE R52, R54.reuse, 0x2, R2 ;  /* 0x0000000236347825 */ /* 0x040fe200078e0202 */
[----:B------:R-:W-:Y:S01]  /*cf240*/  IADD3 R54, R54, c[0x0][0x198], RZ ;  /* 0x0000660036367a10 */ /* 0x000fe20007ffe0ff */
[----:B--2---:R0:W-:Y:S04]  /*cf250*/  @P6 STG.E.U16 [R58.64], R60 ;  /* 0x0000003c3a006986 */ /* 0x0041e8000c101504 */
[----:B---3--:R1:W-:Y:S01]  /*cf260*/  @P5 STG.E.U16 [R52.64], R55 ;  /* 0x0000003734005986 */ /* 0x0083e2000c101504 */
[----:B------:R-:W-:Y:S01]  /*cf270*/  PRMT R61, R55, 0x7632, R61 ;  /* 0x00007632373d7816 */ /* 0x000fe2000000003d */
[----:B0-----:R-:W-:Y:S01]  /*cf280*/  IMAD.MOV.U32 R59, RZ, RZ, R60 ;  /* 0x000000ffff3b7224 */ /* 0x001fe200078e003c */
[C---:B------:R-:W-:Y:S01]  /*cf290*/  IADD3 R60, R54.reuse, c[0x0][0x198], RZ ;  /* 0x00006600363c7a10 */ /* 0x040fe20007ffe0ff */
[----:B-1----:R-:W-:-:S03]  /*cf2a0*/  IMAD.WIDE R52, R54, 0x2, R56 ;  /* 0x0000000236347825 */ /* 0x002fc600078e0238 */
[----:B----4-:R-:W-:Y:S02]  /*cf2b0*/  PRMT R51, R59, 0x7632, R51 ;  /* 0x000076323b337816 */ /* 0x010fe40000000033 */
[----:B------:R-:W-:Y:S01]  /*cf2c0*/  ISETP.GE.AND P5, PT, R44, c[0x0][0x17c], PT ;  /* 0x00005f002c007a0c */ /* 0x000fe20003fa6270 */
[----:B------:R-:W-:Y:S01]  /*cf2d0*/  IMAD.WIDE R54, R54, 0x2, R2 ;  /* 0x0000000236367825 */ /* 0x000fe200078e0202 */
[----:B------:R-:W2:Y:S04]  /*cf2e0*/  LDL.LU R44, [R1+0x37c] ;  /* 0x00037c00012c7983 */ /* 0x000ea80000300800 */
[----:B------:R0:W-:Y:S01]  /*cf2f0*/  @P1 STG.E.U16 [R52.64], R51 ;  /* 0x0000003334001986 */ /* 0x0001e2000c101504 */
[----:B------:R-:W-:-:S03]  /*cf300*/  ISETP.GE.AND P1, PT, R49, c[0x0][0x17c], PT ;  /* 0x00005f0031007a0c */ /* 0x000fc60003f26270 */
[----:B------:R1:W-:Y:S04]  /*cf310*/  @P0 STG.E.U16 [R54.64], R61 ;  /* 0x0000003d36000986 */ /* 0x0003e8000c101504 */
[----:B0-----:R-:W3:Y:S01]  /*cf320*/  LDL.LU R51, [R1+0x43c8] ;  /* 0x0043c80001337983 */ /* 0x001ee20000300800 */
[----:B------:R-:W-:Y:S02]  /*cf330*/  IMAD.MOV.U32 R53, RZ, RZ, R50 ;  /* 0x000000ffff357224 */ /* 0x000fe400078e0032 */
[----:B------:R-:W-:Y:S01]  /*cf340*/  IMAD.MOV.U32 R50, RZ, RZ, R48 ;  /* 0x000000ffff327224 */ /* 0x000fe200078e0030 */
[----:B------:R-:W4:Y:S04]  /*cf350*/  LDL.LU R49, [R1+0x4018] ;  /* 0x0040180001317983 */ /* 0x000f280000300800 */
[----:B------:R-:W2:Y:S04]  /*cf360*/  LDL.LU R48, [R1+0x4014] ;  /* 0x0040140001307983 */ /* 0x000ea80000300800 */
[----:B-1----:R-:W2:Y:S01]  /*cf370*/  LDL.LU R55, [R1+0x32c] ;  /* 0x00032c0001377983 */ /* 0x002ea20000300800 */
[----:B------:R-:W-:Y:S01]  /*cf380*/  ISETP.LT.AND P6, PT, R45, c[0x0][0x178], !P4 ;  /* 0x00005e002d007a0c */ /* 0x000fe200067c1270 */
[----:B------:R-:W-:Y:S01]  /*cf390*/  IMAD.WIDE R58, R60, 0x2, R56 ;  /* 0x000000023c3a7825 */ /* 0x000fe200078e0238 */
[----:B------:R-:W-:-:S02]  /*cf3a0*/  ISETP.LT.AND P4, PT, R43, c[0x0][0x178], !P4 ;  /* 0x00005e002b007a0c */ /* 0x000fc40006781270 */
[----:B------:R-:W-:Y:S02]  /*cf3b0*/  ISETP.LT.AND P0, PT, R45, c[0x0][0x178], !P3 ;  /* 0x00005e002d007a0c */ /* 0x000fe40005f01270 */
[----:B------:R-:W-:Y:S02]  /*cf3c0*/  ISETP.LT.AND P3, PT, R43, c[0x0][0x178], !P3 ;  /* 0x00005e002b007a0c */ /* 0x000fe40005f61270 */
[----:B------:R-:W-:-:S05]  /*cf3d0*/  IADD3 R54, R60, c[0x0][0x198], RZ ;  /* 0x000066003c367a10 */ /* 0x000fca0007ffe0ff */
[----:B------:R0:W-:Y:S02]  /*cf3e0*/  @P6 STG.E.U16 [R58.64], R53 ;  /* 0x000000353a006986 */ /* 0x0001e4000c101504 */
[----:B0-----:R-:W-:Y:S02]  /*cf3f0*/  IMAD.MOV.U32 R59, RZ, RZ, R53 ;  /* 0x000000ffff3b7224 */ /* 0x001fe400078e0035 */
[----:B------:R-:W-:Y:S01]  /*cf400*/  IMAD.WIDE R52, R60, 0x2, R2 ;  /* 0x000000023c347825 */ /* 0x000fe200078e0202 */
[----:B------:R-:W-:Y:S02]  /*cf410*/  IADD3 R60, R54, c[0x0][0x198], RZ ;  /* 0x00006600363c7a10 */ /* 0x000fe40007ffe0ff */
[----:B---3--:R-:W-:Y:S02]  /*cf420*/  PRMT R51, R59, 0x7632, R51 ;  /* 0x000076323b337816 */ /* 0x008fe40000000033 */
[----:B--2---:R0:W-:Y:S01]  /*cf430*/  @P4 STG.E.U16 [R52.64], R55 ;  /* 0x0000003734004986 */ /* 0x0041e2000c101504 */
[----:B------:R-:W-:-:S02]  /*cf440*/  PRMT R61, R55, 0x7632, R61 ;  /* 0x00007632373d7816 */ /* 0x000fc4000000003d */
[----:B----4-:R-:W-:Y:S02]  /*cf450*/  ISETP.GE.AND P4, PT, R49, c[0x0][0x17c], PT ;  /* 0x00005f0031007a0c */ /* 0x010fe40003f86270 */
[----:B------:R-:W2:Y:S01]  /*cf460*/  LDL.LU R49, [R1+0x43c4] ;  /* 0x0043c40001317983 */ /* 0x000ea20000300800 */
[----:B0-----:R-:W-:-:S04]  /*cf470*/  IMAD.WIDE R52, R54, 0x2, R56 ;  /* 0x0000000236347825 */ /* 0x001fc800078e0238 */
[----:B------:R-:W-:Y:S01]  /*cf480*/  IMAD.WIDE R54, R54, 0x2, R2 ;  /* 0x0000000236367825 */ /* 0x000fe200078e0202 */
[----:B------:R0:W-:Y:S01]  /*cf490*/  @P0 STG.E.U16 [R52.64], R51 ;  /* 0x0000003334000986 */ /* 0x0001e2000c101504 */
[----:B------:R-:W-:-:S03]  /*cf4a0*/  ISETP.GE.AND P0, PT, R48, c[0x0][0x17c], PT ;  /* 0x00005f0030007a0c */ /* 0x000fc60003f06270 */
[----:B------:R1:W-:Y:S04]  /*cf4b0*/  @P3 STG.E.U16 [R54.64], R61 ;  /* 0x0000003d36003986 */ /* 0x0003e8000c101504 */
[----:B0-----:R-:W3:Y:S04]  /*cf4c0*/  LDL.LU R51, [R1+0x43c0] ;  /* 0x0043c00001337983 */ /* 0x001ee80000300800 */
[----:B------:R-:W4:Y:S04]  /*cf4d0*/  LDL.LU R48, [R1+0x4020] ;  /* 0x0040200001307983 */ /* 0x000f280000300800 */
[----:B-1----:R-:W2:Y:S01]  /*cf4e0*/  LDL.LU R55, [R1+0x34c] ;  /* 0x00034c0001377983 */ /* 0x002ea20000300800 */
[----:B------:R-:W-:-:S02]  /*cf4f0*/  ISETP.LT.AND P6, PT, R45, c[0x0][0x178], !P2 ;  /* 0x00005e002d007a0c */ /* 0x000fc400057c1270 */
[----:B------:R-:W-:Y:S01]  /*cf500*/  ISETP.LT.AND P2, PT, R43, c[0x0][0x178], !P2 ;  /* 0x00005e002b007a0c */ /* 0x000fe20005741270 */
[C---:B------:R-:W-:Y:S01]  /*cf510*/  IMAD.WIDE R58, R60.reuse, 0x2, R56 ;  /* 0x000000023c3a7825 */ /* 0x040fe200078e0238 */
[----:B------:R-:W-:Y:S02]  /*cf520*/  ISETP.LT.AND P3, PT, R45, c[0x0][0x178], !P5 ;  /* 0x00005e002d007a0c */ /* 0x000fe40006f61270 */
[----:B------:R-:W-:Y:S01]  /*cf530*/  ISETP.LT.AND P5, PT, R43, c[0x0][0x178], !P5 ;  /* 0x00005e002b007a0c */ /* 0x000fe20006fa1270 */
[C---:B------:R-:W-:Y:S01]  /*cf540*/  IMAD.WIDE R52, R60.reuse, 0x2, R2 ;  /* 0x000000023c347825 */ /* 0x040fe200078e0202 */
[----:B------:R-:W-:-:S05]  /*cf550*/  IADD3 R54, R60, c[0x0][0x198], RZ ;  /* 0x000066003c367a10 */ /* 0x000fca0007ffe0ff */
[----:B------:R0:W-:Y:S01]  /*cf560*/  @P6 STG.E.U16 [R58.64], R44 ;  /* 0x0000002c3a006986 */ /* 0x0001e2000c101504 */
[----:B------:R-:W-:-:S03]  /*cf570*/  IADD3 R60, R54, c[0x0][0x198], RZ ;  /* 0x00006600363c7a10 */ /* 0x000fc60007ffe0ff */
[----:B0-----:R-:W4:Y:S01]  /*cf580*/  LDL.LU R59, [R1+0x401c] ;  /* 0x00401c00013b7983 */ /* 0x001f220000300800 */
[----:B---3--:R-:W-:-:S03]  /*cf590*/  PRMT R51, R44, 0x7632, R51 ;  /* 0x000076322c337816 */ /* 0x008fc60000000033 */
[----:B------:R-:W3:Y:S04]  /*cf5a0*/  LDL.LU R44, [R1+0x43bc] ;  /* 0x0043bc00012c7983 */ /* 0x000ee80000300800 */
[----:B--2---:R0:W-:Y:S01]  /*cf5b0*/  @P2 STG.E.U16 [R52.64], R55 ;  /* 0x0000003734002986 */ /* 0x0041e2000c101504 */
[----:B------:R-:W-:Y:S01]  /*cf5c0*/  PRMT R61, R55, 0x7632, R61 ;  /* 0x00007632373d7816 */ /* 0x000fe2000000003d */
[----:B0-----:R-:W-:-:S04]  /*cf5d0*/  IMAD.WIDE R52, R54, 0x2, R56 ;  /* 0x0000000236347825 */ /* 0x001fc800078e0238 */
[----:B------:R-:W-:Y:S01]  /*cf5e0*/  IMAD.WIDE R54, R54, 0x2, R2 ;  /* 0x0000000236367825 */ /* 0x000fe200078e0202 */
[----:B------:R0:W-:Y:S01]  /*cf5f0*/  @P3 STG.E.U16 [R52.64], R51 ;  /* 0x0000003334003986 */ /* 0x0001e2000c101504 */
[----:B----4-:R-:W-:-:S03]  /*cf600*/  ISETP.GE.AND P3, PT, R48, c[0x0][0x17c], PT ;  /* 0x00005f0030007a0c */ /* 0x010fc60003f66270 */
[----:B------:R1:W-:Y:S04]  /*cf610*/  @P5 STG.E.U16 [R54.64], R61 ;  /* 0x0000003d36005986 */ /* 0x0003e8000c101504 */
[----:B0-----:R-:W2:Y:S01]  /*cf620*/  LDL.LU R51, [R1+0x43b8] ;  /* 0x0043b80001337983 */ /* 0x001ea20000300800 */
[----:B------:R-:W-:-:S03]  /*cf630*/  IMAD.MOV.U32 R53, RZ, RZ, R50 ;  /* 0x000000ffff357224 */ /* 0x000fc600078e0032 */
[----:B------:R-:W4:Y:S04]  /*cf640*/  LDL.LU R48, [R1+0x4028] ;  /* 0x0040280001307983 */ /* 0x000f280000300800 */
[----:B------:R-:W3:Y:S04]  /*cf650*/  LDL.LU R50, [R1+0x4024] ;  /* 0x0040240001327983 */ /* 0x000ee80000300800 */
[----:B-1----:R-:W3:Y:S01]  /*cf660*/  LDL.LU R55, [R1+0x36c] ;  /* 0x00036c0001377983 */ /* 0x002ee20000300800 */
[----:B------:R-:W-:Y:S02]  /*cf670*/  ISETP.LT.AND P6, PT, R45, c[0x0][0x178], !P1 ;  /* 0x00005e002d007a0c */ /* 0x000fe40004fc1270 */
[----:B------:R-:W-:Y:S01]  /*cf680*/  ISETP.GE.AND P2, PT, R59, c[0x0][0x17c], PT ;  /* 0x00005f003b007a0c */ /* 0x000fe20003f46270 */
[----:B------:R-:W-:Y:S01]  /*cf690*/  IMAD.WIDE R58, R60, 0x2, R56 ;  /* 0x000000023c3a7825 */ /* 0x000fe200078e0238 */
[----:B------:R-:W-:-:S02]  /*cf6a0*/  ISETP.LT.AND P1, PT, R43, c[0x0][0x178], !P1 ;  /* 0x00005e002b007a0c */ /* 0x000fc40004f21270 */
[----:B------:R-:W-:Y:S02]  /*cf6b0*/  ISETP.LT.AND P5, PT, R45, c[0x0][0x178], !P4 ;  /* 0x00005e002d007a0c */ /* 0x000fe400067a1270 */
[----:B------:R-:W-:Y:S02]  /*cf6c0*/  ISETP.LT.AND P4, PT, R43, c[0x0][0x178], !P4 ;  /* 0x00005e002b007a0c */ /* 0x000fe40006781270 */
[----:B------:R-:W-:-:S03]  /*cf6d0*/  IADD3 R54, R60, c[0x0][0x198], RZ ;  /* 0x000066003c367a10 */ /* 0x000fc60007ffe0ff */
[----:B------:R0:W-:Y:S02]  /*cf6e0*/  @P6 STG.E.U16 [R58.64], R53 ;  /* 0x000000353a006986 */ /* 0x0001e4000c101504 */
[----:B0-----:R-:W-:Y:S02]  /*cf6f0*/  IMAD.MOV.U32 R59, RZ, RZ, R53 ;  /* 0x000000ffff3b7224 */ /* 0x001fe400078e0035 */
[----:B------:R-:W-:Y:S01]  /*cf700*/  IMAD.WIDE R52, R60, 0x2, R2 ;  /* 0x000000023c347825 */ /* 0x000fe200078e0202 */
[----:B------:R-:W-:Y:S02]  /*cf710*/  IADD3 R60, R54, c[0x0][0x198], RZ ;  /* 0x00006600363c7a10 */ /* 0x000fe40007ffe0ff */
[----:B--2---:R-:W-:Y:S02]  /*cf720*/  PRMT R51, R59, 0x7632, R51 ;  /* 0x000076323b337816 */ /* 0x004fe40000000033 */
[----:B---3--:R0:W-:Y:S01]  /*cf730*/  @P1 STG.E.U16 [R52.64], R55 ;  /* 0x0000003734001986 */ /* 0x0081e2000c101504 */
        /* <DEDUP_REMOVED lines=17> */
[----:B------:R-:W-:-:S04]  /*cf850*/  IADD3 R54, R60, c[0x0][0x198], RZ ;  /* 0x000066003c367a10 */ /* 0x000fc80007ffe0ff */
[----:B------:R-:W-:Y:S01]  /*cf860*/  IADD3 R60, R54, c[0x0][0x198], RZ ;  /* 0x00006600363c7a10 */ /* 0x000fe20007ffe0ff */
[----:B--2---:R-:W-:Y:S01]  /*cf870*/  @P6 STG.E.U16 [R58.64], R55 ;  /* 0x000000373a006986 */ /* 0x004fe2000c101504 */
[----:B------:R-:W-:-:S03]  /*cf880*/  PRMT R61, R55, 0x7632, R61 ;  /* 0x00007632373d7816 */ /* 0x000fc6000000003d */
[----:B------:R0:W-:Y:S01]  /*cf890*/  @P0 STG.E.U16 [R52.64], R48 ;  /* 0x0000003034000986 */ /* 0x0001e2000c101504 */
[----:B---3--:R-:W-:-:S03]  /*cf8a0*/  ISETP.GE.AND P0, PT, R51, c[0x0][0x17c], PT ;  /* 0x00005f0033007a0c */ /* 0x008fc60003f06270 */
[----:B------:R-:W2:Y:S01]  /*cf8b0*/  LDL.LU R51, [R1+0x4038] ;  /* 0x0040380001337983 */ /* 0x000ea20000300800 */
[----:B0-----:R-:W-:Y:S01]  /*cf8c0*/  IMAD.WIDE R52, R54, 0x2, R56 ;  /* 0x0000000236347825 */ /* 0x001fe200078e0238 */
[----:B------:R-:W-:-:S03]  /*cf8d0*/  PRMT R48, R48, 0x7632, R48 ;  /* 0x0000763230307816 */ /* 0x000fc60000000030 */
[----:B------:R-:W-:Y:S01]  /*cf8e0*/  IMAD.WIDE R54, R54, 0x2, R2 ;  /* 0x0000000236367825 */ /* 0x000fe200078e0202 */
[----:B------:R-:W-:Y:S01]  /*cf8f0*/  @P4 STG.E.U16 [R52.64], R61 ;  /* 0x0000003d34004986 */ /* 0x000fe2000c101504 */
[----:B----4-:R-:W-:-:S03]  /*cf900*/  ISETP.GE.AND P4, PT, R50, c[0x0][0x17c], PT ;  /* 0x00005f0032007a0c */ /* 0x010fc60003f86270 */
[----:B------:R-:W3:Y:S04]  /*cf910*/  LDL.LU R50, [R1+0x4034] ;  /* 0x0040340001327983 */ /* 0x000ee80000300800 */
[----:B------:R0:W-:Y:S04]  /*cf920*/  @P2 STG.E.U16 [R54.64], R48 ;  /* 0x0000003036002986 */ /* 0x0001e8000c101504 */
[----:B0-----:R-:W4:Y:S01]  /*cf930*/  LDL.LU R55, [R1+0x390] ;  /* 0x0003900001377983 */ /* 0x001f220000300800 */
[----:B------:R-:W-:Y:S02]  /*cf940*/  ISETP.LT.AND P6, PT, R45, c[0x0][0x178], !P3 ;  /* 0x00005e002d007a0c */ /* 0x000fe40005fc1270 */
[----:B------:R-:W-:Y:S01]  /*cf950*/  ISETP.LT.AND P3, PT, R43, c[0x0][0x178], !P3 ;  /* 0x00005e002b007a0c */ /* 0x000fe20005f61270 */
[----:B------:R-:W-:Y:S01]  /*cf960*/  IMAD.WIDE R58, R60, 0x2, R56 ;  /* 0x000000023c3a7825 */ /* 0x000fe200078e0238 */
[----:B------:R-:W-:-:S02]  /*cf970*/  ISETP.LT.AND P2, PT, R45, c[0x0][0x178], !P1 ;  /* 0x00005e002d007a0c */ /* 0x000fc40004f41270 */
[----:B------:R-:W-:Y:S01]  /*cf980*/  ISETP.LT.AND P1, PT, R43, c[0x0][0x178], !P1 ;  /* 0x00005e002b007a0c */ /* 0x000fe20004f21270 */
[C---:B------:R-:W-:Y:S01]  /*cf990*/  IMAD.WIDE R52, R60.reuse, 0x2, R2 ;  /* 0x000000023c347825 */ /* 0x040fe200078e0202 */
[----:B------:R-:W-:-:S04]  /*cf9a0*/  IADD3 R54, R60, c[0x0][0x198], RZ ;  /* 0x000066003c367a10 */ /* 0x000fc80007ffe0ff */
[----:B------:R-:W-:Y:S01]  /*cf9b0*/  IADD3 R48, R54, c[0x0][0x198], RZ ;  /* 0x0000660036307a10 */ /* 0x000fe20007ffe0ff */
[----:B----4-:R-:W-:Y:S01]  /*cf9c0*/  @P6 STG.E.U16 [R58.64], R55 ;  /* 0x000000373a006986 */ /* 0x010fe2000c101504 */
[----:B------:R-:W-:-:S03]  /*cf9d0*/  PRMT R60, R55, 0x7632, R60 ;  /* 0x00007632373c7816 */ /* 0x000fc6000000003c */
[----:B------:R0:W-:Y:S01]  /*cf9e0*/  @P3 STG.E.U16 [R52.64], R44 ;  /* 0x0000002c34003986 */ /* 0x0001e2000c101504 */
[----:B--2---:R-:W-:-:S03]  /*cf9f0*/  ISETP.GE.AND P3, PT, R51, c[0x0][0x17c], PT ;  /* 0x00005f0033007a0c */ /* 0x004fc60003f66270 */
[----:B------:R-:W2:Y:S01]  /*cfa00*/  LDL.LU R51, [R1+0x4040] ;  /* 0x0040400001337983 */ /* 0x000ea20000300800 */
[----:B0-----:R-:W-:Y:S01]  /*cfa10*/  IMAD.WIDE R52, R54, 0x2, R56 ;  /* 0x0000000236347825 */ /* 0x001fe200078e0238 */
[----:B------:R-:W-:-:S03]  /*cfa20*/  PRMT R44, R44, 0x7632, R44 ;  /* 0x000076322c2c7816 */ /* 0x000fc6000000002c */
[----:B------:R-:W-:Y:S01]  /*cfa30*/  IMAD.WIDE R54, R54, 0x2, R2 ;  /* 0x0000000236367825 */ /* 0x000fe200078e0202 */
[----:B------:R-:W-:Y:S01]  /*cfa40*/  @P2 STG.E.U16 [R52.64], R60 ;  /* 0x0000003c34002986 */ /* 0x000fe2000c101504 */
[----:B---3--:R-:W-:-:S03]  /*cfa50*/  ISETP.GE.AND P2, PT, R50, c[0x0][0x17c], PT ;  /* 0x00005f0032007a0c */ /* 0x008fc60003f46270 */
[----:B------:R-:W3:Y:S04]  /*cfa60*/  LDL.LU R50, [R1+0x403c] ;  /* 0x00403c0001327983 */ /* 0x000ee80000300800 */
[----:B------:R0:W-:Y:S04]  /*cfa70*/  @P1 STG.E.U16 [R54.64], R44 ;  /* 0x0000002c36001986 */ /* 0x0001e8000c101504 */
[----:B0-----:R-:W4:Y:S04]  /*cfa80*/  LDL.LU R54, [R1+0x3c0] ;  /* 0x0003c00001367983 */ /* 0x001f280000300800 */
[----:B------:R-:W2:Y:S01]  /*cfa90*/  LDL.LU R55, [R1+0x3b0] ;  /* 0x0003b00001377983 */ /* 0x000ea20000300800 */
[----:B------:R-:W-:-:S02]  /*cfaa0*/  ISETP.LT.AND P6, PT, R45, c[0x0][0x178], !P5 ;  /* 0x00005e002d007a0c */ /* 0x000fc40006fc1270 */
[----:B------:R-:W-:Y:S01]  /*cfab0*/  ISETP.LT.AND P5, PT, R43, c[0x0][0x178], !P5 ;  /* 0x00005e002b007a0c */ /* 0x000fe20006fa1270 */
[C---:B------:R-:W-:Y:S01]  /*cfac0*/  IMAD.WIDE R58, R48.reuse, 0x2, R56 ;  /* 0x00000002303a7825 */ /* 0x040fe200078e0238 */
[----:B------:R-:W-:Y:S02]  /*cfad0*/  ISETP.LT.AND P1, PT, R45, c[0x0][0x178], !P0 ;  /* 0x00005e002d007a0c */ /* 0x000fe40004721270 */
[----:B------:R-:W-:Y:S01]  /*cfae0*/  ISETP.LT.AND P0, PT, R43, c[0x0][0x178], !P0 ;  /* 0x00005e002b007a0c */ /* 0x000fe20004701270 */
[C---:B------:R-:W-:Y:S01]  /*cfaf0*/  IMAD.WIDE R52, R48.reuse, 0x2, R2 ;  /* 0x0000000230347825 */ /* 0x040fe200078e0202 */
[----:B------:R-:W-:-:S05]  /*cfb00*/  IADD3 R48, R48, c[0x0][0x198], RZ ;  /* 0x0000660030307a10 */ /* 0x000fca0007ffe0ff */
[----:B----4-:R-:W-:Y:S01]  /*cfb10*/  @P6 STG.E.U16 [R58.64], R54 ;  /* 0x000000363a006986 */ /* 0x010fe2000c101504 */
[----:B------:R-:W-:-:S03]  /*cfb20*/  PRMT R61, R54, 0x7632, R61 ;  /* 0x00007632363d7816 */ /* 0x000fc6000000003d */
[----:B--2---:R0:W-:Y:S01]  /*cfb30*/  @P5 STG.E.U16 [R52.64], R55 ;  /* 0x0000003734005986 */ /* 0x0041e2000c101504 */
[----:B------:R-:W-:Y:S02]  /*cfb40*/  PRMT R60, R55, 0x7632, R60 ;  /* 0x00007632373c7816 */ /* 0x000fe4000000003c */
[----:B------:R-:W-:Y:S02]  /*cfb50*/  ISETP.GE.AND P5, PT, R51, c[0x0][0x17c], PT ;  /* 0x00005f0033007a0c */ /* 0x000fe40003fa6270 */
[----:B------:R-:W2:Y:S01]  /*cfb60*/  LDL.LU R51, [R1+0x4048] ;  /* 0x0040480001337983 */ /* 0x000ea20000300800 */
[----:B0-----:R-:W-:-:S04]  /*cfb70*/  IMAD.WIDE R52, R48, 0x2, R56 ;  /* 0x0000000230347825 */ /* 0x001fc800078e0238 */
[----:B------:R-:W-:Y:S01]  /*cfb80*/  IMAD.WIDE R54, R48, 0x2, R2 ;  /* 0x0000000230367825 */ /* 0x000fe200078e0202 */
[----:B------:R-:W-:Y:S01]  /*cfb90*/  @P1 STG.E.U16 [R52.64], R61 ;  /* 0x0000003d34001986 */ /* 0x000fe2000c101504 */
[----:B---3--:R-:W-:-:S03]  /*cfba0*/  ISETP.GE.AND P1, PT, R50, c[0x0][0x17c], PT ;  /* 0x00005f0032007a0c */ /* 0x008fc60003f26270 */
[----:B------:R-:W3:Y:S04]  /*cfbb0*/  LDL.LU R50, [R1+0x4044] ;  /* 0x0040440001327983 */ /* 0x000ee80000300800 */
[----:B------:R0:W-:Y:S04]  /*cfbc0*/  @P0 STG.E.U16 [R54.64], R60 ;  /* 0x0000003c36000986 */ /* 0x0001e8000c101504 */
[----:B0-----:R-:W4:Y:S01]  /*cfbd0*/  LDL.LU R55, [R1+0x3e0] ;  /* 0x0003e00001377983 */ /* 0x001f220000300800 */
[----:B------:R-:W-:Y:S02]  /*cfbe0*/  ISETP.LT.AND P6, PT, R45, c[0x0][0x178], !P4 ;  /* 0x00005e002d007a0c */ /* 0x000fe400067c1270 */
[----:B------:R-:W-:-:S02]  /*cfbf0*/  ISETP.LT.AND P4, PT, R43, c[0x0][0x178], !P4 ;  /* 0x00005e002b007a0c */ /* 0x000fc40006781270 */
[----:B------:R-:W-:Y:S02]  /*cfc00*/  IADD3 R44, R48, c[0x0][0x198], RZ ;  /* 0x00006600302c7a10 */ /* 0x000fe40007ffe0ff */
[----:B------:R-:W-:-:S03]  /*cfc10*/  ISETP.LT.AND P0, PT, R45, c[0x0][0x178], !P3 ;  /* 0x00005e002d007a0c */ /* 0x000fc60005f01270 */
[C---:B------:R-:W-:Y:S01]  /*cfc20*/  IMAD.WIDE R58, R44.reuse, 0x2, R56 ;  /* 0x000000022c3a7825 */ /* 0x040fe200078e0238 */
[----:B------:R-:W-:-:S03]  /*cfc30*/  IADD3 R48, R44, c[0x0][0x198], RZ ;  /* 0x000066002c307a10 */ /* 0x000fc60007ffe0ff */
[----:B------:R-:W-:Y:S01]  /*cfc40*/  IMAD.WIDE R52, R44, 0x2, R2 ;  /* 0x000000022c347825 */ /* 0x000fe200078e0202 */
[----:B------:R-:W-:Y:S02]  /*cfc50*/  PRMT R60, R49, 0x7632, R60 ;  /* 0x00007632313c7816 */ /* 0x000fe4000000003c */
[----:B------:R-:W-:Y:S01]  /*cfc60*/  IADD3 R44, R48, c[0x0][0x198], RZ ;  /* 0x00006600302c7a10 */ /* 0x000fe20007ffe0ff */
[----:B----4-:R0:W-:Y:S01]  /*cfc70*/  @P6 STG.E.U16 [R58.64], R55 ;  /* 0x000000373a006986 */ /* 0x0101e2000c101504 */
[----:B------:R-:W-:-:S03]  /*cfc80*/  PRMT R61, R55, 0x7632, R61 ;  /* 0x00007632373d7816 */ /* 0x000fc6000000003d */
[----:B------:R1:W-:Y:S01]  /*cfc90*/  @P4 STG.E.U16 [R52.64], R49 ;  /* 0x0000003134004986 */ /* 0x0003e2000c101504 */
[----:B------:R-:W-:-:S03]  /*cfca0*/  ISETP.LT.AND P6, PT, R45, c[0x0][0x178], !P2 ;  /* 0x00005e002d007a0c */ /* 0x000fc600057c1270 */
[----:B------:R-:W4:Y:S01]  /*cfcb0*/  LDL.LU R45, [R1+0x43b0] ;  /* 0x0043b000012d7983 */ /* 0x000f220000300800 */
[----:B0-----:R-:W-:-:S04]  /*cfcc0*/  IMAD.WIDE R54, R48, 0x2, R2 ;  /* 0x0000000230367825 */ /* 0x001fc800078e0202 */
[----:B-1----:R-:W-:Y:S01]  /*cfcd0*/  IMAD.WIDE R52, R48, 0x2, R56 ;  /* 0x0000000230347825 */ /* 0x002fe200078e0238 */
[----:B------:R-:W4:Y:S04]  /*cfce0*/  LDL.LU R49, [R1+0x43ac] ;  /* 0x0043ac0001317983 */ /* 0x000f280000300800 */
[----:B------:R-:W4:Y:S04]  /*cfcf0*/  LDL.LU R48, [R1+0x3a4] ;  /* 0x0003a40001307983 */ /* 0x000f280000300800 */
[----:B------:R0:W-:Y:S04]  /*cfd00*/  @P0 STG.E.U16 [R52.64], R61 ;  /* 0x0000003d34000986 */ /* 0x0001e8000c101504 */
[----:B0-----:R-:W4:Y:S01]  /*cfd10*/  LDL.LU R61, [R1+0xce0] ;  /* 0x000ce000013d7983 */ /* 0x001f220000300800 */
[----:B--2---:R-:W-:-:S02]  /*cfd20*/  ISETP.GE.AND P4, PT, R51, c[0x0][0x17c], PT ;  /* 0x00005f0033007a0c */ /* 0x004fc40003f86270 */
[----:B---3--:R-:W-:Y:S01]  /*cfd30*/  ISETP.GE.AND P0, PT, R50, c[0x0][0x17c], PT ;  /* 0x00005f0032007a0c */ /* 0x008fe20003f06270 */
[----:B------:R-:W2:Y:S04]  /*cfd40*/  LDL.LU R51, [R1+0x4050] ;  /* 0x0040500001337983 */ /* 0x000ea80000300800 */
[----:B------:R-:W3:Y:S01]  /*cfd50*/  LDL.LU R50, [R1+0x404c] ;  /* 0x00404c0001327983 */ /* 0x000ee20000300800 */
[C---:B------:R-:W-:Y:S02]  /*cfd60*/  ISETP.LT.AND P3, PT, R43.reuse, c[0x0][0x178], !P3 ;  /* 0x00005e002b007a0c */ /* 0x040fe40005f61270 */
[----:B------:R-:W-:Y:S01]  /*cfd70*/  ISETP.LT.AND P2, PT, R43, c[0x0][0x178], !P2 ;  /* 0x00005e002b007a0c */ /* 0x000fe20005741270 */
[----:B------:R-:W-:-:S04]  /*cfd80*/  IMAD.WIDE R58, R44, 0x2, R56 ;  /* 0x000000022c3a7825 */ /* 0x000fc800078e0238 */
[----:B------:R-:W-:-:S06]  /*cfd90*/  IMAD.WIDE R52, R44, 0x2, R2 ;  /* 0x000000022c347825 */ /* 0x000fcc00078e0202 */
[----:B------:R0:W-:Y:S02]  /*cfda0*/  @P3 STG.E.U16 [R54.64], R60 ;  /* 0x0000003c36003986 */ /* 0x0001e4000c101504 */
[----:B0-----:R-:W-:Y:S02]  /*cfdb0*/  IADD3 R54, R44, c[0x0][0x198], RZ ;  /* 0x000066002c367a10 */ /* 0x001fe40007ffe0ff */
[----:B------:R-:W3:Y:S04]  /*cfdc0*/  LDL.LU R60, [R1+0x3c4] ;  /* 0x0003c400013c7983 */ /* 0x000ee80000300800 */
[----:B----4-:R0:W-:Y:S04]  /*cfdd0*/  @P6 STG.E.U16 [R58.64], R48 ;  /* 0x000000303a006986 */ /* 0x0101e8000c101504 */
[----:B------:R1:W-:Y:S01]  /*cfde0*/  @P2 STG.E.U16 [R52.64], R49 ;  /* 0x0000003134002986 */ /* 0x0003e2000c101504 */
[----:B------:R-:W-:-:S02]  /*cfdf0*/  ISETP.LT.AND P3, PT, R61, c[0x0][0x178], !P5 ;  /* 0x00005e003d007a0c */ /* 0x000fc40006f61270 */
[----:B0-----:R-:W-:Y:S02]  /*cfe00*/  PRMT R59, R48, 0x7632, R59 ;  /* 0x00007632303b7816 */ /* 0x001fe4000000003b */
[----:B------:R-:W-:Y:S01]  /*cfe10*/  PRMT R58, R49, 0x7632, R58 ;  /* 0x00007632313a7816 */ /* 0x000fe2000000003a */
[----:B-1----:R-:W-:Y:S01]  /*cfe20*/  IMAD.WIDE R48, R54, 0x2, R56 ;  /* 0x0000000236307825 */ /* 0x002fe200078e0238 */
[----:B--2---:R-:W-:-:S07]  /*cfe30*/  ISETP.GE.AND P2, PT, R51, c[0x0][0x17c], PT ;  /* 0x00005f0033007a0c */ /* 0x004fce0003f46270 */
[----:B------:R0:W-:Y:S01]  /*cfe40*/  @P3 STG.E.U16 [R48.64], R59 ;  /* 0x0000003b30003986 */ /* 0x0001e2000c101504 */
[----:B---3--:R-:W-:-:S03]  /*cfe50*/  ISETP.GE.AND P3, PT, R50, c[0x0][0x17c], PT ;  /* 0x00005f0032007a0c */ /* 0x008fc60003f66270 */
[----:B0-----:R-:W2:Y:S04]  /*cfe60*/  LDL.LU R59, [R1+0x394] ;  /* 0x00039400013b7983 */ /* 0x001ea80000300800 */
[----:B------:R-:W3:Y:S04]  /*cfe70*/  LDL.LU R51, [R1+0x4058] ;  /* 0x0040580001337983 */ /* 0x000ee80000300800 */
[----:B------:R-:W4:Y:S01]  /*cfe80*/  LDL.LU R50, [R1+0x4054] ;  /* 0x0040540001327983 */ /* 0x000f220000300800 */
[----:B------:R-:W-:Y:S01]  /*cfe90*/  ISETP.LT.AND P5, PT, R43, c[0x0][0x178], !P5 ;  /* 0x00005e002b007a0c */ /* 0x000fe20006fa1270 */
[----:B------:R-:W-:Y:S01]  /*cfea0*/  IMAD.WIDE R52, R54, 0x2, R2 ;  /* 0x0000000236347825 */ /* 0x000fe200078e0202 */
[----:B------:R-:W-:-:S02]  /*cfeb0*/  ISETP.LT.AND P6, PT, R61, c[0x0][0x178], !P1 ;  /* 0x00005e003d007a0c */ /* 0x000fc40004fc1270 */
[----:B------:R-:W-:Y:S02]  /*cfec0*/  ISETP.LT.AND P1, PT, R43, c[0x0][0x178], !P1 ;  /* 0x00005e002b007a0c */ /* 0x000fe40004f21270 */
[----:B------:R-:W-:-:S05]  /*cfed0*/  IADD3 R44, R54, c[0x0][0x198], RZ ;  /* 0x00006600362c7a10 */ /* 0x000fca0007ffe0ff */
[C---:B------:R-:W-:Y:S02]  /*cfee0*/  IMAD.WIDE R54, R44.reuse, 0x2, R56 ;  /* 0x000000022c367825 */ /* 0x040fe400078e0238 */
[----:B------:R0:W-:Y:S01]  /*cfef0*/  @P5 STG.E.U16 [R52.64], R58 ;  /* 0x0000003a34005986 */ /* 0x0001e2000c101504 */
[----:B------:R-:W-:Y:S01]  /*cff00*/  ISETP.LT.AND P5, PT, R61, c[0x0][0x178], !P4 ;  /* 0x00005e003d007a0c */ /* 0x000fe200067a1270 */
[C---:B------:R-:W-:Y:S01]  /*cff10*/  IMAD.WIDE R48, R44.reuse, 0x2, R2 ;  /* 0x000000022c307825 */ /* 0x040fe200078e0202 */
[----:B------:R-:W-:Y:S02]  /*cff20*/  ISETP.LT.AND P4, PT, R43, c[0x0][0x178], !P4 ;  /* 0x00005e002b007a0c */ /* 0x000fe40006781270 */
[----:B0-----:R-:W-:Y:S01]  /*cff30*/  IADD3 R52, R44, c[0x0][0x198], RZ ;  /* 0x000066002c347a10 */ /* 0x001fe20007ffe0ff */
[----:B--2---:R0:W-:Y:S01]  /*cff40*/  @P6 STG.E.U16 [R54.64], R59 ;  /* 0x0000003b36006986 */ /* 0x0041e2000c101504 */
[----:B------:R-:W-:-:S03]  /*cff50*/  PRMT R58, R59, 0x7632, R58 ;  /* 0x000076323b3a7816 */ /* 0x000fc6000000003a */
[----:B------:R1:W-:Y:S01]  /*cff60*/  @P1 STG.E.U16 [R48.64], R45 ;  /* 0x0000002d30001986 */ /* 0x0003e2000c101504 */
[----:B---3--:R-:W-:Y:S02]  /*cff70*/  ISETP.GE.AND P1, PT, R51, c[0x0][0x17c], PT ;  /* 0x00005f0033007a0c */ /* 0x008fe40003f26270 */
[----:B0-----:R-:W-:Y:S01]  /*cff80*/  PRMT R55, R45, 0x7632, R55 ;  /* 0x000076322d377816 */ /* 0x001fe20000000037 */
[----:B------:R-:W2:Y:S01]  /*cff90*/  LDL.LU R59, [R1+0x3e4] ;  /* 0x0003e400013b7983 */ /* 0x000ea20000300800 */
[----:B-1----:R-:W-:-:S03]  /*cffa0*/  IMAD.WIDE R44, R52, 0x2, R56 ;  /* 0x00000002342c7825 */ /* 0x002fc600078e0238 */
[----:B------:R-:W3:Y:S01]  /*cffb0*/  LDL.LU R51, [R1+0x4060] ;  /* 0x0040600001337983 */ /* 0x000ee20000300800 */
[----:B------:R-:W-:-:S03]  /*cffc0*/  IMAD.WIDE R48, R52, 0x2, R2 ;  /* 0x0000000234307825 */ /* 0x000fc600078e0202 */
[----:B------:R-:W-:Y:S01]  /*cffd0*/  @P5 STG.E.U16 [R44.64], R58 ;  /* 0x0000003a2c005986 */ /* 0x000fe2000c101504 */
[----:B----4-:R-:W-:-:S03]  /*cffe0*/  ISETP.GE.AND P5, PT, R50, c[0x0][0x17c], PT ;  /* 0x00005f0032007a0c */ /* 0x010fc60003fa6270 */
[----:B------:R-:W4:Y:S04]  /*cfff0*/  LDL.LU R50, [R1+0x405c] ;  /* 0x00405c0001327983 */ /* 0x000f280000300800 */
[----:B------:R0:W-:Y:S04]  /*d0000*/  @P4 STG.E.U16 [R48.64], R55 ;  /* 0x0000003730004986 */ /* 0x0001e8000c101504 */
[----:B0-----:R-:W2:Y:S01]  /*d0010*/  LDL.LU R49, [R1+0x3b4] ;  /* 0x0003b40001317983 */ /* 0x001ea20000300800 */
[----:B------:R-:W-:Y:S02]  /*d0020*/  ISETP.LT.AND P6, PT, R61, c[0x0][0x178], !P0 ;  /* 0x00005e003d007a0c */ /* 0x000fe400047c1270 */
[----:B------:R-:W-:-:S02]  /*d0030*/  ISETP.LT.AND P0, PT, R43, c[0x0][0x178], !P0 ;  /* 0x00005e002b007a0c */ /* 0x000fc40004701270 */
[----:B------:R-:W-:Y:S02]  /*d0040*/  IADD3 R54, R52, c[0x0][0x198], RZ ;  /* 0x0000660034367a10 */ /* 0x000fe40007ffe0ff */
[----:B------:R-:W-:-:S03]  /*d0050*/  ISETP.LT.AND P4, PT, R61, c[0x0][0x178], !P2 ;  /* 0x00005e003d007a0c */ /* 0x000fc60005781270 */
[C---:B------:R-:W-:Y:S01]  /*d0060*/  IMAD.WIDE R52, R54.reuse, 0x2, R56 ;  /* 0x0000000236347825 */ /* 0x040fe200078e0238 */
[----:B------:R-:W-:-:S03]  /*d0070*/  IADD3 R48, R54, c[0x0][0x198], RZ ;  /* 0x0000660036307a10 */ /* 0x000fc60007ffe0ff */
[----:B------:R-:W-:Y:S01]  /*d0080*/  IMAD.WIDE R44, R54, 0x2, R2 ;  /* 0x00000002362c7825 */ /* 0x000fe200078e0202 */
[----:B------:R0:W-:Y:S01]  /*d0090*/  @P6 STG.E.U16 [R52.64], R60 ;  /* 0x0000003c34006986 */ /* 0x0001e2000c101504 */
[----:B------:R-:W-:-:S03]  /*d00a0*/  PRMT R58, R60, 0x7632, R58 ;  /* 0x000076323c3a7816 */ /* 0x000fc6000000003a */
[----:B0-----:R-:W3:Y:S04]  /*d00b0*/  LDL.LU R60, [R1+0x3a8] ;  /* 0x0003a800013c7983 */ /* 0x001ee80000300800 */
[----:B--2---:R0:W-:Y:S02]  /*d00c0*/  @P0 STG.E.U16 [R44.64], R49 ;  /* 0x000000312c000986 */ /* 0x0041e4000c101504 */
[----:B0-----:R-:W-:-:S05]  /*d00d0*/  IMAD.WIDE R44, R48, 0x2, R56 ;  /* 0x00000002302c7825 */ /* 0x001fca00078e0238 */
[----:B------:R0:W-:Y:S01]  /*d00e0*/  @P4 STG.E.U16 [R44.64], R58 ;  /* 0x0000003a2c004986 */ /* 0x0001e2000c101504 */
[----:B----4-:R-:W-:-:S03]  /*d00f0*/  ISETP.GE.AND P4, PT, R50, c[0x0][0x17c], PT ;  /* 0x00005f0032007a0c */ /* 0x010fc60003f86270 */
[----:B------:R-:W2:Y:S01]  /*d0100*/  LDL.LU R50, [R1+0x4068] ;  /* 0x0040680001327983 */ /* 0x000ea20000300800 */
[----:B---3--:R-:W-:-:S03]  /*d0110*/  ISETP.GE.AND P0, PT, R51, c[0x0][0x17c], PT ;  /* 0x00005f0033007a0c */ /* 0x008fc60003f06270 */
[----:B------:R-:W3:Y:S01]  /*d0120*/  LDL.LU R51, [R1+0x4064] ;  /* 0x0040640001337983 */ /* 0x000ee20000300800 */
[----:B------:R-:W-:Y:S02]  /*d0130*/  ISETP.LT.AND P2, PT, R43, c[0x0][0x178], !P2 ;  /* 0x00005e002b007a0c */ /* 0x000fe40005741270 */
[----:B------:R-:W-:Y:S02]  /*d0140*/  ISETP.LT.AND P6, PT, R61, c[0x0][0x178], !P3 ;  /* 0x00005e003d007a0c */ /* 0x000fe40005fc1270 */
[C---:B------:R-:W-:Y:S02]  /*d0150*/  IADD3 R54, R48.reuse, c[0x0][0x198], RZ ;  /* 0x0000660030367a10 */ /* 0x040fe40007ffe0ff */
[----:B------:R-:W-:Y:S01]  /*d0160*/  PRMT R55, R49, 0x7632, R55 ;  /* 0x0000763231377816 */ /* 0x000fe20000000037 */
[----:B------:R-:W-:Y:S01]  /*d0170*/  IMAD.WIDE R48, R48, 0x2, R2 ;  /* 0x0000000230307825 */ /* 0x000fe200078e0202 */
[----:B------:R-:W-:-:S03]  /*d0180*/  ISETP.LT.AND P3, PT, R43, c[0x0][0x178], !P3 ;  /* 0x00005e002b007a0c */ /* 0x000fc60005f61270 */
[C---:B------:R-:W-:Y:S02]  /*d0190*/  IMAD.WIDE R52, R54.reuse, 0x2, R56 ;  /* 0x0000000236347825 */ /* 0x040fe400078e0238 */
[----:B------:R1:W-:Y:S01]  /*d01a0*/  @P2 STG.E.U16 [R48.64], R55 ;  /* 0x0000003730002986 */ /* 0x0003e2000c101504 */
[----:B------:R-:W-:Y:S01]  /*d01b0*/  ISETP.LT.AND P2, PT, R61, c[0x0][0x178], !P1 ;  /* 0x00005e003d007a0c */ /* 0x000fe20004f41270 */
[----:B0-----:R-:W-:Y:S02]  /*d01c0*/  IMAD.WIDE R44, R54, 0x2, R2 ;  /* 0x00000002362c7825 */ /* 0x001fe400078e0202 */
[----:B------:R-:W-:Y:S01]  /*d01d0*/  @P6 STG.E.U16 [R52.64], R59 ;  /* 0x0000003b34006986 */ /* 0x000fe2000c101504 */
[----:B------:R-:W-:-:S03]  /*d01e0*/  PRMT R58, R59, 0x7632, R58 ;  /* 0x000076323b3a7816 */ /* 0x000fc6000000003a */
[----:B------:R0:W-:Y:S01]  /*d01f0*/  @P3 STG.E.U16 [R44.64], R46 ;  /* 0x0000002e2c003986 */ /* 0x0001e2000c101504 */
[----:B-1----:R-:W-:Y:S02]  /*d0200*/  IADD3 R48, R54, c[0x0][0x198], RZ ;  /* 0x0000660036307a10 */ /* 0x002fe40007ffe0ff */
[----:B------:R-:W-:Y:S02]  /*d0210*/  PRMT R55, R46, 0x7632, R55 ;  /* 0x000076322e377816 */ /* 0x000fe40000000037 */
[----:B0-----:R-:W4:Y:S01]  /*d0220*/  LDL.LU R46, [R1+0x43a8] ;  /* 0x0043a800012e7983 */ /* 0x001f220000300800 */
[----:B------:R-:W-:-:S03]  /*d0230*/  IMAD.WIDE R44, R48, 0x2, R56 ;  /* 0x00000002302c7825 */ /* 0x000fc600078e0238 */
[----:B------:R-:W4:Y:S04]  /*d0240*/  LDL.LU R59, [R1+0x398] ;  /* 0x00039800013b7983 */ /* 0x000f280000300800 */
[----:B------:R0:W-:Y:S01]  /*d0250*/  @P2 STG.E.U16 [R44.64], R58 ;  /* 0x0000003a2c002986 */ /* 0x0001e2000c101504 */
[----:B--2---:R-:W-:-:S03]  /*d0260*/  ISETP.GE.AND P3, PT, R50, c[0x0][0x17c], PT ;  /* 0x00005f0032007a0c */ /* 0x004fc60003f66270 */
[----:B------:R-:W2:Y:S01]  /*d0270*/  LDL.LU R50, [R1+0x43a4] ;  /* 0x0043a40001327983 */ /* 0x000ea20000300800 */
[----:B---3--:R-:W-:-:S03]  /*d0280*/  ISETP.GE.AND P2, PT, R51, c[0x0][0x17c], PT ;  /* 0x00005f0033007a0c */ /* 0x008fc60003f46270 */
[----:B0-----:R-:W3:Y:S04]  /*d0290*/  LDL.LU R58, [R1+0x4070] ;  /* 0x00407000013a7983 */ /* 0x001ee80000300800 */
        /* <DEDUP_REMOVED lines=8> */
[----:B------:R-:W-:Y:S01]  /*d0320*/  ISETP.LT.AND P1, PT, R61, c[0x0][0x178], !P0 ;  /* 0x00005e003d007a0c */ /* 0x000fe20004721270 */
[C---:B------:R-:W-:Y:S02]  /*d0330*/  IMAD.WIDE R44, R54.reuse, 0x2, R2 ;  /* 0x00000002362c7825 */ /* 0x040fe400078e0202 */
[----:B------:R1:W-:Y:S01]  /*d0340*/  @P6 STG.E.U16 [R52.64], R60 ;  /* 0x0000003c34006986 */ /* 0x0003e2000c101504 */
[----:B0-----:R-:W-:Y:S02]  /*d0350*/  IADD3 R48, R54, c[0x0][0x198], RZ ;  /* 0x0000660036307a10 */ /* 0x001fe40007ffe0ff */
[----:B------:R-:W-:Y:S02]  /*d0360*/  PRMT R55, R60, 0x7632, R55 ;  /* 0x000076323c377816 */ /* 0x000fe40000000037 */
[----:B-1----:R-:W4:Y:S04]  /*d0370*/  LDL.LU R60, [R1+0x3c8] ;  /* 0x0003c800013c7983 */ /* 0x002f280000300800 */
[----:B--2---:R0:W-:Y:S01]  /*d0380*/  @P5 STG.E.U16 [R44.64], R50 ;  /* 0x000000322c005986 */ /* 0x0041e2000c101504 */
[----:B---3--:R-:W-:-:S03]  /*d0390*/  ISETP.GE.AND P5, PT, R58, c[0x0][0x17c], PT ;  /* 0x00005f003a007a0c */ /* 0x008fc60003fa6270 */
[----:B------:R-:W2:Y:S01]  /*d03a0*/  LDL.LU R58, [R1+0x3b8] ;  /* 0x0003b800013a7983 */ /* 0x000ea20000300800 */
[----:B0-----:R-:W-:-:S05]  /*d03b0*/  IMAD.WIDE R44, R48, 0x2, R56 ;  /* 0x00000002302c7825 */ /* 0x001fca00078e0238 */
[----:B------:R0:W-:Y:S01]  /*d03c0*/  @P1 STG.E.U16 [R44.64], R55 ;  /* 0x000000372c001986 */ /* 0x0001e2000c101504 */
[----:B----4-:R-:W-:-:S03]  /*d03d0*/  ISETP.GE.AND P1, PT, R51, c[0x0][0x17c], PT ;  /* 0x00005f0033007a0c */ /* 0x010fc60003f26270 */
[----:B0-----:R-:W3:Y:S04]  /*d03e0*/  LDL.LU R55, [R1+0x4078] ;  /* 0x0040780001377983 */ /* 0x001ee80000300800 */
[----:B------:R-:W4:Y:S01]  /*d03f0*/  LDL.LU R51, [R1+0x4074] ;  /* 0x0040740001337983 */ /* 0x000f220000300800 */
[----:B------:R-:W-:Y:S02]  /*d0400*/  ISETP.LT.AND P0, PT, R43, c[0x0][0x178], !P0 ;  /* 0x00005e002b007a0c */ /* 0x000fe40004701270 */
[----:B------:R-:W-:Y:S02]  /*d0410*/  ISETP.LT.AND P6, PT, R61, c[0x0][0x178], !P4 ;  /* 0x00005e003d007a0c */ /* 0x000fe400067c1270 */
[C---:B------:R-:W-:Y:S01]  /*d0420*/  IADD3 R54, R48.reuse, c[0x0][0x198], RZ ;  /* 0x0000660030367a10 */ /* 0x040fe20007ffe0ff */
[----:B------:R-:W-:Y:S01]  /*d0430*/  IMAD.WIDE R48, R48, 0x2, R2 ;  /* 0x0000000230307825 */ /* 0x000fe200078e0202 */
[----:B------:R-:W-:-:S02]  /*d0440*/  PRMT R50, R50, 0x7632, R50 ;  /* 0x0000763232327816 */ /* 0x000fc40000000032 */
[----:B------:R-:W-:Y:S01]  /*d0450*/  ISETP.LT.AND P4, PT, R43, c[0x0][0x178], !P4 ;  /* 0x00005e002b007a0c */ /* 0x000fe20006781270 */
[----:B------:R-:W-:-:S04]  /*d0460*/  IMAD.WIDE R52, R54, 0x2, R56 ;  /* 0x0000000236347825 */ /* 0x000fc800078e0238 */
[----:B------:R0:W-:Y:S01]  /*d0470*/  @P0 STG.E.U16 [R48.64], R50 ;  /* 0x0000003230000986 */ /* 0x0001e2000c101504 */
[----:B------:R-:W-:Y:S01]  /*d0480*/  ISETP.LT.AND P0, PT, R61, c[0x0][0x178], !P3 ;  /* 0x00005e003d007a0c */ /* 0x000fe20005f01270 */
[C---:B------:R-:W-:Y:S02]  /*d0490*/  IMAD.WIDE R44, R54.reuse, 0x2, R2 ;  /* 0x00000002362c7825 */ /* 0x040fe400078e0202 */
[----:B------:R1:W-:Y:S04]  /*d04a0*/  @P6 STG.E.U16 [R52.64], R59 ;  /* 0x0000003b34006986 */ /* 0x0003e8000c101504 */
[----:B------:R1:W-:Y:S01]  /*d04b0*/  @P4 STG.E.U16 [R44.64], R46 ;  /* 0x0000002e2c004986 */ /* 0x0003e2000c101504 */
[----:B0-----:R-:W-:Y:S02]  /*d04c0*/  IADD3 R48, R54, c[0x0][0x198], RZ ;  /* 0x0000660036307a10 */ /* 0x001fe40007ffe0ff */
[----:B------:R-:W-:-:S02]  /*d04d0*/  PRMT R54, R59, 0x7632, R54 ;  /* 0x000076323b367816 */ /* 0x000fc40000000036 */
[----:B-1----:R-:W2:Y:S01]  /*d04e0*/  LDL.LU R59, [R1+0x3e8] ;  /* 0x0003e800013b7983 */ /* 0x002ea20000300800 */
[----:B------:R-:W-:-:S05]  /*d04f0*/  IMAD.WIDE R44, R48, 0x2, R56 ;  /* 0x00000002302c7825 */ /* 0x000fca00078e0238 */
[----:B------:R0:W-:Y:S01]  /*d0500*/  @P0 STG.E.U16 [R44.64], R54 ;  /* 0x000000362c000986 */ /* 0x0001e2000c101504 */
[----:B---3--:R-:W-:-:S03]  /*d0510*/  ISETP.GE.AND P4, PT, R55, c[0x0][0x17c], PT ;  /* 0x00005f0037007a0c */ /* 0x008fc60003f86270 */
[----:B------:R-:W3:Y:S01]  /*d0520*/  LDL.LU R55, [R1+0x4080] ;  /* 0x0040800001377983 */ /* 0x000ee20000300800 */
[----:B----4-:R-:W-:-:S03]  /*d0530*/  ISETP.GE.AND P0, PT, R51, c[0x0][0x17c], PT ;  /* 0x00005f0033007a0c */ /* 0x010fc60003f06270 */
[----:B------:R-:W4:Y:S01]  /*d0540*/  LDL.LU R51, [R1+0x407c] ;  /* 0x00407c0001337983 */ /* 0x000f220000300800 */
[----:B------:R-:W-:Y:S02]  /*d0550*/  ISETP.LT.AND P3, PT, R43, c[0x0][0x178], !P3 ;  /* 0x00005e002b007a0c */ /* 0x000fe40005f61270 */
[----:B------:R-:W-:Y:S02]  /*d0560*/  ISETP.LT.AND P6, PT, R61, c[0x0][0x178], !P2 ;  /* 0x00005e003d007a0c */ /* 0x000fe400057c1270 */
[C---:B------:R-:W-:Y:S01]  /*d0570*/  IADD3 R50, R48.reuse, c[0x0][0x198], RZ ;  /* 0x0000660030327a10 */ /* 0x040fe20007ffe0ff */
[----:B------:R-:W-:Y:S01]  /*d0580*/  IMAD.WIDE R48, R48, 0x2, R2 ;  /* 0x0000000230307825 */ /* 0x000fe200078e0202 */
[----:B------:R-:W-:Y:S02]  /*d0590*/  PRMT R46, R46, 0x7632, R46 ;  /* 0x000076322e2e7816 */ /* 0x000fe4000000002e */
[----:B------:R-:W-:Y:S01]  /*d05a0*/  ISETP.LT.AND P2, PT, R43, c[0x0][0x178], !P2 ;  /* 0x00005e002b007a0c */ /* 0x000fe20005741270 */
[----:B------:R-:W-:-:S04]  /*d05b0*/  IMAD.WIDE R52, R50, 0x2, R56 ;  /* 0x0000000232347825 */ /* 0x000fc800078e0238 */
[----:B------:R1:W-:Y:S01]  /*d05c0*/  @P3 STG.E.U16 [R48.64], R46 ;  /* 0x0000002e30003986 */ /* 0x0003e2000c101504 */
[----:B------:R-:W-:Y:S01]  /*d05d0*/  ISETP.LT.AND P3, PT, R61, c[0x0][0x178], !P5 ;  /* 0x00005e003d007a0c */ /* 0x000fe20006f61270 */
[C---:B0-----:R-:W-:Y:S02]  /*d05e0*/  IMAD.WIDE R44, R50.reuse, 0x2, R2 ;  /* 0x00000002322c7825 */ /* 0x041fe400078e0202 */
[----:B------:R0:W-:Y:S04]  /*d05f0*/  @P6 STG.E.U16 [R52.64], R60 ;  /* 0x0000003c34006986 */ /* 0x0001e8000c101504 */
[----:B--2---:R2:W-:Y:S01]  /*d0600*/  @P2 STG.E.U16 [R44.64], R58 ;  /* 0x0000003a2c002986 */ /* 0x0045e2000c101504 */
[----:B-1----:R-:W-:Y:S02]  /*d0610*/  IADD3 R48, R50, c[0x0][0x198], RZ ;  /* 0x0000660032307a10 */ /* 0x002fe40007ffe0ff */
[----:B------:R-:W-:-:S02]  /*d0620*/  PRMT R50, R60, 0x7632, R50 ;  /* 0x000076323c327816 */ /* 0x000fc40000000032 */
[----:B0-----:R-:W3:Y:S01]  /*d0630*/  LDL.LU R60, [R1+0x3ac] ;  /* 0x0003ac00013c7983 */ /* 0x001ee20000300800 */
[----:B--2---:R-:W-:-:S05]  /*d0640*/  IMAD.WIDE R44, R48, 0x2, R56 ;  /* 0x00000002302c7825 */ /* 0x004fca00078e0238 */
[----:B------:R0:W-:Y:S01]  /*d0650*/  @P3 STG.E.U16 [R44.64], R50 ;  /* 0x000000322c003986 */ /* 0x0001e2000c101504 */
[----:B------:R-:W-:Y:S02]  /*d0660*/  PRMT R54, R58, 0x7632, R54 ;  /* 0x000076323a367816 */ /* 0x000fe40000000036 */
[----:B----4-:R-:W-:Y:S02]  /*d0670*/  ISETP.GE.AND P3, PT, R51, c[0x0][0x17c], PT ;  /* 0x00005f0033007a0c */ /* 0x010fe40003f66270 */
[----:B------:R-:W2:Y:S04]  /*d0680*/  LDL.LU R51, [R1+0x4088] ;  /* 0x0040880001337983 */ /* 0x000ea80000300800 */
[----:B------:R-:W4:Y:S01]  /*d0690*/  LDL.LU R58, [R1+0x4084] ;  /* 0x00408400013a7983 */ /* 0x000f220000300800 */
[----:B------:R-:W-:-:S02]  /*d06a0*/  ISETP.LT.AND P5, PT, R43, c[0x0][0x178], !P5 ;  /* 0x00005e002b007a0c */ /* 0x000fc40006fa1270 */
[----:B------:R-:W-:Y:S02]  /*d06b0*/  ISETP.LT.AND P6, PT, R61, c[0x0][0x178], !P1 ;  /* 0x00005e003d007a0c */ /* 0x000fe40004fc1270 */
[----:B------:R-:W-:Y:S02]  /*d06c0*/  ISETP.LT.AND P1, PT, R43, c[0x0][0x178], !P1 ;  /* 0x00005e002b007a0c */ /* 0x000fe40004f21270 */
[C---:B------:R-:W-:Y:S01]  /*d06d0*/  IADD3 R46, R48.reuse, c[0x0][0x198], RZ ;  /* 0x00006600302e7a10 */ /* 0x040fe20007ffe0ff */
[----:B------:R-:W-:-:S04]  /*d06e0*/  IMAD.WIDE R48, R48, 0x2, R2 ;  /* 0x0000000230307825 */ /* 0x000fc800078e0202 */
[C---:B------:R-:W-:Y:S02]  /*d06f0*/  IMAD.WIDE R52, R46.reuse, 0x2, R56 ;  /* 0x000000022e347825 */ /* 0x040fe400078e0238 */
[----:B------:R1:W-:Y:S01]  /*d0700*/  @P5 STG.E.U16 [R48.64], R54 ;  /* 0x0000003630005986 */ /* 0x0003e2000c101504 */
[----:B------:R-:W-:Y:S01]  /*d0710*/  ISETP.LT.AND P5, PT, R61, c[0x0][0x178], !P4 ;  /* 0x00005e003d007a0c */ /* 0x000fe200067a1270 */
[----:B0-----:R-:W-:Y:S02]  /*d0720*/  IMAD.WIDE R44, R46, 0x2, R2 ;  /* 0x000000022e2c7825 */ /* 0x001fe400078e0202 */
[----:B------:R-:W-:Y:S01]  /*d0730*/  @P6 STG.E.U16 [R52.64], R59 ;  /* 0x0000003b34006986 */ /* 0x000fe2000c101504 */
[----:B------:R-:W-:-:S03]  /*d0740*/  PRMT R50, R59, 0x7632, R50 ;  /* 0x000076323b327816 */ /* 0x000fc60000000032 */
[----:B------:R0:W-:Y:S01]  /*d0750*/  @P1 STG.E.U16 [R44.64], R47 ;  /* 0x0000002f2c001986 */ /* 0x0001e2000c101504 */
[----:B---3--:R-:W-:Y:S02]  /*d0760*/  ISETP.GE.AND P2, PT, R55, c[0x0][0x17c], PT ;  /* 0x00005f0037007a0c */ /* 0x008fe40003f46270 */
[----:B-1----:R-:W-:Y:S02]  /*d0770*/  IADD3 R48, R46, c[0x0][0x198], RZ ;  /* 0x000066002e307a10 */ /* 0x002fe40007ffe0ff */
[----:B------:R-:W-:Y:S02]  /*d0780*/  PRMT R54, R47, 0x7632, R54 ;  /* 0x000076322f367816 */ /* 0x000fe40000000036 */
[----:B0-----:R-:W3:Y:S01]  /*d0790*/  LDL.LU R47, [R1+0x43a0] ;  /* 0x0043a000012f7983 */ /* 0x001ee20000300800 */
[----:B------:R-:W-:-:S03]  /*d07a0*/  IMAD.WIDE R44, R48, 0x2, R56 ;  /* 0x00000002302c7825 */ /* 0x000fc600078e0238 */
[----:B------:R-:W3:Y:S04]  /*d07b0*/  LDL.LU R59, [R1+0x408c] ;  /* 0x00408c00013b7983 */ /* 0x000ee80000300800 */
[----:B------:R-:W3:Y:S04]  /*d07c0*/  LDL.LU R55, [R1+0x39c] ;  /* 0x00039c0001377983 */ /* 0x000ee80000300800 */
[----:B------:R0:W-:Y:S01]  /*d07d0*/  @P5 STG.E.U16 [R44.64], R50 ;  /* 0x000000322c005986 */ /* 0x0001e2000c101504 */
[----:B--2---:R-:W-:-:S03]  /*d07e0*/  ISETP.GE.AND P1, PT, R51, c[0x0][0x17c], PT ;  /* 0x00005f0033007a0c */ /* 0x004fc60003f26270 */
[----:B------:R-:W2:Y:S01]  /*d07f0*/  LDL.LU R51, [R1+0x439c] ;  /* 0x00439c0001337983 */ /* 0x000ea20000300800 */
[----:B----4-:R-:W-:-:S03]  /*d0800*/  ISETP.GE.AND P5, PT, R58, c[0x0][0x17c], PT ;  /* 0x00005f003a007a0c */ /* 0x010fc60003fa6270 */
        /* <DEDUP_REMOVED lines=9> */
[C---:B0-----:R-:W-:Y:S02]  /*d08a0*/  IMAD.WIDE R44, R46.reuse, 0x2, R2 ;  /* 0x000000022e2c7825 */ /* 0x041fe400078e0202 */
[----:B------:R0:W-:Y:S01]  /*d08b0*/  @P6 STG.E.U16 [R52.64], R60 ;  /* 0x0000003c34006986 */ /* 0x0001e2000c101504 */
[----:B-1----:R-:W-:Y:S02]  /*d08c0*/  IADD3 R48, R46, c[0x0][0x198], RZ ;  /* 0x000066002e307a10 */ /* 0x002fe40007ffe0ff */
[----:B0-----:R-:W-:Y:S01]  /*d08d0*/  PRMT R52, R60, 0x7632, R52 ;  /* 0x000076323c347816 */ /* 0x001fe20000000034 */
[----:B--2---:R0:W-:Y:S01]  /*d08e0*/  @P0 STG.E.U16 [R44.64], R51 ;  /* 0x000000332c000986 */ /* 0x0041e2000c101504 */
[----:B---3--:R-:W-:-:S03]  /*d08f0*/  ISETP.GE.AND P0, PT, R59, c[0x0][0x17c], PT ;  /* 0x00005f003b007a0c */ /* 0x008fc60003f06270 */
[----:B------:R-:W2:Y:S04]  /*d0900*/  LDL.LU R59, [R1+0x3cc] ;  /* 0x0003cc00013b7983 */ /* 0x000ea80000300800 */
[----:B------:R-:W3:Y:S01]  /*d0910*/  LDL.LU R60, [R1+0x3bc] ;  /* 0x0003bc00013c7983 */ /* 0x000ee20000300800 */
[----:B0-----:R-:W-:-:S05]  /*d0920*/  IMAD.WIDE R44, R48, 0x2, R56 ;  /* 0x00000002302c7825 */ /* 0x001fca00078e0238 */
[----:B------:R0:W-:Y:S01]  /*d0930*/  @P4 STG.E.U16 [R44.64], R52 ;  /* 0x000000342c004986 */ /* 0x0001e2000c101504 */
[----:B----4-:R-:W-:-:S03]  /*d0940*/  ISETP.GE.AND P4, PT, R58, c[0x0][0x17c], PT ;  /* 0x00005f003a007a0c */ /* 0x010fc60003f86270 */
[----:B------:R-:W4:Y:S04]  /*d0950*/  LDL.LU R58, [R1+0x4098] ;  /* 0x00409800013a7983 */ /* 0x000f280000300800 */
[----:B------:R-:W2:Y:S01]  /*d0960*/  LDL.LU R54, [R1+0x4094] ;  /* 0x0040940001367983 */ /* 0x000ea20000300800 */
        /* <DEDUP_REMOVED lines=8> */
[----:B------:R-:W-:-:S03]  /*d09f0*/  ISETP.LT.AND P2, PT, R61, c[0x0][0x178], !P1 ;  /* 0x00005e003d007a0c */ /* 0x000fc60004f41270 */
[----:B------:R1:W-:Y:S01]  /*d0a00*/  @P6 STG.E.U16 [R50.64], R55 ;  /* 0x0000003732006986 */ /* 0x0003e2000c101504 */
[----:B0-----:R-:W-:Y:S01]  /*d0a10*/  PRMT R45, R47, 0x7632, R45 ;  /* 0x000076322f2d7816 */ /* 0x001fe2000000002d */
[C---:B-1----:R-:W-:Y:S01]  /*d0a20*/  IMAD.WIDE R48, R46.reuse, 0x2, R2 ;  /* 0x000000022e307825 */ /* 0x042fe200078e0202 */
[----:B------:R-:W-:-:S04]  /*d0a30*/  IADD3 R50, R46, c[0x0][0x198], RZ ;  /* 0x000066002e327a10 */ /* 0x000fc80007ffe0ff */
[----:B------:R0:W-:Y:S01]  /*d0a40*/  @P3 STG.E.U16 [R48.64], R47 ;  /* 0x0000002f30003986 */ /* 0x0001e2000c101504 */
[----:B------:R-:W-:-:S03]  /*d0a50*/  PRMT R44, R55, 0x7632, R44 ;  /* 0x00007632372c7816 */ /* 0x000fc6000000002c */
[----:B------:R-:W3:Y:S04]  /*d0a60*/  LDL.LU R55, [R1+0x409c] ;  /* 0x00409c0001377983 */ /* 0x000ee80000300800 */
[----:B------:R-:W3:Y:S01]  /*d0a70*/  LDL.LU R53, [R1+0x3ec] ;  /* 0x0003ec0001357983 */ /* 0x000ee20000300800 */
[----:B0-----:R-:W-:-:S05]  /*d0a80*/  IMAD.WIDE R46, R50, 0x2, R56 ;  /* 0x00000002322e7825 */ /* 0x001fca00078e0238 */
[----:B------:R0:W-:Y:S01]  /*d0a90*/  @P2 STG.E.U16 [R46.64], R44 ;  /* 0x0000002c2e002986 */ /* 0x0001e2000c101504 */
[----:B--2---:R-:W-:-:S03]  /*d0aa0*/  ISETP.GE.AND P2, PT, R54, c[0x0][0x17c], PT ;  /* 0x00005f0036007a0c */ /* 0x004fc60003f46270 */
[----:B------:R-:W2:Y:S01]  /*d0ab0*/  LDL.LU R54, [R1+0x40a0] ;  /* 0x0040a00001367983 */ /* 0x000ea20000300800 */
[----:B------:R-:W-:Y:S01]  /*d0ac0*/  ISETP.LT.AND P1, PT, R43, c[0x0][0x178], !P1 ;  /* 0x00005e002b007a0c */ /* 0x000fe20004f21270 */
[C---:B------:R-:W-:Y:S01]  /*d0ad0*/  IMAD.WIDE R48, R50.reuse, 0x2, R2 ;  /* 0x0000000232307825 */ /* 0x040fe200078e0202 */
[----:B------:R-:W-:Y:S02]  /*d0ae0*/  ISETP.LT.AND P6, PT, R61, c[0x0][0x178], !P5 ;  /* 0x00005e003d007a0c */ /* 0x000fe40006fc1270 */
[----:B------:R-:W-:Y:S02]  /*d0af0*/  ISETP.LT.AND P5, PT, R43, c[0x0][0x178], !P5 ;  /* 0x00005e002b007a0c */ /* 0x000fe40006fa1270 */
[----:B------:R-:W-:-:S05]  /*d0b00*/  IADD3 R52, R50, c[0x0][0x198], RZ ;  /* 0x0000660032347a10 */ /* 0x000fca0007ffe0ff */
[C---:B------:R-:W-:Y:S02]  /*d0b10*/  IMAD.WIDE R50, R52.reuse, 0x2, R56 ;  /* 0x0000000234327825 */ /* 0x040fe400078e0238 */
[----:B------:R1:W-:Y:S01]  /*d0b20*/  @P1 STG.E.U16 [R48.64], R45 ;  /* 0x0000002d30001986 */ /* 0x0003e2000c101504 */
[----:B------:R-:W-:Y:S02]  /*d0b30*/  ISETP.LT.AND P1, PT, R61, c[0x0][0x178], !P0 ;  /* 0x00005e003d007a0c */ /* 0x000fe40004721270 */
[----:B0-----:R-:W-:Y:S01]  /*d0b40*/  IADD3 R46, R52, c[0x0][0x198], RZ ;  /* 0x00006600342e7a10 */ /* 0x001fe20007ffe0ff */
[----:B------:R0:W-:Y:S01]  /*d0b50*/  @P6 STG.E.U16 [R50.64], R59 ;  /* 0x0000003b32006986 */ /* 0x0001e2000c101504 */
[----:B----4-:R-:W-:-:S03]  /*d0b60*/  ISETP.GE.AND P3, PT, R58, c[0x0][0x17c], PT ;  /* 0x00005f003a007a0c */ /* 0x010fc60003f66270 */
[----:B------:R-:W4:Y:S01]  /*d0b70*/  LDL.LU R58, [R1+0x3dc] ;  /* 0x0003dc00013a7983 */ /* 0x000f220000300800 */
[----:B-1----:R-:W-:Y:S01]  /*d0b80*/  IMAD.WIDE R44, R52, 0x2, R2 ;  /* 0x00000002342c7825 */ /* 0x002fe200078e0202 */
[----:B0-----:R-:W-:-:S04]  /*d0b90*/  PRMT R51, R59, 0x7632, R51 ;  /* 0x000076323b337816 */ /* 0x001fc80000000033 */
[----:B---3--:R0:W-:Y:S01]  /*d0ba0*/  @P5 STG.E.U16 [R44.64], R60 ;  /* 0x0000003c2c005986 */ /* 0x0081e2000c101504 */
[----:B------:R-:W-:Y:S02]  /*d0bb0*/  PRMT R52, R60, 0x7632, R52 ;  /* 0x000076323c347816 */ /* 0x000fe40000000034 */
[----:B------:R-:W-:Y:S01]  /*d0bc0*/  ISETP.GE.AND P5, PT, R55, c[0x0][0x17c], PT ;  /* 0x00005f0037007a0c */ /* 0x000fe20003fa6270 */
[----:B------:R-:W3:Y:S01]  /*d0bd0*/  LDL.LU R59, [R1+0x40] ;  /* 0x00004000013b7983 */ /* 0x000ee20000300800 */
[----:B0-----:R-:W-:-:S03]  /*d0be0*/  IMAD.WIDE R44, R46, 0x2, R56 ;  /* 0x000000022e2c7825 */ /* 0x001fc600078e0238 */
[----:B------:R-:W3:Y:S04]  /*d0bf0*/  LDL.LU R60, [R1+0x20] ;  /* 0x00002000013c7983 */ /* 0x000ee80000300800 */
[----:B------:R0:W-:Y:S04]  /*d0c00*/  @P1 STG.E.U16 [R44.64], R51 ;  /* 0x000000332c001986 */ /* 0x0001e8000c101504 */
[----:B------:R-:W3:Y:S01]  /*d0c10*/  LDL.LU R55, [R1+0x40a8] ;  /* 0x0040a80001377983 */ /* 0x000ee20000300800 */
[----:B--2---:R-:W-:-:S03]  /*d0c20*/  ISETP.GE.AND P1, PT, R54, c[0x0][0x17c], PT ;  /* 0x00005f0036007a0c */ /* 0x004fc60003f26270 */
        /* <DEDUP_REMOVED lines=10> */
[----:B0-----:R-:W-:Y:S01]  /*d0cd0*/  PRMT R44, R53, 0x7632, R44 ;  /* 0x00007632352c7816 */ /* 0x001fe2000000002c */
[C---:B-1----:R-:W-:Y:S01]  /*d0ce0*/  IMAD.WIDE R46, R50.reuse, 0x2, R2 ;  /* 0x00000002322e7825 */ /* 0x042fe200078e0202 */
[----:B----4-:R-:W-:-:S04]  /*d0cf0*/  IADD3 R48, R50, c[0x0][0x198], RZ ;  /* 0x0000660032307a10 */ /* 0x010fc80007ffe0ff */
[----:B------:R0:W-:Y:S01]  /*d0d00*/  @P4 STG.E.U16 [R46.64], R58 ;  /* 0x0000003a2e004986 */ /* 0x0001e2000c101504 */
[----:B------:R-:W-:-:S03]  /*d0d10*/  PRMT R45, R58, 0x7632, R45 ;  /* 0x000076323a2d7816 */ /* 0x000fc6000000002d */
[----:B------:R-:W4:Y:S01]  /*d0d20*/  LDL.LU R53, [R1+0x30] ;  /* 0x0000300001357983 */ /* 0x000f220000300800 */
[----:B0-----:R-:W-:-:S03]  /*d0d30*/  IMAD.WIDE R46, R48, 0x2, R56 ;  /* 0x00000002302e7825 */ /* 0x001fc600078e0238 */
[----:B------:R-:W4:Y:S04]  /*d0d40*/  LDL.LU R58, [R1+0x10] ;  /* 0x00001000013a7983 */ /* 0x000f280000300800 */
[----:B------:R0:W-:Y:S01]  /*d0d50*/  @P0 STG.E.U16 [R46.64], R44 ;  /* 0x0000002c2e000986 */ /* 0x0001e2000c101504 */
[----:B---3--:R-:W-:-:S03]  /*d0d60*/  ISETP.GE.AND P4, PT, R55, c[0x0][0x17c], PT ;  /* 0x00005f0037007a0c */ /* 0x008fc60003f86270 */
        /* <DEDUP_REMOVED lines=10> */
[----:B------:R-:W-:Y:S02]  /*d0e10*/  ISETP.LT.AND P3, PT, R61, c[0x0][0x178], !P5 ;  /* 0x00005e003d007a0c */ /* 0x000fe40006f61270 */
[C---:B0-----:R-:W-:Y:S01]  /*d0e20*/  IADD3 R46, R52.reuse, c[0x0][0x198], RZ ;  /* 0x00006600342e7a10 */ /* 0x041fe20007ffe0ff */
[----:B------:R0:W-:Y:S01]  /*d0e30*/  @P6 STG.E.U16 [R50.64], R59 ;  /* 0x0000003b32006986 */ /* 0x0001e2000c101504 */
[----:B-1----:R-:W-:Y:S01]  /*d0e40*/  IMAD.WIDE R44, R52, 0x2, R2 ;  /* 0x00000002342c7825 */ /* 0x002fe200078e0202 */
[----:B0-----:R-:W-:-:S04]  /*d0e50*/  PRMT R51, R59, 0x7632, R51 ;  /* 0x000076323b337816 */ /* 0x001fc80000000033 */
        /* <DEDUP_REMOVED lines=18> */
[----:B0-----:R-:W-:Y:S02]  /*d0f80*/  IMAD.WIDE R44, R50, 0x2, R2 ;  /* 0x00000002322c7825 */ /* 0x001fe400078e0202 */
[----:B----4-:R0:W-:Y:S01]  /*d0f90*/  @P6 STG.E.U16 [R48.64], R53 ;  /* 0x0000003530006986 */ /* 0x0101e2000c101504 */
[----:B------:R-:W-:-:S03]  /*d0fa0*/  PRMT R51, R53, 0x7632, R51 ;  /* 0x0000763235337816 */ /* 0x000fc60000000033 */
[----:B------:R4:W-:Y:S01]  /*d0fb0*/  @P1 STG.E.U16 [R44.64], R58 ;  /* 0x0000003a2c001986 */ /* 0x0009e2000c101504 */
[----:B-1----:R-:W-:Y:S02]  /*d0fc0*/  IADD3 R46, R50, c[0x0][0x198], RZ ;  /* 0x00006600322e7a10 */ /* 0x002fe40007ffe0ff */
[----:B------:R-:W-:Y:S01]  /*d0fd0*/  PRMT R52, R58, 0x7632, R52 ;  /* 0x000076323a347816 */ /* 0x000fe20000000034 */
[----:B0-----:R-:W2:Y:S02]  /*d0fe0*/  LDL.LU R53, [R1+0x400] ;  /* 0x0004000001357983 */ /* 0x001ea40000300800 */
[----:B----4-:R-:W-:Y:S02]  /*d0ff0*/  IMAD.WIDE R44, R46, 0x2, R56 ;  /* 0x000000022e2c7825 */ /* 0x010fe400078e0238 */
        /* <DEDUP_REMOVED lines=15> */
[----:B------:R0:W-:Y:S01]  /*d10f0*/  @P6 STG.E.U16 [R48.64], R59 ;  /* 0x0000003b30006986 */ /* 0x0001e2000c101504 */
        /* <DEDUP_REMOVED lines=87> */
[----:B------:R0:W-:Y:S04]  /*d1670*/  @P6 STG.E.U16 [R48.64], R59 ;  /* 0x0000003b30006986 */ /* 0x0001e8000c101504 */
[----:B------:R4:W-:Y:S01]  /*d1680*/  @P2 STG.E.U16 [R44.64], R60 ;  /* 0x0000003c2c002986 */ /* 0x0009e2000c101504 */
[----:B-1----:R-:W-:Y:S02]  /*d1690*/  IADD3 R46, R50, c[0x0][0x198], RZ ;  /* 0x00006600322e7a10 */ /* 0x002fe40007ffe0ff */
[----:B------:R-:W-:-:S02]  /*d16a0*/  PRMT R50, R59, 0x7632, R50 ;  /* 0x000076323b327816 */ /* 0x000fc40000000032 */
[----:B------:R-:W-:Y:S01]  /*d16b0*/  PRMT R52, R60, 0x7632, R52 ;  /* 0x000076323c347816 */ /* 0x000fe20000000034 */
[----:B0-----:R-:W2:Y:S01]  /*d16c0*/  LDL.LU R59, [R1+0x48] ;  /* 0x00004800013b7983 */ /* 0x001ea20000300800 */
[----:B----4-:R-:W-:-:S03]  /*d16d0*/  IMAD.WIDE R44, R46, 0x2, R56 ;  /* 0x000000022e2c7825 */ /* 0x010fc600078e0238 */
        /* <DEDUP_REMOVED lines=103> */
[----:B------:R-:W-:Y:S01]  /*d1d50*/  @P6 STG.E.U16 [R48.64], R53 ;  /* 0x0000003530006986 */ /* 0x000fe2000c101504 */
[----:B------:R-:W-:-:S03]  /*d1d60*/  PRMT R51, R53, 0x7632, R51 ;  /* 0x0000763235337816 */ /* 0x000fc60000000033 */
[----:B------:R0:W-:Y:S01]  /*d1d70*/  @P4 STG.E.U16 [R44.64], R58 ;  /* 0x0000003a2c004986 */ /* 0x0001e2000c101504 */
[----:B-1----:R-:W-:Y:S02]  /*d1d80*/  IADD3 R46, R50, c[0x0][0x198], RZ ;  /* 0x00006600322e7a10 */ /* 0x002fe40007ffe0ff */
[----:B------:R-:W-:-:S03]  /*d1d90*/  PRMT R52, R58, 0x7632, R52 ;  /* 0x000076323a347816 */ /* 0x000fc60000000034 */
[----:B0-----:R-:W-:Y:S01]  /*d1da0*/  IMAD.WIDE R44, R46, 0x2, R56 ;  /* 0x000000022e2c7825 */ /* 0x001fe200078e0238 */
[----:B------:R-:W4:Y:S04]  /*d1db0*/  LDL.LU R58, [R1+0x410c] ;  /* 0x00410c00013a7983 */ /* 0x000f280000300800 */
[----:B------:R0:W-:Y:S04]  /*d1dc0*/  @P0 STG.E.U16 [R44.64], R51 ;  /* 0x000000332c000986 */ /* 0x0001e8000c101504 */
[----:B------:R-:W4:Y:S01]  /*d1dd0*/  LDL.LU R53, [R1+0x3c] ;  /* 0x00003c0001357983 */ /* 0x000f220000300800 */
        /* <DEDUP_REMOVED lines=10> */
[----:B0-----:R-:W-:Y:S01]  /*d1e80*/  IMAD.WIDE R44, R50, 0x2, R2 ;  /* 0x00000002322c7825 */ /* 0x001fe200078e0202 */
[----:B---3--:R-:W-:Y:S01]  /*d1e90*/  ISETP.GE.AND P4, PT, R55, c[0x0][0x17c], PT ;  /* 0x00005f0037007a0c */ /* 0x008fe20003f86270 */
[----:B------:R0:W-:Y:S01]  /*d1ea0*/  @P6 STG.E.U16 [R48.64], R59 ;  /* 0x0000003b30006986 */ /* 0x0001e2000c101504 */
[----:B------:R-:W-:-:S03]  /*d1eb0*/  PRMT R51, R59, 0x7632, R51 ;  /* 0x000076323b337816 */ /* 0x000fc60000000033 */
[----:B----4-:R3:W-:Y:S01]  /*d1ec0*/  @P2 STG.E.U16 [R44.64], R60 ;  /* 0x0000003c2c002986 */ /* 0x0107e2000c101504 */
[----:B-1----:R-:W-:-:S03]  /*d1ed0*/  IADD3 R46, R50, c[0x0][0x198], RZ ;  /* 0x00006600322e7a10 */ /* 0x002fc60007ffe0ff */
[----:B------:R-:W4:Y:S01]  /*d1ee0*/  LDL.LU R55, [R1+0x1c] ;  /* 0x00001c0001377983 */ /* 0x000f220000300800 */
[----:B------:R-:W-:-:S03]  /*d1ef0*/  PRMT R52, R60, 0x7632, R52 ;  /* 0x000076323c347816 */ /* 0x000fc60000000034 */
[----:B0-----:R-:W4:Y:S01]  /*d1f00*/  LDL.LU R59, [R1+0x3fc] ;  /* 0x0003fc00013b7983 */ /* 0x001f220000300800 */
[----:B---3--:R-:W-:Y:S01]  /*d1f10*/  IMAD.WIDE R44, R46, 0x2, R56 ;  /* 0x000000022e2c7825 */ /* 0x008fe200078e0238 */
[----:B------:R-:W-:Y:S02]  /*d1f20*/  ISETP.GE.AND P2, PT, R58, c[0x0][0x17c], PT ;  /* 0x00005f003a007a0c */ /* 0x000fe40003f46270 */
        /* <DEDUP_REMOVED lines=18> */
[----:B------:R-:W-:Y:S01]  /*d2050*/  PRMT R45, R55, 0x7632, R45 ;  /* 0x00007632372d7816 */ /* 0x000fe2000000002d */
[----:B0-----:R-:W-:Y:S02]  /*d2060*/  IMAD.WIDE R46, R48, 0x2, R56 ;  /* 0x00000002302e7825 */ /* 0x001fe400078e0238 */
        /* <DEDUP_REMOVED lines=13> */
[----:B0-----:R-:W-:Y:S01]  /*d2140*/  IADD3 R46, R52, c[0x0][0x198], RZ ;  /* 0x00006600342e7a10 */ /* 0x001fe20007ffe0ff */
[----:B------:R0:W-:Y:S01]  /*d2150*/  @P6 STG.E.U16 [R50.64], R59 ;  /* 0x0000003b32006986 */ /* 0x0001e2000c101504 */
[----:B---3--:R-:W-:-:S03]  /*d2160*/  ISETP.GE.AND P1, PT, R58, c[0x0][0x17c], PT ;  /* 0x00005f003a007a0c */ /* 0x008fc60003f26270 */
[----:B------:R-:W3:Y:S01]  /*d2170*/  LDL.LU R58, [R1+0x7c] ;  /* 0x00007c00013a7983 */ /* 0x000ee20000300800 */
[----:B-1----:R-:W-:Y:S01]  /*d2180*/  IMAD.WIDE R44, R52, 0x2, R2 ;  /* 0x00000002342c7825 */ /* 0x002fe200078e0202 */
[----:B0-----:R-:W-:-:S04]  /*d2190*/  PRMT R51, R59, 0x7632, R51 ;  /* 0x000076323b337816 */ /* 0x001fc80000000033 */
[----:B------:R0:W-:Y:S01]  /*d21a0*/  @P0 STG.E.U16 [R44.64], R60 ;  /* 0x0000003c2c000986 */ /* 0x0001e2000c101504 */
[----:B------:R-:W-:-:S03]  /*d21b0*/  PRMT R52, R60, 0x7632, R52 ;  /* 0x000076323c347816 */ /* 0x000fc60000000034 */
[----:B------:R-:W3:Y:S01]  /*d21c0*/  LDL.LU R59, [R1+0xa0] ;  /* 0x0000a000013b7983 */ /* 0x000ee20000300800 */
[----:B0-----:R-:W-:Y:S01]  /*d21d0*/  IMAD.WIDE R44, R46, 0x2, R56 ;  /* 0x000000022e2c7825 */ /* 0x001fe200078e0238 */
[----:B----4-:R-:W-:Y:S02]  /*d21e0*/  ISETP.GE.AND P0, PT, R55, c[0x0][0x17c], PT ;  /* 0x00005f0037007a0c */ /* 0x010fe40003f06270 */
        /* <DEDUP_REMOVED lines=16> */
[----:B---3--:R-:W-:-:S04]  /*d22f0*/  IADD3 R48, R50, c[0x0][0x198], RZ ;  /* 0x0000660032307a10 */ /* 0x008fc80007ffe0ff */
[----:B------:R0:W-:Y:S01]  /*d2300*/  @P3 STG.E.U16 [R46.64], R58 ;  /* 0x0000003a2e003986 */ /* 0x0001e2000c101504 */
[----:B------:R-:W-:-:S03]  /*d2310*/  PRMT R45, R58, 0x7632, R45 ;  /* 0x000076323a2d7816 */ /* 0x000fc6000000002d */
[----:B------:R-:W3:Y:S01]  /*d2320*/  LDL.LU R53, [R1+0x90] ;  /* 0x0000900001357983 */ /* 0x000ee20000300800 */
[----:B0-----:R-:W-:-:S03]  /*d2330*/  IMAD.WIDE R46, R48, 0x2, R56 ;  /* 0x00000002302e7825 */ /* 0x001fc600078e0238 */
[----:B------:R-:W3:Y:S04]  /*d2340*/  LDL.LU R58, [R1+0x50] ;  /* 0x00005000013a7983 */ /* 0x000ee80000300800 */
[----:B------:R0:W-:Y:S01]  /*d2350*/  @P2 STG.E.U16 [R46.64], R44 ;  /* 0x0000002c2e002986 */ /* 0x0001e2000c101504 */
[----:B----4-:R-:W-:-:S03]  /*d2360*/  ISETP.GE.AND P3, PT, R55, c[0x0][0x17c], PT ;  /* 0x00005f0037007a0c */ /* 0x010fc60003f66270 */
        /* <DEDUP_REMOVED lines=34> */
[----:B---3--:R0:W-:Y:S01]  /*d2590*/  @P6 STG.E.U16 [R48.64], R53 ;  /* 0x0000003530006986 */ /* 0x0081e2000c101504 */
[----:B------:R-:W-:-:S03]  /*d25a0*/  PRMT R51, R53, 0x7632, R51 ;  /* 0x0000763235337816 */ /* 0x000fc60000000033 */
[----:B------:R3:W-:Y:S01]  /*d25b0*/  @P4 STG.E.U16 [R44.64], R58 ;  /* 0x0000003a2c004986 */ /* 0x0007e2000c101504 */
[----:B-1----:R-:W-:Y:S02]  /*d25c0*/  IADD3 R46, R50, c[0x0][0x198], RZ ;  /* 0x00006600322e7a10 */ /* 0x002fe40007ffe0ff */
[----:B------:R-:W-:Y:S01]  /*d25d0*/  PRMT R52, R58, 0x7632, R52 ;  /* 0x000076323a347816 */ /* 0x000fe20000000034 */
[----:B0-----:R-:W2:Y:S02]  /*d25e0*/  LDL.LU R53, [R1+0x410] ;  /* 0x0004100001357983 */ /* 0x001ea40000300800 */
[----:B---3--:R-:W-:Y:S02]  /*d25f0*/  IMAD.WIDE R44, R46, 0x2, R56 ;  /* 0x000000022e2c7825 */ /* 0x008fe400078e0238 */
        /* <DEDUP_REMOVED lines=109> */
[----:B---3--:R-:W-:-:S03]  /*d2cd0*/  IMAD.WIDE R44, R46, 0x2, R56 ;  /* 0x000000022e2c7825 */ /* 0x008fc600078e0238 */
        /* <DEDUP_REMOVED lines=123> */
[----:B----4-:R-:W-:Y:S01]  /*d3490*/  ISETP.GE.AND P3, PT, R55, c[0x0][0x17c], PT ;  /* 0x00005f0037007a0c */ /* 0x010fe20003f66270 */
[----:B------:R0:W-:Y:S01]  /*d34a0*/  @P6 STG.E.U16 [R48.64], R59 ;  /* 0x0000003b30006986 */ /* 0x0001e2000c101504 */
[----:B------:R-:W-:-:S03]  /*d34b0*/  PRMT R51, R59, 0x7632, R51 ;  /* 0x000076323b337816 */ /* 0x000fc60000000033 */
[----:B---3--:R3:W-:Y:S01]  /*d34c0*/  @P5 STG.E.U16 [R44.64], R60 ;  /* 0x0000003c2c005986 */ /* 0x0087e2000c101504 */
        /* <DEDUP_REMOVED lines=349> */
[----:B------:R-:W-:Y:S01]  /*d4aa0*/  @P6 STG.E.U16 [R48.64], R59 ;  /* 0x0000003b30006986 */ /* 0x000fe2000c101504 */
[----:B------:R-:W-:-:S03]  /*d4ab0*/  PRMT R51, R59, 0x7632, R51 ;  /* 0x000076323b337816 */ /* 0x000fc60000000033 */
[----:B------:R-:W4:Y:S01]  /*d4ac0*/  LDL.LU R55, [R1+0xbc] ;  /* 0x0000bc0001377983 */ /* 0x000f220000300800 */
[----:B-1----:R-:W-:-:S03]  /*d4ad0*/  IADD3 R46, R50, c[0x0][0x198], RZ ;  /* 0x00006600322e7a10 */ /* 0x002fc60007ffe0ff */
[----:B---3--:R0:W-:Y:S01]  /*d4ae0*/  @P0 STG.E.U16 [R44.64], R60 ;  /* 0x0000003c2c000986 */ /* 0x0081e2000c101504 */
[----:B------:R-:W-:Y:S02]  /*d4af0*/  PRMT R52, R60, 0x7632, R52 ;  /* 0x000076323c347816 */ /* 0x000fe40000000034 */
[----:B------:R-:W-:Y:S02]  /*d4b00*/  ISETP.GE.AND P0, PT, R58, c[0x0][0x17c], PT ;  /* 0x00005f003a007a0c */ /* 0x000fe40003f06270 */
        /* <DEDUP_REMOVED lines=16> */
[----:B----4-:R-:W-:Y:S01]  /*d4c10*/  PRMT R45, R55, 0x7632, R45 ;  /* 0x00007632372d7816 */ /* 0x010fe2000000002d */
[C---:B0-----:R-:W-:Y:S01]  /*d4c20*/  IMAD.WIDE R46, R50.reuse, 0x2, R2 ;  /* 0x00000002322e7825 */ /* 0x041fe200078e0202 */
[----:B-1----:R-:W-:-:S04]  /*d4c30*/  IADD3 R48, R50, c[0x0][0x198], RZ ;  /* 0x0000660032307a10 */ /* 0x002fc80007ffe0ff */
[----:B------:R0:W-:Y:S01]  /*d4c40*/  @P3 STG.E.U16 [R46.64], R55 ;  /* 0x000000372e003986 */ /* 0x0001e2000c101504 */
[----:B------:R-:W-:-:S03]  /*d4c50*/  PRMT R44, R53, 0x7632, R44 ;  /* 0x00007632352c7816 */ /* 0x000fc6000000002c */
[----:B0-----:R-:W4:Y:S01]  /*d4c60*/  LDL.LU R55, [R1+0x421c] ;  /* 0x00421c0001377983 */ /* 0x001f220000300800 */
[----:B------:R-:W-:-:S03]  /*d4c70*/  IMAD.WIDE R46, R48, 0x2, R56 ;  /* 0x00000002302e7825 */ /* 0x000fc600078e0238 */
[----:B------:R-:W4:Y:S04]  /*d4c80*/  LDL.LU R53, [R1+0x42c] ;  /* 0x00042c0001357983 */ /* 0x000f280000300800 */
[----:B------:R0:W-:Y:S01]  /*d4c90*/  @P2 STG.E.U16 [R46.64], R44 ;  /* 0x0000002c2e002986 */ /* 0x0001e2000c101504 */
[----:B--2---:R-:W-:-:S03]  /*d4ca0*/  ISETP.GE.AND P2, PT, R54, c[0x0][0x17c], PT ;  /* 0x00005f0036007a0c */ /* 0x004fc60003f46270 */
[----:B------:R-:W2:Y:S01]  /*d4cb0*/  LDL.LU R54, [R1+0x4220] ;  /* 0x0042200001367983 */ /* 0x000ea20000300800 */
[----:B------:R-:W-:Y:S02]  /*d4cc0*/  ISETP.LT.AND P1, PT, R43, c[0x0][0x178], !P1 ;  /* 0x00005e002b007a0c */ /* 0x000fe40004f21270 */
[----:B------:R-:W-:Y:S02]  /*d4cd0*/  ISETP.LT.AND P6, PT, R61, c[0x0][0x178], !P5 ;  /* 0x00005e003d007a0c */ /* 0x000fe40006fc1270 */
[----:B------:R-:W-:Y:S02]  /*d4ce0*/  ISETP.LT.AND P5, PT, R43, c[0x0][0x178], !P5 ;  /* 0x00005e002b007a0c */ /* 0x000fe40006fa1270 */
[C---:B------:R-:W-:Y:S01]  /*d4cf0*/  IADD3 R52, R48.reuse, c[0x0][0x198], RZ ;  /* 0x0000660030347a10 */ /* 0x040fe20007ffe0ff */
[----:B------:R-:W-:-:S04]  /*d4d00*/  IMAD.WIDE R48, R48, 0x2, R2 ;  /* 0x0000000230307825 */ /* 0x000fc800078e0202 */
[C---:B------:R-:W-:Y:S02]  /*d4d10*/  IMAD.WIDE R50, R52.reuse, 0x2, R56 ;  /* 0x0000000234327825 */ /* 0x040fe400078e0238 */
[----:B------:R1:W-:Y:S01]  /*d4d20*/  @P1 STG.E.U16 [R48.64], R45 ;  /* 0x0000002d30001986 */ /* 0x0003e2000c101504 */
[----:B------:R-:W-:Y:S02]  /*d4d30*/  ISETP.LT.AND P1, PT, R61, c[0x0][0x178], !P0 ;  /* 0x00005e003d007a0c */ /* 0x000fe40004721270 */
[----:B0-----:R-:W-:Y:S01]  /*d4d40*/  IADD3 R46, R52, c[0x0][0x198], RZ ;  /* 0x00006600342e7a10 */ /* 0x001fe20007ffe0ff */
[----:B---3--:R0:W-:Y:S01]  /*d4d50*/  @P6 STG.E.U16 [R50.64], R58 ;  /* 0x0000003a32006986 */ /* 0x0081e2000c101504 */
[----:B------:R-:W-:-:S03]  /*d4d60*/  ISETP.GE.AND P3, PT, R59, c[0x0][0x17c], PT ;  /* 0x00005f003b007a0c */ /* 0x000fc60003f66270 */
[----:B------:R-:W3:Y:S01]  /*d4d70*/  LDL.LU R59, [R1+0x15c] ;  /* 0x00015c00013b7983 */ /* 0x000ee20000300800 */
[----:B-1----:R-:W-:Y:S01]  /*d4d80*/  IMAD.WIDE R44, R52, 0x2, R2 ;  /* 0x00000002342c7825 */ /* 0x002fe200078e0202 */
[----:B------:R-:W-:-:S04]  /*d4d90*/  PRMT R52, R60, 0x7632, R52 ;  /* 0x000076323c347816 */ /* 0x000fc80000000034 */
[----:B------:R1:W-:Y:S01]  /*d4da0*/  @P5 STG.E.U16 [R44.64], R60 ;  /* 0x0000003c2c005986 */ /* 0x0003e2000c101504 */
[----:B0-----:R-:W-:Y:S02]  /*d4db0*/  PRMT R51, R58, 0x7632, R51 ;  /* 0x000076323a337816 */ /* 0x001fe40000000033 */
[----:B----4-:R-:W-:Y:S02]  /*d4dc0*/  ISETP.GE.AND P5, PT, R55, c[0x0][0x17c], PT ;  /* 0x00005f0037007a0c */ /* 0x010fe40003fa6270 */
[----:B------:R-:W4:Y:S01]  /*d4dd0*/  LDL.LU R55, [R1+0x190] ;  /* 0x0001900001377983 */ /* 0x000f220000300800 */
[----:B-1----:R-:W-:-:S03]  /*d4de0*/  IMAD.WIDE R44, R46, 0x2, R56 ;  /* 0x000000022e2c7825 */ /* 0x002fc600078e0238 */
[----:B------:R-:W4:Y:S04]  /*d4df0*/  LDL.LU R60, [R1+0x170] ;  /* 0x00017000013c7983 */ /* 0x000f280000300800 */
[----:B------:R-:W4:Y:S04]  /*d4e00*/  LDL.LU R58, [R1+0x4228] ;  /* 0x00422800013a7983 */ /* 0x000f280000300800 */
[----:B------:R0:W-:Y:S01]  /*d4e10*/  @P1 STG.E.U16 [R44.64], R51 ;  /* 0x000000332c001986 */ /* 0x0001e2000c101504 */
        /* <DEDUP_REMOVED lines=11> */
[----:B0-----:R-:W-:Y:S02]  /*d4ed0*/  PRMT R44, R53, 0x7632, R44 ;  /* 0x00007632352c7816 */ /* 0x001fe4000000002c */
[----:B---3--:R-:W-:Y:S01]  /*d4ee0*/  PRMT R45, R59, 0x7632, R45 ;  /* 0x000076323b2d7816 */ /* 0x008fe2000000002d */
[C---:B-1----:R-:W-:Y:S01]  /*d4ef0*/  IMAD.WIDE R46, R50.reuse, 0x2, R2 ;  /* 0x00000002322e7825 */ /* 0x042fe200078e0202 */
[----:B------:R-:W-:-:S04]  /*d4f00*/  IADD3 R48, R50, c[0x0][0x198], RZ ;  /* 0x0000660032307a10 */ /* 0x000fc80007ffe0ff */
[----:B------:R0:W-:Y:S04]  /*d4f10*/  @P4 STG.E.U16 [R46.64], R59 ;  /* 0x0000003b2e004986 */ /* 0x0001e8000c101504 */
[----:B------:R-:W3:Y:S01]  /*d4f20*/  LDL.LU R53, [R1+0x1a0] ;  /* 0x0001a00001357983 */ /* 0x000ee20000300800 */
[----:B0-----:R-:W-:-:S03]  /*d4f30*/  IMAD.WIDE R46, R48, 0x2, R56 ;  /* 0x00000002302e7825 */ /* 0x001fc600078e0238 */
[----:B------:R-:W3:Y:S01]  /*d4f40*/  LDL.LU R59, [R1+0x160] ;  /* 0x00016000013b7983 */ /* 0x000ee20000300800 */
[----:B----4-:R-:W-:-:S03]  /*d4f50*/  ISETP.GE.AND P4, PT, R58, c[0x0][0x17c], PT ;  /* 0x00005f003a007a0c */ /* 0x010fc60003f86270 */
        /* <DEDUP_REMOVED lines=11> */
[C---:B------:R-:W-:Y:S02]  /*d5010*/  ISETP.LT.AND P3, PT, R61.reuse, c[0x0][0x178], !P5 ;  /* 0x00005e003d007a0c */ /* 0x040fe40006f61270 */
[C---:B0-----:R-:W-:Y:S01]  /*d5020*/  IADD3 R46, R52.reuse, c[0x0][0x198], RZ ;  /* 0x00006600342e7a10 */ /* 0x041fe20007ffe0ff */
[----:B------:R0:W-:Y:S01]  /*d5030*/  @P6 STG.E.U16 [R50.64], R55 ;  /* 0x0000003732006986 */ /* 0x0001e2000c101504 */
[----:B------:R-:W-:Y:S01]  /*d5040*/  ISETP.LT.AND P6, PT, R61, c[0x0][0x178], !P1 ;  /* 0x00005e003d007a0c */ /* 0x000fe20004fc1270 */
[----:B-1----:R-:W-:Y:S01]  /*d5050*/  IMAD.WIDE R44, R52, 0x2, R2 ;  /* 0x00000002342c7825 */ /* 0x002fe200078e0202 */
[----:B------:R-:W-:Y:S02]  /*d5060*/  PRMT R52, R60, 0x7632, R52 ;  /* 0x000076323c347816 */ /* 0x000fe40000000034 */
[----:B0-----:R-:W-:Y:S02]  /*d5070*/  PRMT R51, R55, 0x7632, R51 ;  /* 0x0000763237337816 */ /* 0x001fe40000000033 */
[----:B------:R0:W-:Y:S01]  /*d5080*/  @P2 STG.E.U16 [R44.64], R60 ;  /* 0x0000003c2c002986 */ /* 0x0001e2000c101504 */
[----:B------:R-:W-:-:S03]  /*d5090*/  ISETP.LT.AND P2, PT, R43, c[0x0][0x178], !P1 ;  /* 0x00005e002b007a0c */ /* 0x000fc60004f41270 */
        /* <DEDUP_REMOVED lines=9> */
[C---:B------:R-:W-:Y:S01]  /*d5130*/  IADD3 R50, R46.reuse, c[0x0][0x198], RZ ;  /* 0x000066002e327a10 */ /* 0x040fe20007ffe0ff */
[----:B------:R-:W-:-:S04]  /*d5140*/  IMAD.WIDE R46, R46, 0x2, R2 ;  /* 0x000000022e2e7825 */ /* 0x000fc800078e0202 */
[----:B------:R-:W-:-:S06]  /*d5150*/  IMAD.WIDE R48, R50, 0x2, R56 ;  /* 0x0000000232307825 */ /* 0x000fcc00078e0238 */
[----:B------:R1:W-:Y:S01]  /*d5160*/  @P5 STG.E.U16 [R46.64], R52 ;  /* 0x000000342e005986 */ /* 0x0003e2000c101504 */
[----:B------:R-:W-:Y:S01]  /*d5170*/  ISETP.LT.AND P5, PT, R61, c[0x0][0x178], !P4 ;  /* 0x00005e003d007a0c */ /* 0x000fe200067a1270 */
[C---:B0-----:R-:W-:Y:S01]  /*d5180*/  IMAD.WIDE R44, R50.reuse, 0x2, R2 ;  /* 0x00000002322c7825 */ /* 0x041fe200078e0202 */
[----:B---3--:R-:W-:Y:S01]  /*d5190*/  PRMT R51, R53, 0x7632, R51 ;  /* 0x0000763235337816 */ /* 0x008fe20000000033 */
[----:B------:R0:W-:Y:S04]  /*d51a0*/  @P6 STG.E.U16 [R48.64], R53 ;  /* 0x0000003530006986 */ /* 0x0001e8000c101504 */
[----:B------:R3:W-:Y:S01]  /*d51b0*/  @P2 STG.E.U16 [R44.64], R59 ;  /* 0x0000003b2c002986 */ /* 0x0007e2000c101504 */
[----:B-1----:R-:W-:Y:S02]  /*d51c0*/  IADD3 R46, R50, c[0x0][0x198], RZ ;  /* 0x00006600322e7a10 */ /* 0x002fe40007ffe0ff */
[----:B------:R-:W-:Y:S01]  /*d51d0*/  PRMT R52, R59, 0x7632, R52 ;  /* 0x000076323b347816 */ /* 0x000fe20000000034 */
[----:B0-----:R-:W2:Y:S02]  /*d51e0*/  LDL.LU R53, [R1+0x1d0] ;  /* 0x0001d00001357983 */ /* 0x001ea40000300800 */
[----:B---3--:R-:W-:-:S02]  /*d51f0*/  IMAD.WIDE R44, R46, 0x2, R56 ;  /* 0x000000022e2c7825 */ /* 0x008fc400078e0238 */
        /* <DEDUP_REMOVED lines=14> */
[C---:B0-----:R-:W-:Y:S01]  /*d52e0*/  IMAD.WIDE R44, R50.reuse, 0x2, R2 ;  /* 0x00000002322c7825 */ /* 0x041fe200078e0202 */
[----:B------:R-:W-:Y:S01]  /*d52f0*/  PRMT R51, R55, 0x7632, R51 ;  /* 0x0000763237337816 */ /* 0x000fe20000000033 */
        /* <DEDUP_REMOVED lines=43> */
[----:B------:R-:W-:Y:S01]  /*d55b0*/  PRMT R51, R55, 0x7632, R51 ;  /* 0x0000763237337816 */ /* 0x000fe20000000033 */
[----:B------:R0:W-:Y:S01]  /*d55c0*/  @P6 STG.E.U16 [R48.64], R55 ;  /* 0x0000003730006986 */ /* 0x0001e2000c101504 */
[----:B------:R-:W-:-:S03]  /*d55d0*/  ISETP.LT.AND P6, PT, R61, c[0x0][0x178], !P4 ;  /* 0x00005e003d007a0c */ /* 0x000fc600067c1270 */
[----:B------:R3:W-:Y:S01]  /*d55e0*/  @P5 STG.E.U16 [R44.64], R60 ;  /* 0x0000003c2c005986 */ /* 0x0007e2000c101504 */
[----:B-1----:R-:W-:Y:S02]  /*d55f0*/  IADD3 R46, R50, c[0x0][0x198], RZ ;  /* 0x00006600322e7a10 */ /* 0x002fe40007ffe0ff */
[----:B------:R-:W-:Y:S01]  /*d5600*/  PRMT R52, R60, 0x7632, R52 ;  /* 0x000076323c347816 */ /* 0x000fe20000000034 */
[----:B0-----:R-:W2:Y:S01]  /*d5610*/  LDL.LU R55, [R1+0x184] ;  /* 0x0001840001377983 */ /* 0x001ea20000300800 */
[----:B------:R-:W-:Y:S01]  /*d5620*/  ISETP.LT.AND P5, PT, R43, c[0x0][0x178], !P4 ;  /* 0x00005e002b007a0c */ /* 0x000fe200067a1270 */
        /* <DEDUP_REMOVED lines=108> */
[----:B---3--:R-:W-:-:S05]  /*d5cf0*/  IMAD.WIDE R44, R46, 0x2, R56 ;  /* 0x000000022e2c7825 */ /* 0x008fca00078e0238 */
[----:B------:R0:W-:Y:S01]  /*d5d00*/  @P1 STG.E.U16 [R44.64], R51 ;  /* 0x000000332c001986 */ /* 0x0001e2000c101504 */
[----:B----4-:R-:W-:-:S03]  /*d5d10*/  ISETP.GE.AND P3, PT, R58, c[0x0][0x17c], PT ;  /* 0x00005f003a007a0c */ /* 0x010fc60003f66270 */
[----:B------:R-:W3:Y:S04]  /*d5d20*/  LDL.LU R58, [R1+0x1c8] ;  /* 0x0001c800013a7983 */ /* 0x000ee80000300800 */
        /* <DEDUP_REMOVED lines=12> */
[----:B------:R-:W-:Y:S01]  /*d5df0*/  ISETP.LT.AND P0, PT, R43, c[0x0][0x178], !P0 ;  /* 0x00005e002b007a0c */ /* 0x000fe20004701270 */
[----:B------:R0:W-:Y:S01]  /*d5e00*/  @P6 STG.E.U16 [R48.64], R55 ;  /* 0x0000003730006986 */ /* 0x0001e2000c101504 */
[----:B------:R-:W-:Y:S02]  /*d5e10*/  ISETP.LT.AND P6, PT, R61, c[0x0][0x178], !P5 ;  /* 0x00005e003d007a0c */ /* 0x000fe40006fc1270 */
[----:B-1----:R-:W-:Y:S01]  /*d5e20*/  IADD3 R46, R50, c[0x0][0x198], RZ ;  /* 0x00006600322e7a10 */ /* 0x002fe20007ffe0ff */
[----:B------:R1:W-:Y:S03]  /*d5e30*/  @P4 STG.E.U16 [R44.64], R60 ;  /* 0x0000003c2c004986 */ /* 0x0003e6000c101504 */
[----:B------:R-:W-:-:S02]  /*d5e40*/  IADD3 R50, R46, c[0x0][0x198], RZ ;  /* 0x000066002e327a10 */ /* 0x000fc40007ffe0ff */
[----:B------:R-:W-:Y:S02]  /*d5e50*/  PRMT R51, R55, 0x7632, R51 ;  /* 0x0000763237337816 */ /* 0x000fe40000000033 */
[----:B------:R-:W-:Y:S01]  /*d5e60*/  PRMT R52, R60, 0x7632, R52 ;  /* 0x000076323c347816 */ /* 0x000fe20000000034 */
[----:B0-----:R-:W3:Y:S01]  /*d5e70*/  LDL.LU R55, [R1+0x19c] ;  /* 0x00019c0001377983 */ /* 0x001ee20000300800 */
[----:B------:R-:W-:-:S04]  /*d5e80*/  IMAD.WIDE R48, R50, 0x2, R56 ;  /* 0x0000000232307825 */ /* 0x000fc800078e0238 */
[----:B-1----:R-:W-:-:S04]  /*d5e90*/  IMAD.WIDE R44, R46, 0x2, R56 ;  /* 0x000000022e2c7825 */ /* 0x002fc800078e0238 */
[----:B------:R-:W-:Y:S01]  /*d5ea0*/  IMAD.WIDE R46, R46, 0x2, R2 ;  /* 0x000000022e2e7825 */ /* 0x000fe200078e0202 */
[----:B------:R0:W-:Y:S01]  /*d5eb0*/  @P2 STG.E.U16 [R44.64], R51 ;  /* 0x000000332c002986 */ /* 0x0001e2000c101504 */
[----:B----4-:R-:W-:-:S03]  /*d5ec0*/  ISETP.GE.AND P4, PT, R59, c[0x0][0x17c], PT ;  /* 0x00005f003b007a0c */ /* 0x010fc60003f86270 */
[----:B------:R-:W4:Y:S04]  /*d5ed0*/  LDL.LU R59, [R1+0x17c] ;  /* 0x00017c00013b7983 */ /* 0x000f280000300800 */
[----:B------:R-:W4:Y:S01]  /*d5ee0*/  LDL.LU R60, [R1+0x4288] ;  /* 0x00428800013c7983 */ /* 0x000f220000300800 */
[----:B0-----:R-:W-:-:S03]  /*d5ef0*/  PRMT R51, R53, 0x7632, R51 ;  /* 0x0000763235337816 */ /* 0x001fc60000000033 */
[----:B------:R-:W-:Y:S04]  /*d5f00*/  @P0 STG.E.U16 [R46.64], R52 ;  /* 0x000000342e000986 */ /* 0x000fe8000c101504 */
[----:B------:R0:W-:Y:S01]  /*d5f10*/  @P6 STG.E.U16 [R48.64], R53 ;  /* 0x0000003530006986 */ /* 0x0001e2000c101504 */
[----:B--2---:R-:W-:-:S03]  /*d5f20*/  ISETP.GE.AND P2, PT, R54, c[0x0][0x17c], PT ;  /* 0x00005f0036007a0c */ /* 0x004fc60003f46270 */
[----:B------:R-:W2:Y:S04]  /*d5f30*/  LDL.LU R54, [R1+0x4284] ;  /* 0x0042840001367983 */ /* 0x000ea80000300800 */
[----:B0-----:R-:W2:Y:S01]  /*d5f40*/  LDL.LU R53, [R1+0x428c] ;  /* 0x00428c0001357983 */ /* 0x001ea20000300800 */
[----:B------:R-:W-:Y:S02]  /*d5f50*/  ISETP.LT.AND P5, PT, R43, c[0x0][0x178], !P5 ;  /* 0x00005e002b007a0c */ /* 0x000fe40006fa1270 */
[----:B------:R-:W-:Y:S01]  /*d5f60*/  ISETP.LT.AND P0, PT, R61, c[0x0][0x178], !P3 ;  /* 0x00005e003d007a0c */ /* 0x000fe20005f01270 */
[C---:B------:R-:W-:Y:S01]  /*d5f70*/  IMAD.WIDE R44, R50.reuse, 0x2, R2 ;  /* 0x00000002322c7825 */ /* 0x040fe200078e0202 */
[----:B------:R-:W-:Y:S02]  /*d5f80*/  ISETP.LT.AND P3, PT, R43, c[0x0][0x178], !P3 ;  /* 0x00005e002b007a0c */ /* 0x000fe40005f61270 */
[----:B------:R-:W-:-:S02]  /*d5f90*/  IADD3 R46, R50, c[0x0][0x198], RZ ;  /* 0x00006600322e7a10 */ /* 0x000fc40007ffe0ff */
[----:B------:R-:W-:Y:S02]  /*d5fa0*/  ISETP.LT.AND P6, PT, R61, c[0x0][0x178], !P1 ;  /* 0x00005e003d007a0c */ /* 0x000fe40004fc1270 */
[----:B------:R-:W-:Y:S02]  /*d5fb0*/  ISETP.LT.AND P1, PT, R43, c[0x0][0x178], !P1 ;  /* 0x00005e002b007a0c */ /* 0x000fe40004f21270 */
[----:B------:R-:W-:Y:S01]  /*d5fc0*/  IADD3 R50, R46, c[0x0][0x198], RZ ;  /* 0x000066002e327a10 */ /* 0x000fe20007ffe0ff */
[----:B---3--:R0:W-:Y:S01]  /*d5fd0*/  @P5 STG.E.U16 [R44.64], R58 ;  /* 0x0000003a2c005986 */ /* 0x0081e2000c101504 */
[----:B------:R-:W-:-:S03]  /*d5fe0*/  PRMT R52, R58, 0x7632, R52 ;  /* 0x000076323a347816 */ /* 0x000fc60000000034 */
[----:B------:R-:W-:-:S04]  /*d5ff0*/  IMAD.WIDE R48, R50, 0x2, R56 ;  /* 0x0000000232307825 */ /* 0x000fc800078e0238 */
[C---:B0-----:R-:W-:Y:S01]  /*d6000*/  IMAD.WIDE R44, R46.reuse, 0x2, R56 ;  /* 0x000000022e2c7825 */ /* 0x041fe200078e0238 */
[----:B------:R-:W3:Y:S03]  /*d6010*/  LDL.LU R58, [R1+0x1ac] ;  /* 0x0001ac00013a7983 */ /* 0x000ee60000300800 */
[--C-:B------:R-:W-:Y:S01]  /*d6020*/  IMAD.WIDE R46, R46, 0x2, R2.reuse ;  /* 0x000000022e2e7825 */ /* 0x100fe200078e0202 */
[----:B------:R0:W-:Y:S04]  /*d6030*/  @P0 STG.E.U16 [R44.64], R51 ;  /* 0x000000332c000986 */ /* 0x0001e8000c101504 */
[----:B------:R-:W-:Y:S04]  /*d6040*/  @P3 STG.E.U16 [R46.64], R52 ;  /* 0x000000342e003986 */ /* 0x000fe8000c101504 */
[----:B------:R1:W-:Y:S01]  /*d6050*/  @P6 STG.E.U16 [R48.64], R55 ;  /* 0x0000003730006986 */ /* 0x0003e2000c101504 */
[----:B0-----:R-:W-:-:S05]  /*d6060*/  IMAD.WIDE R44, R50, 0x2, R2 ;  /* 0x00000002322c7825 */ /* 0x001fca00078e0202 */
[----:B----4-:R0:W-:Y:S01]  /*d6070*/  @P1 STG.E.U16 [R44.64], R59 ;  /* 0x0000003b2c001986 */ /* 0x0101e2000c101504 */
[----:B------:R-:W-:-:S03]  /*d6080*/  ISETP.GE.AND P5, PT, R60, c[0x0][0x17c], PT ;  /* 0x00005f003c007a0c */ /* 0x000fc60003fa6270 */
[----:B------:R-:W4:Y:S01]  /*d6090*/  LDL.LU R60, [R1+0x16c] ;  /* 0x00016c00013c7983 */ /* 0x000f220000300800 */
[----:B-1----:R-:W-:-:S03]  /*d60a0*/  PRMT R48, R55, 0x7632, R48 ;  /* 0x0000763237307816 */ /* 0x002fc60000000030 */
[----:B------:R-:W4:Y:S01]  /*d60b0*/  LDL.LU R51, [R1+0x4290] ;  /* 0x0042900001337983 */ /* 0x000f220000300800 */
[----:B------:R-:W-:-:S03]  /*d60c0*/  PRMT R49, R59, 0x7632, R49 ;  /* 0x000076323b317816 */ /* 0x000fc60000000031 */
[----:B------:R-:W4:Y:S04]  /*d60d0*/  LDL.LU R55, [R1+0x18c] ;  /* 0x00018c0001377983 */ /* 0x000f280000300800 */
[----:B0-----:R-:W4:Y:S01]  /*d60e0*/  LDL.LU R59, [R1+0x12c] ;  /* 0x00012c00013b7983 */ /* 0x001f220000300800 */
[----:B--2---:R-:W-:-:S03]  /*d60f0*/  ISETP.GE.AND P6, PT, R53, c[0x0][0x17c], PT ;  /* 0x00005f0035007a0c */ /* 0x004fc60003fc6270 */
[----:B------:R-:W2:Y:S04]  /*d6100*/  LDL.LU R53, [R1+0x4294] ;  /* 0x0042940001357983 */ /* 0x000ea80000300800 */
[----:B------:R-:W2:Y:S01]  /*d6110*/  LDL.LU R52, [R1+0x4298] ;  /* 0x0042980001347983 */ /* 0x000ea20000300800 */
[----:B------:R-:W-:Y:S02]  /*d6120*/  ISETP.LT.AND P3, PT, R61, c[0x0][0x178], !P4 ;  /* 0x00005e003d007a0c */ /* 0x000fe40006761270 */
[----:B------:R-:W-:Y:S02]  /*d6130*/  ISETP.LT.AND P4, PT, R43, c[0x0][0x178], !P4 ;  /* 0x00005e002b007a0c */ /* 0x000fe40006781270 */
[----:B------:R-:W-:Y:S02]  /*d6140*/  IADD3 R50, R50, c[0x0][0x198], RZ ;  /* 0x0000660032327a10 */ /* 0x000fe40007ffe0ff */
[----:B------:R-:W-:-:S03]  /*d6150*/  ISETP.LT.AND P1, PT, R61, c[0x0][0x178], !P2 ;  /* 0x00005e003d007a0c */ /* 0x000fc60005721270 */
[----:B------:R-:W-:-:S04]  /*d6160*/  IMAD.WIDE R44, R50, 0x2, R56 ;  /* 0x00000002322c7825 */ /* 0x000fc800078e0238 */
[C---:B------:R-:W-:Y:S01]  /*d6170*/  IMAD.WIDE R46, R50.reuse, 0x2, R2 ;  /* 0x00000002322e7825 */ /* 0x040fe200078e0202 */
[----:B------:R-:W-:Y:S01]  /*d6180*/  IADD3 R50, R50, c[0x0][0x198], RZ ;  /* 0x0000660032327a10 */ /* 0x000fe20007ffe0ff */
[----:B------:R0:W-:Y:S01]  /*d6190*/  @P3 STG.E.U16 [R44.64], R48 ;  /* 0x000000302c003986 */ /* 0x0001e2000c101504 */
[----:B------:R-:W-:-:S03]  /*d61a0*/  ISETP.LT.AND P2, PT, R43, c[0x0][0x178], !P2 ;  /* 0x00005e002b007a0c */ /* 0x000fc60005741270 */
[----:B------:R1:W-:Y:S01]  /*d61b0*/  @P4 STG.E.U16 [R46.64], R49 ;  /* 0x000000312e004986 */ /* 0x0003e2000c101504 */
[----:B------:R-:W-:Y:S01]  /*d61c0*/  ISETP.LT.AND P4, PT, R61, c[0x0][0x178], !P5 ;  /* 0x00005e003d007a0c */ /* 0x000fe20006f81270 */
[----:B0-----:R-:W-:-:S04]  /*d61d0*/  IMAD.WIDE R44, R50, 0x2, R56 ;  /* 0x00000002322c7825 */ /* 0x001fc800078e0238 */
[C---:B-1----:R-:W-:Y:S01]  /*d61e0*/  IMAD.WIDE R46, R50.reuse, 0x2, R2 ;  /* 0x00000002322e7825 */ /* 0x042fe200078e0202 */
[----:B------:R-:W-:Y:S01]  /*d61f0*/  IADD3 R50, R50, c[0x0][0x198], RZ ;  /* 0x0000660032327a10 */ /* 0x000fe20007ffe0ff */
[----:B---3--:R0:W-:Y:S01]  /*d6200*/  @P1 STG.E.U16 [R44.64], R58 ;  /* 0x0000003a2c001986 */ /* 0x0081e2000c101504 */
[----:B------:R-:W-:-:S03]  /*d6210*/  PRMT R48, R58, 0x7632, R48 ;  /* 0x000076323a307816 */ /* 0x000fc60000000030 */
[----:B0-----:R-:W-:Y:S01]  /*d6220*/  IMAD.WIDE R44, R50, 0x2, R56 ;  /* 0x00000002322c7825 */ /* 0x001fe200078e0238 */
[----:B----4-:R0:W-:Y:S01]  /*d6230*/  @P2 STG.E.U16 [R46.64], R60 ;  /* 0x0000003c2e002986 */ /* 0x0101e2000c101504 */
[----:B------:R-:W-:-:S03]  /*d6240*/  ISETP.GE.AND P3, PT, R51, c[0x0][0x17c], PT ;  /* 0x00005f0033007a0c */ /* 0x000fc60003f66270 */
[----:B------:R-:W3:Y:S01]  /*d6250*/  LDL.LU R51, [R1+0x429c] ;  /* 0x00429c0001337983 */ /* 0x000ee20000300800 */
[----:B------:R-:W-:-:S03]  /*d6260*/  PRMT R49, R60, 0x7632, R49 ;  /* 0x000076323c317816 */ /* 0x000fc60000000031 */
[----:B------:R1:W-:Y:S04]  /*d6270*/  @P4 STG.E.U16 [R44.64], R48 ;  /* 0x000000302c004986 */ /* 0x0003e8000c101504 */
[----:B0-----:R-:W4:Y:S01]  /*d6280*/  LDL.LU R60, [R1+0x1dc] ;  /* 0x0001dc00013c7983 */ /* 0x001f220000300800 */
[----:B--2---:R-:W-:-:S03]  /*d6290*/  ISETP.GE.AND P4, PT, R52, c[0x0][0x17c], PT ;  /* 0x00005f0034007a0c */ /* 0x004fc60003f86270 */
[----:B------:R-:W2:Y:S01]  /*d62a0*/  LDL.LU R52, [R1+0x42a0] ;  /* 0x0042a00001347983 */ /* 0x000ea20000300800 */
[----:B------:R-:W-:Y:S02]  /*d62b0*/  ISETP.LT.AND P5, PT, R43, c[0x0][0x178], !P5 ;  /* 0x00005e002b007a0c */ /* 0x000fe40006fa1270 */
[----:B------:R-:W-:Y:S01]  /*d62c0*/  ISETP.GE.AND P0, PT, R54, c[0x0][0x17c], PT ;  /* 0x00005f0036007a0c */ /* 0x000fe20003f06270 */
[C---:B------:R-:W-:Y:S01]  /*d62d0*/  IMAD.WIDE R46, R50.reuse, 0x2, R2 ;  /* 0x00000002322e7825 */ /* 0x040fe200078e0202 */
[----:B------:R-:W2:Y:S02]  /*d62e0*/  LDL.LU R58, [R1+0x1cc] ;  /* 0x0001cc00013a7983 */ /* 0x000ea40000300800 */
[----:B------:R-:W-:Y:S02]  /*d62f0*/  ISETP.LT.AND P1, PT, R61, c[0x0][0x178], !P0 ;  /* 0x00005e003d007a0c */ /* 0x000fe40004721270 */
[----:B------:R-:W-:Y:S02]  /*d6300*/  ISETP.LT.AND P2, PT, R43, c[0x0][0x178], !P0 ;  /* 0x00005e002b007a0c */ /* 0x000fe40004741270 */
[----:B------:R-:W-:-:S03]  /*d6310*/  IADD3 R50, R50, c[0x0][0x198], RZ ;  /* 0x0000660032327a10 */ /* 0x000fc60007ffe0ff */
[----:B------:R0:W-:Y:S02]  /*d6320*/  @P5 STG.E.U16 [R46.64], R49 ;  /* 0x000000312e005986 */ /* 0x0001e4000c101504 */
[C---:B-1----:R-:W-:Y:S01]  /*d6330*/  IMAD.WIDE R44, R50.reuse, 0x2, R2 ;  /* 0x00000002322c7825 */ /* 0x042fe200078e0202 */
[----:B------:R-:W-:Y:S02]  /*d6340*/  ISETP.LT.AND P5, PT, R61, c[0x0][0x178], !P6 ;  /* 0x00005e003d007a0c */ /* 0x000fe400077a1270 */
[----:B------:R-:W-:Y:S02]  /*d6350*/  ISETP.GE.AND P0, PT, R53, c[0x0][0x17c], PT ;  /* 0x00005f0035007a0c */ /* 0x000fe40003f06270 */
[----:B------:R-:W2:Y:S01]  /*d6360*/  LDL.LU R53, [R1+0x42a4] ;  /* 0x0042a40001357983 */ /* 0x000ea20000300800 */
[C---:B0-----:R-:W-:Y:S01]  /*d6370*/  IMAD.WIDE R46, R50.reuse, 0x2, R56 ;  /* 0x00000002322e7825 */ /* 0x041fe200078e0238 */
[----:B------:R-:W-:-:S04]  /*d6380*/  IADD3 R50, R50, c[0x0][0x198], RZ ;  /* 0x0000660032327a10 */ /* 0x000fc80007ffe0ff */
[----:B------:R0:W-:Y:S01]  /*d6390*/  @P1 STG.E.U16 [R46.64], R55 ;  /* 0x000000372e001986 */ /* 0x0001e2000c101504 */
[----:B------:R-:W-:-:S03]  /*d63a0*/  ISETP.LT.AND P6, PT, R43, c[0x0][0x178], !P6 ;  /* 0x00005e002b007a0c */ /* 0x000fc600077c1270 */
[----:B------:R1:W-:Y:S01]  /*d63b0*/  @P2 STG.E.U16 [R44.64], R59 ;  /* 0x0000003b2c002986 */ /* 0x0003e2000c101504 */
[----:B------:R-:W-:Y:S02]  /*d63c0*/  ISETP.LT.AND P2, PT, R61, c[0x0][0x178], !P3 ;  /* 0x00005e003d007a0c */ /* 0x000fe40005f41270 */
[----:B------:R-:W-:Y:S01]  /*d63d0*/  PRMT R48, R55, 0x7632, R48 ;  /* 0x0000763237307816 */ /* 0x000fe20000000030 */
[C---:B0-----:R-:W-:Y:S01]  /*d63e0*/  IMAD.WIDE R46, R50.reuse, 0x2, R56 ;  /* 0x00000002322e7825 */ /* 0x041fe200078e0238 */
[----:B-1----:R-:W-:Y:S02]  /*d63f0*/  PRMT R45, R59, 0x7632, R45 ;  /* 0x000076323b2d7816 */ /* 0x002fe4000000002d */
[----:B------:R-:W2:Y:S01]  /*d6400*/  LDL.LU R59, [R1+0x1e0] ;  /* 0x0001e000013b7983 */ /* 0x000ea20000300800 */
[C---:B------:R-:W-:Y:S02]  /*d6410*/  IADD3 R44, R50.reuse, c[0x0][0x198], RZ ;  /* 0x00006600322c7a10 */ /* 0x040fe40007ffe0ff */
[----:B---3--:R-:W-:Y:S01]  /*d6420*/  ISETP.GE.AND P1, PT, R51, c[0x0][0x17c], PT ;  /* 0x00005f0033007a0c */ /* 0x008fe20003f26270 */
[----:B------:R-:W-:Y:S01]  /*d6430*/  IMAD.WIDE R50, R50, 0x2, R2 ;  /* 0x0000000232327825 */ /* 0x000fe200078e0202 */
[----:B------:R0:W-:Y:S04]  /*d6440*/  @P5 STG.E.U16 [R46.64], R48 ;  /* 0x000000302e005986 */ /* 0x0001e8000c101504 */
[----:B------:R4:W-:Y:S01]  /*d6450*/  @P6 STG.E.U16 [R50.64], R45 ;  /* 0x0000002d32006986 */ /* 0x0009e2000c101504 */
[----:B0-----:R-:W-:Y:S01]  /*d6460*/  IMAD.WIDE R46, R44, 0x2, R56 ;  /* 0x000000022c2e7825 */ /* 0x001fe200078e0238 */
[----:B----4-:R-:W-:-:S04]  /*d6470*/  PRMT R45, R60, 0x7632, R45 ;  /* 0x000076323c2d7816 */ /* 0x010fc8000000002d */
[----:B------:R0:W-:Y:S01]  /*d6480*/  @P2 STG.E.U16 [R46.64], R60 ;  /* 0x0000003c2e002986 */ /* 0x0001e2000c101504 */
[----:B--2---:R-:W-:-:S03]  /*d6490*/  ISETP.GE.AND P5, PT, R52, c[0x0][0x17c], PT ;  /* 0x00005f0034007a0c */ /* 0x004fc60003fa6270 */
[----:B------:R-:W2:Y:S04]  /*d64a0*/  LDL.LU R52, [R1+0x42a8] ;  /* 0x0042a80001347983 */ /* 0x000ea80000300800 */
[----:B0-----:R-:W3:Y:S01]  /*d64b0*/  LDL.LU R60, [R1+0x1b0] ;  /* 0x0001b000013c7983 */ /* 0x001ee20000300800 */
[----:B------:R-:W-:Y:S02]  /*d64c0*/  ISETP.LT.AND P3, PT, R43, c[0x0][0x178], !P3 ;  /* 0x00005e002b007a0c */ /* 0x000fe40005f61270 */
[----:B------:R-:W-:Y:S01]  /*d64d0*/  ISETP.LT.AND P6, PT, R61, c[0x0][0x178], !P0 ;  /* 0x00005e003d007a0c */ /* 0x000fe200047c1270 */
[C---:B------:R-:W-:Y:S01]  /*d64e0*/  IMAD.WIDE R50, R44.reuse, 0x2, R2 ;  /* 0x000000022c327825 */ /* 0x040fe200078e0202 */
[----:B------:R-:W-:Y:S01]  /*d64f0*/  ISETP.LT.AND P0, PT, R43, c[0x0][0x178], !P0 ;  /* 0x00005e002b007a0c */ /* 0x000fe20004701270 */
[----:B------:R-:W4:Y:S01]  /*d6500*/  LDL.LU R55, [R1+0x42ac] ;  /* 0x0042ac0001377983 */ /* 0x000f220000300800 */
[----:B------:R-:W-:-:S02]  /*d6510*/  IADD3 R47, R44, c[0x0][0x198], RZ ;  /* 0x000066002c2f7a10 */ /* 0x000fc40007ffe0ff */
[----:B------:R-:W-:Y:S01]  /*d6520*/  ISETP.LT.AND P2, PT, R61, c[0x0][0x178], !P4 ;  /* 0x00005e003d007a0c */ /* 0x000fe20006741270 */
[----:B------:R-:W4:Y:S01]  /*d6530*/  LDL.LU R54, [R1+0x42b0] ;  /* 0x0042b00001367983 */ /* 0x000f220000300800 */
[----:B------:R-:W-:Y:S01]  /*d6540*/  ISETP.LT.AND P4, PT, R43, c[0x0][0x178], !P4 ;  /* 0x00005e002b007a0c */ /* 0x000fe20006781270 */
[C---:B------:R-:W-:Y:S01]  /*d6550*/  IMAD.WIDE R48, R47.reuse, 0x2, R56 ;  /* 0x000000022f307825 */ /* 0x040fe200078e0238 */
[----:B------:R-:W-:Y:S01]  /*d6560*/  PRMT R44, R58, 0x7632, R44 ;  /* 0x000076323a2c7816 */ /* 0x000fe2000000002c */
[----:B------:R0:W-:Y:S01]  /*d6570*/  @P3 STG.E.U16 [R50.64], R58 ;  /* 0x0000003a32003986 */ /* 0x0001e2000c101504 */
[----:B------:R-:W-:-:S03]  /*d6580*/  IADD3 R46, R47, c[0x0][0x198], RZ ;  /* 0x000066002f2e7a10 */ /* 0x000fc60007ffe0ff */
[----:B------:R1:W-:Y:S01]  /*d6590*/  @P6 STG.E.U16 [R48.64], R45 ;  /* 0x0000002d30006986 */ /* 0x0003e2000c101504 */
[----:B0-----:R-:W-:-:S04]  /*d65a0*/  IMAD.WIDE R50, R47, 0x2, R2 ;  /* 0x000000022f327825 */ /* 0x001fc800078e0202 */
[C---:B-1----:R-:W-:Y:S01]  /*d65b0*/  IMAD.WIDE R48, R46.reuse, 0x2, R56 ;  /* 0x000000022e307825 */ /* 0x042fe200078e0238 */
[----:B------:R0:W-:Y:S01]  /*d65c0*/  @P0 STG.E.U16 [R50.64], R44 ;  /* 0x0000002c32000986 */ /* 0x0001e2000c101504 */
[----:B------:R-:W-:Y:S02]  /*d65d0*/  ISETP.LT.AND P0, PT, R61, c[0x0][0x178], !P1 ;  /* 0x00005e003d007a0c */ /* 0x000fe40004f01270 */
[----:B------:R-:W-:Y:S01]  /*d65e0*/  ISETP.LT.AND P1, PT, R43, c[0x0][0x178], !P1 ;  /* 0x00005e002b007a0c */ /* 0x000fe20004f21270 */
[C---:B0-----:R-:W-:Y:S01]  /*d65f0*/  IMAD.WIDE R44, R46.reuse, 0x2, R2 ;  /* 0x000000022e2c7825 */ /* 0x041fe200078e0202 */
[----:B------:R-:W-:Y:S01]  /*d6600*/  IADD3 R46, R46, c[0x0][0x198], RZ ;  /* 0x000066002e2e7a10 */ /* 0x000fe20007ffe0ff */
[----:B------:R0:W-:Y:S04]  /*d6610*/  @P2 STG.E.U16 [R48.64], R59 ;  /* 0x0000003b30002986 */ /* 0x0001e8000c101504 */
[----:B------:R1:W-:Y:S01]  /*d6620*/  @P4 STG.E.U16 [R44.64], R24 ;  /* 0x000000182c004986 */ /* 0x0003e2000c101504 */
[----:B------:R-:W-:Y:S01]  /*d6630*/  ISETP.LT.AND P4, PT, R61, c[0x0][0x178], !P5 ;  /* 0x00005e003d007a0c */ /* 0x000fe20006f81270 */
[----:B0-----:R-:W-:Y:S01]  /*d6640*/  IMAD.WIDE R48, R46, 0x2, R56 ;  /* 0x000000022e307825 */ /* 0x001fe200078e0238 */
[----:B-1----:R-:W-:-:S02]  /*d6650*/  PRMT R45, R59, 0x7632, R45 ;  /* 0x000076323b2d7816 */ /* 0x002fc4000000002d */
[C---:B------:R-:W-:Y:S01]  /*d6660*/  IADD3 R44, R46.reuse, c[0x0][0x198], RZ ;  /* 0x000066002e2c7a10 */ /* 0x040fe20007ffe0ff */
[----:B------:R-:W-:Y:S01]  /*d6670*/  IMAD.WIDE R46, R46, 0x2, R2 ;  /* 0x000000022e2e7825 */ /* 0x000fe200078e0202 */
[----:B------:R-:W-:Y:S01]  /*d6680*/  PRMT R24, R24, 0x7632, R24 ;  /* 0x0000763218187816 */ /* 0x000fe20000000018 */
[----:B------:R0:W-:Y:S01]  /*d6690*/  @P0 STG.E.U16 [R48.64], R45 ;  /* 0x0000002d30000986 */ /* 0x0001e2000c101504 */
[----:B------:R-:W-:Y:S02]  /*d66a0*/  ISETP.LT.AND P5, PT, R43, c[0x0][0x178], !P5 ;  /* 0x00005e002b007a0c */ /* 0x000fe40006fa1270 */
[----:B------:R-:W-:Y:S01]  /*d66b0*/  ISETP.GE.AND P3, PT, R53, c[0x0][0x17c], PT ;  /* 0x00005f0035007a0c */ /* 0x000fe20003f66270 */
[----:B------:R1:W-:Y:S04]  /*d66c0*/  @P1 STG.E.U16 [R46.64], R24 ;  /* 0x000000182e001986 */ /* 0x0003e8000c101504 */
[----:B------:R-:W4:Y:S01]  /*d66d0*/  LDL.LU R53, [R1+0x42b4] ;  /* 0x0042b40001357983 */ /* 0x000f220000300800 */
[----:B0-----:R-:W-:Y:S01]  /*d66e0*/  IMAD.WIDE R48, R44, 0x2, R56 ;  /* 0x000000022c307825 */ /* 0x001fe200078e0238 */
[----:B------:R-:W-:-:S03]  /*d66f0*/  ISETP.LT.AND P1, PT, R61, c[0x0][0x178], !P3 ;  /* 0x00005e003d007a0c */ /* 0x000fc60005f21270 */
[C---:B-1----:R-:W-:Y:S01]  /*d6700*/  IMAD.WIDE R46, R44.reuse, 0x2, R2 ;  /* 0x000000022c2e7825 */ /* 0x042fe200078e0202 */
[----:B------:R-:W-:Y:S02]  /*d6710*/  IADD3 R44, R44, c[0x0][0x198], RZ ;  /* 0x000066002c2c7a10 */ /* 0x000fe40007ffe0ff */
[----:B--2---:R-:W-:Y:S02]  /*d6720*/  ISETP.GE.AND P6, PT, R52, c[0x0][0x17c], PT ;  /* 0x00005f0034007a0c */ /* 0x004fe40003fc6270 */
[----:B------:R-:W2:Y:S04]  /*d6730*/  LDL.LU R52, [R1+0x42b8] ;  /* 0x0042b80001347983 */ /* 0x000ea80000300800 */
[----:B------:R-:W2:Y:S04]  /*d6740*/  LDL.LU R51, [R1+0x42bc] ;  /* 0x0042bc0001337983 */ /* 0x000ea80000300800 */
[----:B---3--:R0:W-:Y:S04]  /*d6750*/  @P4 STG.E.U16 [R48.64], R60 ;  /* 0x0000003c30004986 */ /* 0x0081e8000c101504 */
[----:B------:R1:W-:Y:S04]  /*d6760*/  @P5 STG.E.U16 [R46.64], R20 ;  /* 0x000000142e005986 */ /* 0x0003e8000c101504 */
[----:B0-----:R-:W3:Y:S01]  /*d6770*/  LDL.LU R49, [R1+0x42c0] ;  /* 0x0042c00001317983 */ /* 0x001ee20000300800 */
[----:B------:R-:W-:Y:S01]  /*d6780*/  PRMT R48, R60, 0x7632, R48 ;  /* 0x000076323c307816 */ /* 0x000fe20000000030 */
[----:B-1----:R-:W-:-:S02]  /*d6790*/  IMAD.WIDE R46, R44, 0x2, R56 ;  /* 0x000000022c2e7825 */ /* 0x002fc400078e0238 */
[----:B------:R-:W2:Y:S04]  /*d67a0*/  LDL.LU R50, [R1+0x42c4] ;  /* 0x0042c40001327983 */ /* 0x000ea80000300800 */
[----:B------:R0:W-:Y:S04]  /*d67b0*/  @P1 STG.E.U16 [R46.64], R48 ;  /* 0x000000302e001986 */ /* 0x0001e8000c101504 */
[----:B0-----:R-:W2:Y:S01]  /*d67c0*/  LDL.LU R48, [R1+0x42c8] ;  /* 0x0042c80001307983 */ /* 0x001ea20000300800 */
[----:B------:R-:W-:Y:S02]  /*d67d0*/  ISETP.LT.AND P3, PT, R43, c[0x0][0x178], !P3 ;  /* 0x00005e002b007a0c */ /* 0x000fe40005f61270 */
[C---:B------:R-:W-:Y:S01]  /*d67e0*/  IADD3 R24, R44.reuse, c[0x0][0x198], RZ ;  /* 0x000066002c187a10 */ /* 0x040fe20007ffe0ff */
[----:B------:R-:W-:Y:S01]  /*d67f0*/  IMAD.WIDE R44, R44, 0x2, R2 ;  /* 0x000000022c2c7825 */ /* 0x000fe200078e0202 */
[----:B------:R-:W-:Y:S01]  /*d6800*/  ISETP.LT.AND P5, PT, R61, c[0x0][0x178], !P6 ;  /* 0x00005e003d007a0c */ /* 0x000fe200077a1270 */
[----:B------:R-:W2:Y:S01]  /*d6810*/  LDL.LU R59, [R1+0x1e4] ;  /* 0x0001e400013b7983 */ /* 0x000ea20000300800 */
[----:B------:R-:W-:-:S02]  /*d6820*/  PRMT R20, R20, 0x7632, R20 ;  /* 0x0000763214147816 */ /* 0x000fc40000000014 */
[----:B------:R-:W-:Y:S02]  /*d6830*/  ISETP.LT.AND P6, PT, R43, c[0x0][0x178], !P6 ;  /* 0x00005e002b007a0c */ /* 0x000fe400077c1270 */
[----:B----4-:R-:W-:-:S03]  /*d6840*/  ISETP.GE.AND P2, PT, R55, c[0x0][0x17c], PT ;  /* 0x00005f0037007a0c */ /* 0x010fc60003f46270 */
[----:B------:R0:W-:Y:S01]  /*d6850*/  @P3 STG.E.U16 [R44.64], R20 ;  /* 0x000000142c003986 */ /* 0x0001e2000c101504 */
[----:B------:R-:W-:Y:S01]  /*d6860*/  ISETP.LT.AND P3, PT, R61, c[0x0][0x178], !P2 ;  /* 0x00005e003d007a0c */ /* 0x000fe20005761270 */
[----:B------:R-:W-:Y:S01]  /*d6870*/  IMAD.WIDE R46, R24, 0x2, R56 ;  /* 0x00000002182e7825 */ /* 0x000fe200078e0238 */
[----:B------:R-:W-:Y:S02]  /*d6880*/  ISETP.LT.AND P2, PT, R43, c[0x0][0x178], !P2 ;  /* 0x00005e002b007a0c */ /* 0x000fe40005741270 */
[----:B------:R-:W-:Y:S02]  /*d6890*/  ISETP.GE.AND P0, PT, R54, c[0x0][0x17c], PT ;  /* 0x00005f0036007a0c */ /* 0x000fe40003f06270 */
[----:B------:R1:W-:Y:S01]  /*d68a0*/  @P5 STG.E.U16 [R46.64], R8 ;  /* 0x000000082e005986 */ /* 0x0003e2000c101504 */
[C---:B0-----:R-:W-:Y:S01]  /*d68b0*/  IMAD.WIDE R44, R24.reuse, 0x2, R2 ;  /* 0x00000002182c7825 */ /* 0x041fe200078e0202 */
[----:B------:R-:W-:Y:S02]  /*d68c0*/  IADD3 R24, R24, c[0x0][0x198], RZ ;  /* 0x0000660018187a10 */ /* 0x000fe40007ffe0ff */
[----:B------:R-:W-:-:S02]  /*d68d0*/  PRMT R20, R8, 0x7632, R20 ;  /* 0x0000763208147816 */ /* 0x000fc40000000014 */
[----:B------:R0:W-:Y:S01]  /*d68e0*/  @P6 STG.E.U16 [R44.64], R16 ;  /* 0x000000102c006986 */ /* 0x0001e2000c101504 */
[----:B------:R-:W-:Y:S01]  /*d68f0*/  ISETP.LT.AND P5, PT, R61, c[0x0][0x178], !P0 ;  /* 0x00005e003d007a0c */ /* 0x000fe200047a1270 */
[C---:B-1----:R-:W-:Y:S01]  /*d6900*/  IMAD.WIDE R46, R24.reuse, 0x2, R56 ;  /* 0x00000002182e7825 */ /* 0x042fe200078e0238 */
[----:B------:R-:W-:Y:S02]  /*d6910*/  IADD3 R8, R24, c[0x0][0x198], RZ ;  /* 0x0000660018087a10 */ /* 0x000fe40007ffe0ff */
[----:B------:R-:W-:Y:S02]  /*d6920*/  ISETP.GE.AND P4, PT, R53, c[0x0][0x17c], PT ;  /* 0x00005f0035007a0c */ /* 0x000fe40003f86270 */
[----:B------:R1:W-:Y:S01]  /*d6930*/  @P3 STG.E.U16 [R46.64], R20 ;  /* 0x000000142e003986 */ /* 0x0003e2000c101504 */
[----:B0-----:R-:W-:Y:S01]  /*d6940*/  PRMT R16, R16, 0x7632, R16 ;  /* 0x0000763210107816 */ /* 0x001fe20000000010 */
[----:B------:R-:W-:Y:S01]  /*d6950*/  IMAD.WIDE R44, R24, 0x2, R2 ;  /* 0x00000002182c7825 */ /* 0x000fe200078e0202 */
[----:B------:R-:W-:-:S04]  /*d6960*/  ISETP.LT.AND P0, PT, R43, c[0x0][0x178], !P0 ;  /* 0x00005e002b007a0c */ /* 0x000fc80004701270 */
[----:B------:R0:W-:Y:S01]  /*d6970*/  @P2 STG.E.U16 [R44.64], R16 ;  /* 0x000000102c002986 */ /* 0x0001e2000c101504 */
[----:B------:R-:W-:Y:S01]  /*d6980*/  ISETP.LT.AND P2, PT, R61, c[0x0][0x178], !P4 ;  /* 0x00005e003d007a0c */ /* 0x000fe20006741270 */
[----:B-1----:R-:W-:-:S05]  /*d6990*/  IMAD.WIDE R46, R8, 0x2, R56 ;  /* 0x00000002082e7825 */ /* 0x002fca00078e0238 */
[----:B------:R1:W-:Y:S01]  /*d69a0*/  @P5 STG.E.U16 [R46.64], R4 ;  /* 0x000000042e005986 */ /* 0x0003e2000c101504 */
[C---:B0-----:R-:W-:Y:S01]  /*d69b0*/  IMAD.WIDE R44, R8.reuse, 0x2, R2 ;  /* 0x00000002082c7825 */ /* 0x041fe200078e0202 */
[----:B------:R-:W-:Y:S02]  /*d69c0*/  IADD3 R8, R8, c[0x0][0x198], RZ ;  /* 0x0000660008087a10 */ /* 0x000fe40007ffe0ff */
[----:B------:R-:W-:-:S03]  /*d69d0*/  PRMT R16, R4, 0x7632, R16 ;  /* 0x0000763204107816 */ /* 0x000fc60000000010 */
[----:B-1----:R-:W-:Y:S01]  /*d69e0*/  IMAD.WIDE R46, R8, 0x2, R56 ;  /* 0x00000002082e7825 */ /* 0x002fe200078e0238 */
[----:B------:R-:W-:Y:S04]  /*d69f0*/  @P0 STG.E.U16 [R44.64], R12 ;  /* 0x0000000c2c000986 */ /* 0x000fe8000c101504 */
[----:B------:R0:W-:Y:S01]  /*d6a00*/  @P2 STG.E.U16 [R46.64], R16 ;  /* 0x000000102e002986 */ /* 0x0001e2000c101504 */
[----:B---3--:R-:W-:-:S03]  /*d6a10*/  ISETP.GE.AND P3, PT, R49, c[0x0][0x17c], PT ;  /* 0x00005f0031007a0c */ /* 0x008fc60003f66270 */
[----:B------:R-:W3:Y:S04]  /*d6a20*/  LDL.LU R49, [R1+0x42cc] ;  /* 0x0042cc0001317983 */ /* 0x000ee80000300800 */
[----:B------:R-:W4:Y:S04]  /*d6a30*/  LDL.LU R20, [R1+0x42d0] ;  /* 0x0042d00001147983 */ /* 0x000f280000300800 */
[----:B------:R-:W3:Y:S01]  /*d6a40*/  LDL.LU R60, [R1+0x1b4] ;  /* 0x0001b400013c7983 */ /* 0x000ee20000300800 */
[----:B--2---:R-:W-:-:S03]  /*d6a50*/  ISETP.GE.AND P2, PT, R48, c[0x0][0x17c], PT ;  /* 0x00005f0030007a0c */ /* 0x004fc60003f46270 */
[----:B------:R-:W2:Y:S04]  /*d6a60*/  LDL.LU R48, [R1+0x42d4] ;  /* 0x0042d40001307983 */ /* 0x000ea80000300800 */
[----:B0-----:R-:W2:Y:S01]  /*d6a70*/  LDL.LU R16, [R1+0x42d8] ;  /* 0x0042d80001107983 */ /* 0x001ea20000300800 */
[----:B------:R-:W-:Y:S02]  /*d6a80*/  ISETP.LT.AND P4, PT, R43, c[0x0][0x178], !P4 ;  /* 0x00005e002b007a0c */ /* 0x000fe40006781270 */
[----:B------:R-:W-:Y:S01]  /*d6a90*/  ISETP.GE.AND P1, PT, R52, c[0x0][0x17c], PT ;  /* 0x00005f0034007a0c */ /* 0x000fe20003f26270 */
[----:B------:R-:W-:Y:S01]  /*d6aa0*/  IMAD.WIDE R44, R8, 0x2, R2 ;  /* 0x00000002082c7825 */ /* 0x000fe200078e0202 */
[----:B------:R-:W-:Y:S02]  /*d6ab0*/  PRMT R12, R12, 0x7632, R12 ;  /* 0x000076320c0c7816 */ /* 0x000fe4000000000c */
[----:B------:R-:W-:-:S02]  /*d6ac0*/  ISETP.LT.AND P5, PT, R61, c[0x0][0x178], !P1 ;  /* 0x00005e003d007a0c */ /* 0x000fc40004fa1270 */
[----:B------:R-:W-:Y:S02]  /*d6ad0*/  ISETP.LT.AND P1, PT, R43, c[0x0][0x178], !P1 ;  /* 0x00005e002b007a0c */ /* 0x000fe40004f21270 */
[----:B------:R-:W-:Y:S02]  /*d6ae0*/  IADD3 R4, R8, c[0x0][0x198], RZ ;  /* 0x0000660008047a10 */ /* 0x000fe40007ffe0ff */
[----:B------:R-:W-:Y:S01]  /*d6af0*/  ISETP.GE.AND P6, PT, R51, c[0x0][0x17c], PT ;  /* 0x00005f0033007a0c */ /* 0x000fe20003fc6270 */
[----:B------:R0:W-:Y:S02]  /*d6b00*/  @P4 STG.E.U16 [R44.64], R12 ;  /* 0x0000000c2c004986 */ /* 0x0001e4000c101504 */
[----:B------:R-:W-:Y:S01]  /*d6b10*/  IMAD.WIDE R46, R4, 0x2, R56 ;  /* 0x00000002042e7825 */ /* 0x000fe200078e0238 */
[----:B------:R-:W-:Y:S02]  /*d6b20*/  ISETP.LT.AND P4, PT, R61, c[0x0][0x178], !P6 ;  /* 0x00005e003d007a0c */ /* 0x000fe40007781270 */
[----:B------:R-:W-:-:S02]  /*d6b30*/  ISETP.LT.AND P6, PT, R43, c[0x0][0x178], !P6 ;  /* 0x00005e002b007a0c */ /* 0x000fc400077c1270 */
[C---:B------:R-:W-:Y:S01]  /*d6b40*/  IADD3 R24, R4.reuse, c[0x0][0x198], RZ ;  /* 0x0000660004187a10 */ /* 0x040fe20007ffe0ff */
[----:B------:R1:W-:Y:S01]  /*d6b50*/  @P5 STG.E.U16 [R46.64], R59 ;  /* 0x0000003b2e005986 */ /* 0x0003e2000c101504 */
[----:B0-----:R-:W-:Y:S01]  /*d6b60*/  IMAD.WIDE R44, R4, 0x2, R2 ;  /* 0x00000002042c7825 */ /* 0x001fe200078e0202 */
[----:B------:R-:W-:Y:S02]  /*d6b70*/  PRMT R12, R59, 0x7632, R12 ;  /* 0x000076323b0c7816 */ /* 0x000fe4000000000c */
[----:B------:R-:W-:Y:S02]  /*d6b80*/  IADD3 R4, R24, c[0x0][0x198], RZ ;  /* 0x0000660018047a10 */ /* 0x000fe40007ffe0ff */
[----:B------:R0:W-:Y:S01]  /*d6b90*/  @P1 STG.E.U16 [R44.64], R25 ;  /* 0x000000192c001986 */ /* 0x0001e2000c101504 */
[----:B------:R-:W-:Y:S02]  /*d6ba0*/  ISETP.LT.AND P1, PT, R61, c[0x0][0x178], !P3 ;  /* 0x00005e003d007a0c */ /* 0x000fe40005f21270 */
[----:B------:R-:W-:Y:S01]  /*d6bb0*/  ISETP.LT.AND P3, PT, R43, c[0x0][0x178], !P3 ;  /* 0x00005e002b007a0c */ /* 0x000fe20005f61270 */
[----:B-1----:R-:W2:Y:S01]  /*d6bc0*/  LDL.LU R47, [R1+0x42e4] ;  /* 0x0042e400012f7983 */ /* 0x002ea20000300800 */
[----:B------:R-:W-:-:S02]  /*d6bd0*/  PRMT R8, R25, 0x7632, R8 ;  /* 0x0000763219087816 */ /* 0x000fc40000000008 */
[----:B------:R-:W-:Y:S01]  /*d6be0*/  ISETP.GE.AND P0, PT, R50, c[0x0][0x17c], PT ;  /* 0x00005f0032007a0c */ /* 0x000fe20003f06270 */
[----:B------:R-:W2:Y:S01]  /*d6bf0*/  LDL.LU R46, [R1+0x42e8] ;  /* 0x0042e800012e7983 */ /* 0x000ea20000300800 */
[----:B0-----:R-:W-:-:S04]  /*d6c00*/  IMAD.WIDE R44, R24, 0x2, R56 ;  /* 0x00000002182c7825 */ /* 0x001fc800078e0238 */
[----:B------:R-:W-:Y:S01]  /*d6c10*/  IMAD.WIDE R24, R24, 0x2, R2 ;  /* 0x0000000218187825 */ /* 0x000fe200078e0202 */
[----:B------:R0:W-:Y:S04]  /*d6c20*/  @P4 STG.E.U16 [R44.64], R12 ;  /* 0x0000000c2c004986 */ /* 0x0001e8000c101504 */
[----:B------:R1:W-:Y:S01]  /*d6c30*/  @P6 STG.E.U16 [R24.64], R8 ;  /* 0x0000000818006986 */ /* 0x0003e2000c101504 */
[----:B------:R-:W-:Y:S02]  /*d6c40*/  ISETP.LT.AND P6, PT, R61, c[0x0][0x178], !P0 ;  /* 0x00005e003d007a0c */ /* 0x000fe400047c1270 */
[----:B------:R-:W-:Y:S01]  /*d6c50*/  ISETP.LT.AND P0, PT, R43, c[0x0][0x178], !P0 ;  /* 0x00005e002b007a0c */ /* 0x000fe20004701270 */
[----:B0-----:R-:W-:-:S04]  /*d6c60*/  IMAD.WIDE R44, R4, 0x2, R56 ;  /* 0x00000002042c7825 */ /* 0x001fc800078e0238 */
[----:B-1----:R-:W-:Y:S01]  /*d6c70*/  IMAD.WIDE R24, R4, 0x2, R2 ;  /* 0x0000000204187825 */ /* 0x002fe200078e0202 */
[----:B------:R-:W-:Y:S02]  /*d6c80*/  PRMT R8, R21, 0x7632, R8 ;  /* 0x0000763215087816 */ /* 0x000fe40000000008 */
[----:B----4-:R-:W-:Y:S02]  /*d6c90*/  ISETP.GE.AND P4, PT, R20, c[0x0][0x17c], PT ;  /* 0x00005f0014007a0c */ /* 0x010fe40003f86270 */
[----:B------:R-:W-:Y:S01]  /*d6ca0*/  IADD3 R20, R4, c[0x0][0x198], RZ ;  /* 0x0000660004147a10 */ /* 0x000fe20007ffe0ff */
[----:B---3--:R0:W-:Y:S01]  /*d6cb0*/  @P1 STG.E.U16 [R44.64], R60 ;  /* 0x0000003c2c001986 */ /* 0x0081e2000c101504 */
[----:B------:R-:W-:-:S03]  /*d6cc0*/  PRMT R12, R60, 0x7632, R12 ;  /* 0x000076323c0c7816 */ /* 0x000fc6000000000c */
[----:B------:R1:W-:Y:S01]  /*d6cd0*/  @P3 STG.E.U16 [R24.64], R21 ;  /* 0x0000001518003986 */ /* 0x0003e2000c101504 */
[----:B------:R-:W-:Y:S02]  /*d6ce0*/  ISETP.LT.AND P3, PT, R61, c[0x0][0x178], !P2 ;  /* 0x00005e003d007a0c */ /* 0x000fe40005761270 */
[----:B------:R-:W-:Y:S02]  /*d6cf0*/  ISETP.LT.AND P2, PT, R43, c[0x0][0x178], !P2 ;  /* 0x00005e002b007a0c */ /* 0x000fe40005741270 */
[C---:B------:R-:W-:Y:S02]  /*d6d00*/  IADD3 R4, R20.reuse, c[0x0][0x198], RZ ;  /* 0x0000660014047a10 */ /* 0x040fe40007ffe0ff */
[----:B------:R-:W-:Y:S01]  /*d6d10*/  ISETP.GE.AND P5, PT, R49, c[0x0][0x17c], PT ;  /* 0x00005f0031007a0c */ /* 0x000fe20003fa6270 */
[----:B0-----:R-:W3:Y:S01]  /*d6d20*/  LDL.LU R45, [R1+0x42f4] ;  /* 0x0042f400012d7983 */ /* 0x001ee20000300800 */
[----:B-1----:R-:W-:-:S03]  /*d6d30*/  IMAD.WIDE R24, R20, 0x2, R56 ;  /* 0x0000000214187825 */ /* 0x002fc600078e0238 */
[----:B------:R-:W4:Y:S01]  /*d6d40*/  LDL.LU R44, [R1+0x42f8] ;  /* 0x0042f800012c7983 */ /* 0x000f220000300800 */
[----:B------:R-:W-:-:S03]  /*d6d50*/  IMAD.WIDE R20, R20, 0x2, R2 ;  /* 0x0000000214147825 */ /* 0x000fc600078e0202 */
[----:B------:R0:W-:Y:S04]  /*d6d60*/  @P6 STG.E.U16 [R24.64], R12 ;  /* 0x0000000c18006986 */ /* 0x0001e8000c101504 */
[----:B------:R-:W4:Y:S01]  /*d6d70*/  LDL.LU R59, [R1+0x1e8] ;  /* 0x0001e800013b7983 */ /* 0x000f220000300800 */
[----:B--2---:R-:W-:-:S03]  /*d6d80*/  ISETP.GE.AND P6, PT, R16, c[0x0][0x17c], PT ;  /* 0x00005f0010007a0c */ /* 0x004fc60003fc6270 */
[----:B------:R1:W-:Y:S01]  /*d6d90*/  @P0 STG.E.U16 [R20.64], R8 ;  /* 0x0000000814000986 */ /* 0x0003e2000c101504 */
[----:B------:R-:W-:Y:S01]  /*d6da0*/  ISETP.LT.AND P0, PT, R61, c[0x0][0x178], !P5 ;  /* 0x00005e003d007a0c */ /* 0x000fe20006f01270 */
[C---:B0-----:R-:W-:Y:S01]  /*d6db0*/  IMAD.WIDE R24, R4.reuse, 0x2, R56 ;  /* 0x0000000204187825 */ /* 0x041fe200078e0238 */
[----:B------:R-:W-:-:S03]  /*d6dc0*/  IADD3 R16, R4, c[0x0][0x198], RZ ;  /* 0x0000660004107a10 */ /* 0x000fc60007ffe0ff */
[----:B-1----:R-:W-:Y:S01]  /*d6dd0*/  IMAD.WIDE R20, R4, 0x2, R2 ;  /* 0x0000000204147825 */ /* 0x002fe200078e0202 */
[----:B------:R0:W-:Y:S01]  /*d6de0*/  @P3 STG.E.U16 [R24.64], R9 ;  /* 0x0000000918003986 */ /* 0x0001e2000c101504 */
[----:B------:R-:W-:-:S03]  /*d6df0*/  ISETP.LT.AND P5, PT, R43, c[0x0][0x178], !P5 ;  /* 0x00005e002b007a0c */ /* 0x000fc60006fa1270 */
[----:B------:R1:W-:Y:S01]  /*d6e00*/  @P2 STG.E.U16 [R20.64], R17 ;  /* 0x0000001114002986 */ /* 0x0003e2000c101504 */
[----:B------:R-:W-:Y:S02]  /*d6e10*/  ISETP.LT.AND P3, PT, R61, c[0x0][0x178], !P4 ;  /* 0x00005e003d007a0c */ /* 0x000fe40006761270 */
[----:B------:R-:W-:Y:S01]  /*d6e20*/  ISETP.LT.AND P4, PT, R43, c[0x0][0x178], !P4 ;  /* 0x00005e002b007a0c */ /* 0x000fe20006781270 */
[----:B0-----:R-:W2:Y:S01]  /*d6e30*/  LDL.LU R24, [R1+0x42fc] ;  /* 0x0042fc0001187983 */ /* 0x001ea20000300800 */
[----:B-1----:R-:W-:Y:S01]  /*d6e40*/  PRMT R20, R9, 0x7632, R20 ;  /* 0x0000763209147816 */ /* 0x002fe20000000014 */
[C---:B------:R-:W-:Y:S02]  /*d6e50*/  IMAD.WIDE R8, R16.reuse, 0x2, R56 ;  /* 0x0000000210087825 */ /* 0x040fe400078e0238 */
[----:B------:R-:W2:Y:S01]  /*d6e60*/  LDL.LU R21, [R1+0x4300] ;  /* 0x0043000001157983 */ /* 0x000ea20000300800 */
[----:B------:R-:W-:-:S03]  /*d6e70*/  IADD3 R4, R16, c[0x0][0x198], RZ ;  /* 0x0000660010047a10 */ /* 0x000fc60007ffe0ff */
[----:B------:R-:W2:Y:S01]  /*d6e80*/  LDL.LU R60, [R1+0x1b8] ;  /* 0x0001b800013c7983 */ /* 0x000ea20000300800 */
[----:B------:R-:W-:-:S03]  /*d6e90*/  PRMT R12, R17, 0x7632, R12 ;  /* 0x00007632110c7816 */ /* 0x000fc6000000000c */
[----:B------:R0:W-:Y:S01]  /*d6ea0*/  @P0 STG.E.U16 [R8.64], R20 ;  /* 0x0000001408000986 */ /* 0x0001e2000c101504 */
[----:B------:R-:W-:-:S03]  /*d6eb0*/  IMAD.WIDE R16, R16, 0x2, R2 ;  /* 0x0000000210107825 */ /* 0x000fc600078e0202 */
[----:B0-----:R-:W2:Y:S01]  /*d6ec0*/  LDL.LU R20, [R1+0x4304] ;  /* 0x0043040001147983 */ /* 0x001ea20000300800 */
[----:B------:R-:W-:-:S03]  /*d6ed0*/  IMAD.WIDE R8, R4, 0x2, R56 ;  /* 0x0000000204087825 */ /* 0x000fc600078e0238 */
[----:B------:R0:W-:Y:S04]  /*d6ee0*/  @P5 STG.E.U16 [R16.64], R12 ;  /* 0x0000000c10005986 */ /* 0x0001e8000c101504 */
[----:B------:R-:W-:Y:S01]  /*d6ef0*/  @P3 STG.E.U16 [R8.64], R5 ;  /* 0x0000000508003986 */ /* 0x000fe2000c101504 */
[----:B0-----:R-:W-:-:S05]  /*d6f00*/  IMAD.WIDE R16, R4, 0x2, R2 ;  /* 0x0000000204107825 */ /* 0x001fca00078e0202 */
[----:B------:R0:W-:Y:S04]  /*d6f10*/  @P4 STG.E.U16 [R16.64], R13 ;  /* 0x0000000d10004986 */ /* 0x0001e8000c101504 */
[----:B0-----:R-:W2:Y:S01]  /*d6f20*/  LDL.LU R17, [R1+0x4308] ;  /* 0x0043080001117983 */ /* 0x001ea20000300800 */
[----:B------:R-:W-:-:S04]  /*d6f30*/  ISETP.GE.AND P1, PT, R48, c[0x0][0x17c], PT ;  /* 0x00005f0030007a0c */ /* 0x000fc80003f26270 */
[----:B------:R-:W-:Y:S02]  /*d6f40*/  ISETP.LT.AND P5, PT, R61, c[0x0][0x178], !P1 ;  /* 0x00005e003d007a0c */ /* 0x000fe40004fa1270 */
[----:B------:R-:W-:Y:S02]  /*d6f50*/  ISETP.LT.AND P1, PT, R43, c[0x0][0x178], !P1 ;  /* 0x00005e002b007a0c */ /* 0x000fe40004f21270 */
[----:B------:R-:W-:Y:S02]  /*d6f60*/  IADD3 R8, R4, c[0x0][0x198], RZ ;  /* 0x0000660004087a10 */ /* 0x000fe40007ffe0ff */
[----:B------:R-:W-:Y:S02]  /*d6f70*/  PRMT R16, R5, 0x7632, R16 ;  /* 0x0000763205107816 */ /* 0x000fe40000000010 */
[----:B------:R-:W-:Y:S01]  /*d6f80*/  ISETP.LT.AND P3, PT, R61, c[0x0][0x178], !P6 ;  /* 0x00005e003d007a0c */ /* 0x000fe20007761270 */
[----:B------:R-:W-:Y:S01]  /*d6f90*/  IMAD.WIDE R4, R8, 0x2, R56 ;  /* 0x0000000208047825 */ /* 0x000fe200078e0238 */
[----:B------:R-:W-:-:S02]  /*d6fa0*/  ISETP.LT.AND P6, PT, R43, c[0x0][0x178], !P6 ;  /* 0x00005e002b007a0c */ /* 0x000fc400077c1270 */
[C---:B------:R-:W-:Y:S01]  /*d6fb0*/  IADD3 R12, R8.reuse, c[0x0][0x198], RZ ;  /* 0x00006600080c7a10 */ /* 0x040fe20007ffe0ff */
[----:B------:R-:W-:Y:S01]  /*d6fc0*/  IMAD.WIDE R8, R8, 0x2, R2 ;  /* 0x0000000208087825 */ /* 0x000fe200078e0202 */
[----:B------:R-:W-:Y:S02]  /*d6fd0*/  PRMT R13, R13, 0x7632, R13 ;  /* 0x000076320d0d7816 */ /* 0x000fe4000000000d */
[----:B------:R-:W-:Y:S01]  /*d6fe0*/  ISETP.GE.AND P2, PT, R47, c[0x0][0x17c], PT ;  /* 0x00005f002f007a0c */ /* 0x000fe20003f46270 */
[----:B------:R0:W-:Y:S01]  /*d6ff0*/  @P5 STG.E.U16 [R4.64], R16 ;  /* 0x0000001004005986 */ /* 0x0001e2000c101504 */
[----:B------:R-:W-:-:S03]  /*d7000*/  ISETP.GE.AND P0, PT, R46, c[0x0][0x17c], PT ;  /* 0x00005f002e007a0c */ /* 0x000fc60003f06270 */
[----:B------:R1:W-:Y:S01]  /*d7010*/  @P1 STG.E.U16 [R8.64], R13 ;  /* 0x0000000d08001986 */ /* 0x0003e2000c101504 */
[----:B------:R-:W-:Y:S02]  /*d7020*/  ISETP.LT.AND P1, PT, R61, c[0x0][0x178], !P2 ;  /* 0x00005e003d007a0c */ /* 0x000fe40005721270 */
[----:B------:R-:W-:Y:S01]  /*d7030*/  ISETP.LT.AND P2, PT, R43, c[0x0][0x178], !P2 ;  /* 0x00005e002b007a0c */ /* 0x000fe20005741270 */
[----:B0-----:R-:W-:-:S04]  /*d7040*/  IMAD.WIDE R4, R12, 0x2, R56 ;  /* 0x000000020c047825 */ /* 0x001fc800078e0238 */
[C---:B-1----:R-:W-:Y:S01]  /*d7050*/  IMAD.WIDE R8, R12.reuse, 0x2, R2 ;  /* 0x000000020c087825 */ /* 0x042fe200078e0202 */
[----:B------:R-:W-:-:S04]  /*d7060*/  IADD3 R13, R12, c[0x0][0x198], RZ ;  /* 0x000066000c0d7a10 */ /* 0x000fc80007ffe0ff */
[----:B------:R-:W-:Y:S02]  /*d7070*/  IADD3 R12, R13, c[0x0][0x198], RZ ;  /* 0x000066000d0c7a10 */ /* 0x000fe40007ffe0ff */
[----:B---3--:R-:W-:Y:S01]  /*d7080*/  ISETP.GE.AND P4, PT, R45, c[0x0][0x17c], PT ;  /* 0x00005f002d007a0c */ /* 0x008fe20003f86270 */
[----:B----4-:R0:W-:Y:S01]  /*d7090*/  @P3 STG.E.U16 [R4.64], R59 ;  /* 0x0000003b04003986 */ /* 0x0101e2000c101504 */
[----:B------:R-:W-:-:S03]  /*d70a0*/  ISETP.LT.AND P3, PT, R61, c[0x0][0x178], !P0 ;  /* 0x00005e003d007a0c */ /* 0x000fc60004761270 */
[----:B------:R1:W-:Y:S01]  /*d70b0*/  @P6 STG.E.U16 [R8.64], R26 ;  /* 0x0000001a08006986 */ /* 0x0003e2000c101504 */
[----:B------:R-:W-:Y:S02]  /*d70c0*/  ISETP.LT.AND P6, PT, R43, c[0x0][0x178], !P0 ;  /* 0x00005e002b007a0c */ /* 0x000fe400047c1270 */
[----:B------:R-:W-:Y:S01]  /*d70d0*/  PRMT R16, R59, 0x7632, R16 ;  /* 0x000076323b107816 */ /* 0x000fe20000000010 */
[----:B0-----:R-:W-:Y:S01]  /*d70e0*/  IMAD.WIDE R4, R13, 0x2, R56 ;  /* 0x000000020d047825 */ /* 0x001fe200078e0238 */
[----:B-1----:R-:W-:-:S03]  /*d70f0*/  PRMT R26, R26, 0x7632, R26 ;  /* 0x000076321a1a7816 */ /* 0x002fc6000000001a */
[----:B------:R-:W-:Y:S01]  /*d7100*/  IMAD.WIDE R8, R13, 0x2, R2 ;  /* 0x000000020d087825 */ /* 0x000fe200078e0202 */
[----:B------:R0:W-:Y:S04]  /*d7110*/  @P1 STG.E.U16 [R4.64], R16 ;  /* 0x0000001004001986 */ /* 0x0001e8000c101504 */
[----:B------:R1:W-:Y:S01]  /*d7120*/  @P2 STG.E.U16 [R8.64], R26 ;  /* 0x0000001a08002986 */ /* 0x0003e2000c101504 */
[----:B------:R-:W-:Y:S01]  /*d7130*/  ISETP.LT.AND P2, PT, R61, c[0x0][0x178], !P4 ;  /* 0x00005e003d007a0c */ /* 0x000fe20006741270 */
[----:B0-----:R-:W-:-:S04]  /*d7140*/  IMAD.WIDE R4, R12, 0x2, R56 ;  /* 0x000000020c047825 */ /* 0x001fc800078e0238 */
[----:B-1----:R-:W-:Y:S01]  /*d7150*/  IMAD.WIDE R8, R12, 0x2, R2 ;  /* 0x000000020c087825 */ /* 0x002fe200078e0202 */
[----:B--2---:R-:W-:Y:S02]  /*d7160*/  ISETP.GE.AND P0, PT, R24, c[0x0][0x17c], PT ;  /* 0x00005f0018007a0c */ /* 0x004fe40003f06270 */
[----:B------:R-:W-:Y:S01]  /*d7170*/  ISETP.GE.AND P1, PT, R21, c[0x0][0x17c], PT ;  /* 0x00005f0015007a0c */ /* 0x000fe20003f26270 */
[----:B------:R-:W2:Y:S01]  /*d7180*/  LDL.LU R24, [R1+0x430c] ;  /* 0x00430c0001187983 */ /* 0x000ea20000300800 */
[----:B------:R-:W-:-:S03]  /*d7190*/  ISETP.LT.AND P4, PT, R43, c[0x0][0x178], !P4 ;  /* 0x00005e002b007a0c */ /* 0x000fc60006781270 */
[----:B------:R0:W-:Y:S01]  /*d71a0*/  @P3 STG.E.U16 [R4.64], R60 ;  /* 0x0000003c04003986 */ /* 0x0001e2000c101504 */
[----:B------:R-:W-:-:S03]  /*d71b0*/  IADD3 R13, R12, c[0x0][0x198], RZ ;  /* 0x000066000c0d7a10 */ /* 0x000fc60007ffe0ff */
[----:B------:R1:W-:Y:S04]  /*d71c0*/  @P6 STG.E.U16 [R8.64], R22 ;  /* 0x0000001608006986 */ /* 0x0003e8000c101504 */
[----:B------:R-:W3:Y:S01]  /*d71d0*/  LDL.LU R21, [R1+0x4310] ;  /* 0x0043100001157983 */ /* 0x000ee20000300800 */
[----:B------:R-:W-:Y:S02]  /*d71e0*/  ISETP.GE.AND P5, PT, R44, c[0x0][0x17c], PT ;  /* 0x00005f002c007a0c */ /* 0x000fe40003fa6270 */
[----:B------:R-:W-:Y:S02]  /*d71f0*/  ISETP.GE.AND P6, PT, R20, c[0x0][0x17c], PT ;  /* 0x00005f0014007a0c */ /* 0x000fe40003fc6270 */
[----:B------:R-:W4:Y:S01]  /*d7200*/  LDL.LU R20, [R1+0x4314] ;  /* 0x0043140001147983 */ /* 0x000f220000300800 */
[----:B------:R-:W-:Y:S01]  /*d7210*/  PRMT R16, R60, 0x7632, R16 ;  /* 0x000076323c107816 */ /* 0x000fe20000000010 */
[----:B0-----:R-:W-:Y:S01]  /*d7220*/  IMAD.WIDE R4, R13, 0x2, R56 ;  /* 0x000000020d047825 */ /* 0x001fe200078e0238 */
[----:B------:R-:W-:-:S02]  /*d7230*/  ISETP.LT.AND P3, PT, R61, c[0x0][0x178], !P5 ;  /* 0x00005e003d007a0c */ /* 0x000fc40006f61270 */
[----:B-1----:R-:W-:Y:S01]  /*d7240*/  PRMT R22, R22, 0x7632, R22 ;  /* 0x0000763216167816 */ /* 0x002fe20000000016 */
[----:B------:R-:W-:Y:S01]  /*d7250*/  IMAD.WIDE R8, R13, 0x2, R2 ;  /* 0x000000020d087825 */ /* 0x000fe200078e0202 */
[----:B------:R-:W-:Y:S01]  /*d7260*/  ISETP.LT.AND P5, PT, R43, c[0x0][0x178], !P5 ;  /* 0x00005e002b007a0c */ /* 0x000fe20006fa1270 */
[----:B------:R0:W-:Y:S01]  /*d7270*/  @P2 STG.E.U16 [R4.64], R16 ;  /* 0x0000001004002986 */ /* 0x0001e2000c101504 */
[----:B------:R-:W-:-:S03]  /*d7280*/  IADD3 R12, R13, c[0x0][0x198], RZ ;  /* 0x000066000d0c7a10 */ /* 0x000fc60007ffe0ff */
[----:B------:R1:W-:Y:S01]  /*d7290*/  @P4 STG.E.U16 [R8.64], R22 ;  /* 0x0000001608004986 */ /* 0x0003e2000c101504 */
[----:B------:R-:W-:Y:S02]  /*d72a0*/  ISETP.LT.AND P4, PT, R61, c[0x0][0x178], !P0 ;  /* 0x00005e003d007a0c */ /* 0x000fe40004781270 */
[----:B------:R-:W-:Y:S01]  /*d72b0*/  ISETP.LT.AND P0, PT, R43, c[0x0][0x178], !P0 ;  /* 0x00005e002b007a0c */ /* 0x000fe20004701270 */
[----:B0-----:R-:W-:-:S04]  /*d72c0*/  IMAD.WIDE R4, R12, 0x2, R56 ;  /* 0x000000020c047825 */ /* 0x001fc800078e0238 */
[C---:B-1----:R-:W-:Y:S01]  /*d72d0*/  IMAD.WIDE R8, R12.reuse, 0x2, R2 ;  /* 0x000000020c087825 */ /* 0x042fe200078e0202 */
[----:B------:R-:W-:Y:S02]  /*d72e0*/  IADD3 R12, R12, c[0x0][0x198], RZ ;  /* 0x000066000c0c7a10 */ /* 0x000fe40007ffe0ff */
[----:B------:R-:W-:Y:S02]  /*d72f0*/  ISETP.GE.AND P2, PT, R17, c[0x0][0x17c], PT ;  /* 0x00005f0011007a0c */ /* 0x000fe40003f46270 */
[----:B------:R-:W3:Y:S04]  /*d7300*/  LDL.LU R17, [R1+0x4318] ;  /* 0x0043180001117983 */ /* 0x000ee80000300800 */
[----:B------:R-:W3:Y:S01]  /*d7310*/  LDL.LU R59, [R1+0x1ec] ;  /* 0x0001ec00013b7983 */ /* 0x000ee20000300800 */
[----:B------:R-:W-:-:S03]  /*d7320*/  PRMT R13, R10, 0x7632, R13 ;  /* 0x000076320a0d7816 */ /* 0x000fc6000000000d */
[----:B------:R0:W-:Y:S04]  /*d7330*/  @P3 STG.E.U16 [R4.64], R10 ;  /* 0x0000000a04003986 */ /* 0x0001e8000c101504 */
[----:B------:R1:W-:Y:S01]  /*d7340*/  @P5 STG.E.U16 [R8.64], R18 ;  /* 0x0000001208005986 */ /* 0x0003e2000c101504 */
[----:B0-----:R-:W-:Y:S01]  /*d7350*/  IMAD.WIDE R4, R12, 0x2, R56 ;  /* 0x000000020c047825 */ /* 0x001fe200078e0238 */
[----:B-1----:R-:W-:-:S03]  /*d7360*/  PRMT R18, R18, 0x7632, R18 ;  /* 0x0000763212127816 */ /* 0x002fc60000000012 */
[C---:B------:R-:W-:Y:S01]  /*d7370*/  IMAD.WIDE R8, R12.reuse, 0x2, R2 ;  /* 0x000000020c087825 */ /* 0x040fe200078e0202 */
[----:B------:R-:W-:Y:S01]  /*d7380*/  IADD3 R10, R12, c[0x0][0x198], RZ ;  /* 0x000066000c0a7a10 */ /* 0x000fe20007ffe0ff */
[----:B------:R-:W-:Y:S04]  /*d7390*/  @P4 STG.E.U16 [R4.64], R13 ;  /* 0x0000000d04004986 */ /* 0x000fe8000c101504 */
[----:B------:R-:W3:Y:S04]  /*d73a0*/  LDL.LU R12, [R1+0x42f0] ;  /* 0x0042f000010c7983 */ /* 0x000ee80000300800 */
[----:B------:R0:W-:Y:S04]  /*d73b0*/  @P0 STG.E.U16 [R8.64], R18 ;  /* 0x0000001208000986 */ /* 0x0001e8000c101504 */
[----:B0-----:R-:W3:Y:S01]  /*d73c0*/  LDL.LU R18, [R1+0x42ec] ;  /* 0x0042ec0001127983 */ /* 0x001ee20000300800 */
[----:B------:R-:W-:-:S02]  /*d73d0*/  ISETP.LT.AND P3, PT, R61, c[0x0][0x178], !P1 ;  /* 0x00005e003d007a0c */ /* 0x000fc40004f61270 */
[----:B------:R-:W-:Y:S01]  /*d73e0*/  ISETP.LT.AND P5, PT, R43, c[0x0][0x178], !P1 ;  /* 0x00005e002b007a0c */ /* 0x000fe20004fa1270 */
[----:B------:R-:W-:Y:S01]  /*d73f0*/  IMAD.WIDE R4, R10, 0x2, R56 ;  /* 0x000000020a047825 */ /* 0x000fe200078e0238 */
[----:B------:R-:W-:-:S03]  /*d7400*/  ISETP.LT.AND P0, PT, R61, c[0x0][0x178], !P6 ;  /* 0x00005e003d007a0c */ /* 0x000fc60007701270 */
[C---:B------:R-:W-:Y:S01]  /*d7410*/  IMAD.WIDE R8, R10.reuse, 0x2, R2 ;  /* 0x000000020a087825 */ /* 0x040fe200078e0202 */
[----:B------:R-:W-:Y:S02]  /*d7420*/  ISETP.LT.AND P6, PT, R43, c[0x0][0x178], !P6 ;  /* 0x00005e002b007a0c */ /* 0x000fe400077c1270 */
[----:B------:R-:W-:-:S03]  /*d7430*/  IADD3 R10, R10, c[0x0][0x198], RZ ;  /* 0x000066000a0a7a10 */ /* 0x000fc60007ffe0ff */
[----:B------:R0:W-:Y:S04]  /*d7440*/  @P3 STG.E.U16 [R4.64], R6 ;  /* 0x0000000604003986 */ /* 0x0001e8000c101504 */
[----:B------:R1:W-:Y:S01]  /*d7450*/  @P5 STG.E.U16 [R8.64], R14 ;  /* 0x0000000e08005986 */ /* 0x0003e2000c101504 */
[----:B------:R-:W-:Y:S02]  /*d7460*/  ISETP.LT.AND P5, PT, R61, c[0x0][0x178], !P2 ;  /* 0x00005e003d007a0c */ /* 0x000fe400057a1270 */
[----:B------:R-:W-:Y:S02]  /*d7470*/  ISETP.LT.AND P2, PT, R43, c[0x0][0x178], !P2 ;  /* 0x00005e002b007a0c */ /* 0x000fe40005741270 */
[----:B0-----:R-:W-:Y:S01]  /*d7480*/  PRMT R6, R6, 0x7632, R6 ;  /* 0x0000763206067816 */ /* 0x001fe20000000006 */
[----:B------:R-:W-:-:S04]  /*d7490*/  IMAD.WIDE R4, R10, 0x2, R56 ;  /* 0x000000020a047825 */ /* 0x000fc800078e0238 */
[C---:B-1----:R-:W-:Y:S01]  /*d74a0*/  IMAD.WIDE R8, R10.reuse, 0x2, R2 ;  /* 0x000000020a087825 */ /* 0x042fe200078e0202 */
[----:B------:R-:W-:Y:S02]  /*d74b0*/  IADD3 R10, R10, c[0x0][0x198], RZ ;  /* 0x000066000a0a7a10 */ /* 0x000fe40007ffe0ff */
[----:B------:R-:W-:Y:S01]  /*d74c0*/  PRMT R14, R14, 0x7632, R14 ;  /* 0x000076320e0e7816 */ /* 0x000fe2000000000e */
[----:B------:R0:W-:Y:S04]  /*d74d0*/  @P0 STG.E.U16 [R4.64], R6 ;  /* 0x0000000604000986 */ /* 0x0001e8000c101504 */
[----:B------:R1:W-:Y:S01]  /*d74e0*/  @P6 STG.E.U16 [R8.64], R14 ;  /* 0x0000000e08006986 */ /* 0x0003e2000c101504 */
[----:B0-----:R-:W-:-:S04]  /*d74f0*/  IMAD.WIDE R4, R10, 0x2, R56 ;  /* 0x000000020a047825 */ /* 0x001fc800078e0238 */
[----:B-1----:R-:W-:Y:S01]  /*d7500*/  IMAD.WIDE R8, R10, 0x2, R2 ;  /* 0x000000020a087825 */ /* 0x002fe200078e0202 */
[----:B--2---:R-:W-:-:S04]  /*d7510*/  ISETP.GE.AND P1, PT, R24, c[0x0][0x17c], PT ;  /* 0x00005f0018007a0c */ /* 0x004fc80003f26270 */
[----:B------:R-:W-:Y:S02]  /*d7520*/  ISETP.LT.AND P6, PT, R61, c[0x0][0x178], !P1 ;  /* 0x00005e003d007a0c */ /* 0x000fe40004fc1270 */
[----:B----4-:R-:W-:Y:S02]  /*d7530*/  ISETP.GE.AND P3, PT, R20, c[0x0][0x17c], PT ;  /* 0x00005f0014007a0c */ /* 0x010fe40003f66270 */
[----:B------:R-:W2:Y:S04]  /*d7540*/  LDL.LU R20, [R1+0x42e0] ;  /* 0x0042e00001147983 */ /* 0x000ea80000300800 */
[----:B------:R-:W4:Y:S01]  /*d7550*/  LDL.LU R60, [R1+0x1bc] ;  /* 0x0001bc00013c7983 */ /* 0x000f220000300800 */
[----:B------:R-:W-:-:S03]  /*d7560*/  ISETP.LT.AND P1, PT, R43, c[0x0][0x178], !P1 ;  /* 0x00005e002b007a0c */ /* 0x000fc60004f21270 */
[----:B---3--:R0:W-:Y:S01]  /*d7570*/  @P5 STG.E.U16 [R4.64], R59 ;  /* 0x0000003b04005986 */ /* 0x0081e2000c101504 */
[----:B------:R-:W-:Y:S02]  /*d7580*/  ISETP.GE.AND P0, PT, R17, c[0x0][0x17c], PT ;  /* 0x00005f0011007a0c */ /* 0x000fe40003f06270 */
[----:B------:R-:W-:Y:S01]  /*d7590*/  PRMT R6, R59, 0x7632, R6 ;  /* 0x000076323b067816 */ /* 0x000fe20000000006 */
[----:B------:R1:W-:Y:S04]  /*d75a0*/  @P2 STG.E.U16 [R8.64], R27 ;  /* 0x0000001b08002986 */ /* 0x0003e8000c101504 */
[----:B------:R-:W3:Y:S01]  /*d75b0*/  LDL.LU R17, [R1+0x42dc] ;  /* 0x0042dc0001117983 */ /* 0x000ee20000300800 */
[----:B0-----:R-:W-:Y:S02]  /*d75c0*/  IADD3 R4, R10, c[0x0][0x198], RZ ;  /* 0x000066000a047a10 */ /* 0x001fe40007ffe0ff */
[----:B------:R-:W-:-:S02]  /*d75d0*/  PRMT R10, R27, 0x7632, R10 ;  /* 0x000076321b0a7816 */ /* 0x000fc4000000000a */
[C---:B------:R-:W-:Y:S01]  /*d75e0*/  IADD3 R14, R4.reuse, c[0x0][0x198], RZ ;  /* 0x00006600040e7a10 */ /* 0x040fe20007ffe0ff */
[----:B-1----:R-:W-:-:S04]  /*d75f0*/  IMAD.WIDE R8, R4, 0x2, R56 ;  /* 0x0000000204087825 */ /* 0x002fc800078e0238 */
[----:B------:R-:W-:Y:S01]  /*d7600*/  IMAD.WIDE R4, R4, 0x2, R2 ;  /* 0x0000000204047825 */ /* 0x000fe200078e0202 */
[----:B------:R0:W-:Y:S04]  /*d7610*/  @P6 STG.E.U16 [R8.64], R6 ;  /* 0x0000000608006986 */ /* 0x0001e8000c101504 */
[----:B------:R1:W-:Y:S01]  /*d7620*/  @P1 STG.E.U16 [R4.64], R10 ;  /* 0x0000000a04001986 */ /* 0x0003e2000c101504 */
[----:B------:R-:W-:-:S03]  /*d7630*/  ISETP.GE.AND P1, PT, R18, c[0x0][0x17c], PT ;  /* 0x00005f0012007a0c */ /* 0x000fc60003f26270 */
[----:B------:R-:W2:Y:S01]  /*d7640*/  LDL.LU R18, [R1+0x4324] ;  /* 0x0043240001127983 */ /* 0x000ea20000300800 */
[----:B------:R-:W-:-:S04]  /*d7650*/  ISETP.GE.AND P4, PT, R21, c[0x0][0x17c], PT ;  /* 0x00005f0015007a0c */ /* 0x000fc80003f86270 */
[----:B------:R-:W-:Y:S02]  /*d7660*/  ISETP.LT.AND P5, PT, R61, c[0x0][0x178], !P4 ;  /* 0x00005e003d007a0c */ /* 0x000fe400067a1270 */
[----:B------:R-:W-:Y:S01]  /*d7670*/  ISETP.GE.AND P2, PT, R12, c[0x0][0x17c], PT ;  /* 0x00005f000c007a0c */ /* 0x000fe20003f46270 */
[C---:B------:R-:W-:Y:S01]  /*d7680*/  IMAD.WIDE R12, R14.reuse, 0x2, R56 ;  /* 0x000000020e0c7825 */ /* 0x040fe200078e0238 */
[----:B------:R-:W-:Y:S02]  /*d7690*/  ISETP.LT.AND P4, PT, R43, c[0x0][0x178], !P4 ;  /* 0x00005e002b007a0c */ /* 0x000fe40006781270 */
[----:B------:R-:W-:Y:S02]  /*d76a0*/  ISETP.LT.AND P6, PT, R61, c[0x0][0x178], !P3 ;  /* 0x00005e003d007a0c */ /* 0x000fe40005fc1270 */
[C---:B0-----:R-:W-:Y:S01]  /*d76b0*/  IADD3 R6, R14.reuse, c[0x0][0x198], RZ ;  /* 0x000066000e067a10 */ /* 0x041fe20007ffe0ff */
[----:B-1----:R-:W-:-:S04]  /*d76c0*/  IMAD.WIDE R4, R14, 0x2, R2 ;  /* 0x000000020e047825 */ /* 0x002fc800078e0202 */
[----:B------:R-:W-:Y:S01]  /*d76d0*/  IMAD.WIDE R8, R6, 0x2, R56 ;  /* 0x0000000206087825 */ /* 0x000fe200078e0238 */
[----:B----4-:R0:W-:Y:S01]  /*d76e0*/  @P5 STG.E.U16 [R12.64], R60 ;  /* 0x0000003c0c005986 */ /* 0x0101e2000c101504 */
[----:B------:R-:W-:Y:S02]  /*d76f0*/  ISETP.LT.AND P5, PT, R43, c[0x0][0x178], !P3 ;  /* 0x00005e002b007a0c */ /* 0x000fe40005fa1270 */
[----:B------:R-:W-:Y:S01]  /*d7700*/  PRMT R10, R60, 0x7632, R10 ;  /* 0x000076323c0a7816 */ /* 0x000fe2000000000a */
[----:B0-----:R-:W4:Y:S01]  /*d7710*/  LDL.LU R13, [R1+0x4320] ;  /* 0x00432000010d7983 */ /* 0x001f220000300800 */
[----:B------:R-:W-:-:S03]  /*d7720*/  PRMT R12, R23, 0x7632, R12 ;  /* 0x00007632170c7816 */ /* 0x000fc6000000000c */
[----:B------:R0:W-:Y:S01]  /*d7730*/  @P4 STG.E.U16 [R4.64], R23 ;  /* 0x0000001704004986 */ /* 0x0001e2000c101504 */
[----:B------:R-:W-:Y:S02]  /*d7740*/  ISETP.LT.AND P4, PT, R61, c[0x0][0x178], !P0 ;  /* 0x00005e003d007a0c */ /* 0x000fe40004781270 */
[----:B------:R-:W-:Y:S01]  /*d7750*/  ISETP.LT.AND P0, PT, R43, c[0x0][0x178], !P0 ;  /* 0x00005e002b007a0c */ /* 0x000fe20004701270 */
[----:B------:R1:W-:Y:S04]  /*d7760*/  @P6 STG.E.U16 [R8.64], R10 ;  /* 0x0000000a08006986 */ /* 0x0003e8000c101504 */
[----:B------:R-:W4:Y:S01]  /*d7770*/  LDL.LU R25, [R1+0x4330] ;  /* 0x0043300001197983 */ /* 0x000f220000300800 */
[C---:B0-----:R-:W-:Y:S01]  /*d7780*/  IMAD.WIDE R4, R6.reuse, 0x2, R2 ;  /* 0x0000000206047825 */ /* 0x041fe200078e0202 */
[----:B-1----:R-:W-:-:S04]  /*d7790*/  IADD3 R10, R6, c[0x0][0x198], RZ ;  /* 0x00006600060a7a10 */ /* 0x002fc80007ffe0ff */
[----:B------:R0:W-:Y:S01]  /*d77a0*/  @P5 STG.E.U16 [R4.64], R12 ;  /* 0x0000000c04005986 */ /* 0x0001e2000c101504 */
[C---:B------:R-:W-:Y:S01]  /*d77b0*/  IMAD.WIDE R8, R10.reuse, 0x2, R2 ;  /* 0x000000020a087825 */ /* 0x040fe200078e0202 */
[----:B---3--:R-:W-:Y:S02]  /*d77c0*/  ISETP.GE.AND P6, PT, R17, c[0x0][0x17c], PT ;  /* 0x00005f0011007a0c */ /* 0x008fe40003fc6270 */
[----:B------:R-:W3:Y:S01]  /*d77d0*/  LDL.LU R17, [R1+0x432c] ;  /* 0x00432c0001117983 */ /* 0x000ee20000300800 */
[----:B0-----:R-:W-:-:S03]  /*d77e0*/  IMAD.WIDE R4, R10, 0x2, R56 ;  /* 0x000000020a047825 */ /* 0x001fc600078e0238 */
[----:B------:R-:W3:Y:S04]  /*d77f0*/  LDL.LU R24, [R1+0x4338] ;  /* 0x0043380001187983 */ /* 0x000ee80000300800 */
[----:B------:R0:W-:Y:S04]  /*d7800*/  @P4 STG.E.U16 [R4.64], R11 ;  /* 0x0000000b04004986 */ /* 0x0001e8000c101504 */
[----:B------:R1:W-:Y:S01]  /*d7810*/  @P0 STG.E.U16 [R8.64], R19 ;  /* 0x0000001308000986 */ /* 0x0003e2000c101504 */
[----:B--2---:R-:W-:-:S03]  /*d7820*/  ISETP.GE.AND P0, PT, R18, c[0x0][0x17c], PT ;  /* 0x00005f0012007a0c */ /* 0x004fc60003f06270 */
[----:B------:R-:W2:Y:S04]  /*d7830*/  LDL.LU R18, [R1+0x4334] ;  /* 0x0043340001127983 */ /* 0x000ea80000300800 */
[----:B------:R-:W2:Y:S04]  /*d7840*/  LDL.LU R46, [R1+0x4350] ;  /* 0x00435000012e7983 */ /* 0x000ea80000300800 */
[----:B------:R-:W2:Y:S04]  /*d7850*/  LDL.LU R45, [R1+0x434c] ;  /* 0x00434c00012d7983 */ /* 0x000ea80000300800 */
[----:B------:R-:W1:Y:S01]  /*d7860*/  S2R R60, SR_TID.X ;  /* 0x00000000003c7919 */ /* 0x000e620000002100 */
[----:B------:R-:W-:-:S02]  /*d7870*/  ISETP.GE.AND P3, PT, R20, c[0x0][0x17c], PT ;  /* 0x00005f0014007a0c */ /* 0x000fc40003f66270 */
[----:B------:R-:W-:Y:S01]  /*d7880*/  ISETP.LT.AND P5, PT, R61, c[0x0][0x178], !P2 ;  /* 0x00005e003d007a0c */ /* 0x000fe200057a1270 */
[----:B------:R1:W4:Y:S01]  /*d7890*/  LDS.128 R20, [R0] ;  /* 0x0000000000147984 */ /* 0x0003220000000c00 */
[----:B------:R-:W-:Y:S02]  /*d78a0*/  IADD3 R10, R10, c[0x0][0x198], RZ ;  /* 0x000066000a0a7a10 */ /* 0x000fe40007ffe0ff */
[----:B------:R-:W-:Y:S01]  /*d78b0*/  ISETP.LT.AND P2, PT, R43, c[0x0][0x178], !P2 ;  /* 0x00005e002b007a0c */ /* 0x000fe20005741270 */
[----:B------:R-:W2:Y:S01]  /*d78c0*/  LDL.LU R44, [R1+0x4358] ;  /* 0x00435800012c7983 */ /* 0x000ea20000300800 */
[----:B------:R-:W-:Y:S01]  /*d78d0*/  ISETP.LT.AND P4, PT, R61, c[0x0][0x178], !P1 ;  /* 0x00005e003d007a0c */ /* 0x000fe20004f81270 */
[C---:B0-----:R-:W-:Y:S01]  /*d78e0*/  IMAD.WIDE R4, R10.reuse, 0x2, R56 ;  /* 0x000000020a047825 */ /* 0x041fe200078e0238 */
[----:B------:R-:W-:Y:S01]  /*d78f0*/  PRMT R6, R11, 0x7632, R6 ;  /* 0x000076320b067816 */ /* 0x000fe20000000006 */
[----:B------:R-:W2:Y:S01]  /*d7900*/  LDL.LU R47, [R1+0x4354] ;  /* 0x00435400012f7983 */ /* 0x000ea20000300800 */
[----:B------:R-:W-:-:S02]  /*d7910*/  IADD3 R11, R10, c[0x0][0x198], RZ ;  /* 0x000066000a0b7a10 */ /* 0x000fc40007ffe0ff */
[C---:B-1----:R-:W-:Y:S01]  /*d7920*/  LOP3.LUT R59, R60.reuse, 0x1f, RZ, 0xc0, !PT ;  /* 0x0000001f3c3b7812 */ /* 0x042fe200078ec0ff */
[----:B------:R-:W-:-:S05]  /*d7930*/  IMAD.SHL.U32 R60, R60, 0x100, RZ ;  /* 0x000001003c3c7824 */ /* 0x000fca00078e00ff */
[----:B------:R-:W-:Y:S01]  /*d7940*/  LOP3.LUT R60, R60, 0x600, RZ, 0xc0, !PT ;  /* 0x000006003c3c7812 */ /* 0x000fe200078ec0ff */
[----:B------:R-:W-:Y:S01]  /*d7950*/  IMAD.WIDE R8, R10, 0x2, R2 ;  /* 0x000000020a087825 */ /* 0x000fe200078e0202 */
[----:B------:R-:W-:-:S03]  /*d7960*/  PRMT R19, R19, 0x7632, R19 ;  /* 0x0000763213137816 */ /* 0x000fc60000000013 */
[----:B------:R-:W-:Y:S01]  /*d7970*/  IMAD R60, R59, 0x10, R60 ;  /* 0x000000103b3c7824 */ /* 0x000fe200078e023c */
[----:B------:R-:W-:Y:S01]  /*d7980*/  ISETP.LT.AND P1, PT, R43, c[0x0][0x178], !P1 ;  /* 0x00005e002b007a0c */ /* 0x000fe20004f21270 */
[----:B------:R0:W-:Y:S03]  /*d7990*/  @P5 STG.E.U16 [R4.64], R6 ;  /* 0x0000000604005986 */ /* 0x0001e6000c101504 */
[----:B------:R-:W-:Y:S01]  /*d79a0*/  LOP3.LUT R60, R60, 0x20, RZ, 0x3c, !PT ;  /* 0x000000203c3c7812 */ /* 0x000fe200078e3cff */
[----:B------:R1:W-:Y:S01]  /*d79b0*/  @P2 STG.E.U16 [R8.64], R19 ;  /* 0x0000001308002986 */ /* 0x0003e2000c101504 */
[----:B------:R-:W-:Y:S02]  /*d79c0*/  ISETP.LT.AND P2, PT, R61, c[0x0][0x178], !P3 ;  /* 0x00005e003d007a0c */ /* 0x000fe40005f41270 */
[----:B------:R-:W-:Y:S01]  /*d79d0*/  PRMT R0, R7, 0x7632, R0 ;  /* 0x0000763207007816 */ /* 0x000fe20000000000 */
[----:B0-----:R-:W-:Y:S01]  /*d79e0*/  IMAD.WIDE R4, R11, 0x2, R56 ;  /* 0x000000020b047825 */ /* 0x001fe200078e0238 */
[----:B------:R-:W-:-:S02]  /*d79f0*/  ISETP.LT.AND P3, PT, R43, c[0x0][0x178], !P3 ;  /* 0x00005e002b007a0c */ /* 0x000fc40005f61270 */
[C---:B------:R-:W-:Y:S01]  /*d7a00*/  IADD3 R10, R11.reuse, c[0x0][0x198], RZ ;  /* 0x000066000b0a7a10 */ /* 0x040fe20007ffe0ff */
[----:B-1----:R-:W-:Y:S01]  /*d7a10*/  IMAD.WIDE R8, R11, 0x2, R2 ;  /* 0x000000020b087825 */ /* 0x002fe200078e0202 */
[----:B------:R-:W-:Y:S01]  /*d7a20*/  @P4 STG.E.U16 [R4.64], R7 ;  /* 0x0000000704004986 */ /* 0x000fe2000c101504 */
[----:B------:R-:W-:-:S03]  /*d7a30*/  ISETP.LT.AND P4, PT, R61, c[0x0][0x178], !P6 ;  /* 0x00005e003d007a0c */ /* 0x000fc60007781270 */
[----:B------:R-:W0:Y:S01]  /*d7a40*/  LDS.128 R4, [R60] ;  /* 0x000000003c047984 */ /* 0x000e220000000c00 */
[----:B------:R-:W-:-:S03]  /*d7a50*/  IADD3 R14, R10, c[0x0][0x198], RZ ;  /* 0x000066000a0e7a10 */ /* 0x000fc60007ffe0ff */
[----:B------:R1:W-:Y:S01]  /*d7a60*/  @P1 STG.E.U16 [R8.64], R15 ;  /* 0x0000000f08001986 */ /* 0x0003e2000c101504 */
[----:B------:R-:W-:Y:S02]  /*d7a70*/  PRMT R16, R15, 0x7632, R16 ;  /* 0x000076320f107816 */ /* 0x000fe40000000010 */
[----:B------:R-:W-:Y:S01]  /*d7a80*/  ISETP.LT.AND P6, PT, R43, c[0x0][0x178], !P6 ;  /* 0x00005e002b007a0c */ /* 0x000fe200077c1270 */
[----:B-1----:R-:W-:-:S04]  /*d7a90*/  IMAD.WIDE R8, R10, 0x2, R56 ;  /* 0x000000020a087825 */ /* 0x002fc800078e0238 */
[----:B------:R-:W-:Y:S01]  /*d7aa0*/  IMAD.WIDE R10, R10, 0x2, R2 ;  /* 0x000000020a0a7825 */ /* 0x000fe200078e0202 */
[----:B------:R-:W-:Y:S04]  /*d7ab0*/  @P2 STG.E.U16 [R8.64], R0 ;  /* 0x0000000008002986 */ /* 0x000fe8000c101504 */
[----:B------:R-:W-:Y:S01]  /*d7ac0*/  @P3 STG.E.U16 [R10.64], R16 ;  /* 0x000000100a003986 */ /* 0x000fe2000c101504 */
[----:B------:R-:W-:Y:S02]  /*d7ad0*/  ISETP.LT.AND P3, PT, R61, c[0x0][0x178], !P0 ;  /* 0x00005e003d007a0c */ /* 0x000fe40004761270 */
[----:B------:R-:W-:Y:S02]  /*d7ae0*/  ISETP.LT.AND P0, PT, R43, c[0x0][0x178], !P0 ;  /* 0x00005e002b007a0c */ /* 0x000fe40004701270 */
[----:B----4-:R-:W-:Y:S01]  /*d7af0*/  ISETP.GE.AND P5, PT, R13, c[0x0][0x17c], PT ;  /* 0x00005f000d007a0c */ /* 0x010fe20003fa6270 */
[----:B------:R-:W-:-:S05]  /*d7b00*/  IMAD.WIDE R12, R14, 0x2, R56 ;  /* 0x000000020e0c7825 */ /* 0x000fca00078e0238 */
[----:B------:R1:W-:Y:S01]  /*d7b10*/  @P4 STG.E.U16 [R12.64], R28 ;  /* 0x0000001c0c004986 */ /* 0x0003e2000c101504 */
[----:B------:R-:W-:Y:S01]  /*d7b20*/  ISETP.LT.AND P4, PT, R61, c[0x0][0x178], !P5 ;  /* 0x00005e003d007a0c */ /* 0x000fe20006f81270 */
[C---:B-1----:R-:W-:Y:S01]  /*d7b30*/  IMAD.WIDE R12, R14.reuse, 0x2, R2 ;  /* 0x000000020e0c7825 */ /* 0x042fe200078e0202 */
[----:B------:R-:W-:Y:S02]  /*d7b40*/  IADD3 R14, R14, c[0x0][0x198], RZ ;  /* 0x000066000e0e7a10 */ /* 0x000fe40007ffe0ff */
[----:B------:R-:W-:Y:S02]  /*d7b50*/  PRMT R28, R28, 0x7632, R28 ;  /* 0x000076321c1c7816 */ /* 0x000fe4000000001c */
[----:B------:R1:W-:Y:S01]  /*d7b60*/  @P6 STG.E.U16 [R12.64], R20 ;  /* 0x000000140c006986 */ /* 0x0003e2000c101504 */
[----:B------:R-:W-:Y:S02]  /*d7b70*/  IADD3 R0, R14, c[0x0][0x198], RZ ;  /* 0x000066000e007a10 */ /* 0x000fe40007ffe0ff */
[----:B------:R-:W-:-:S02]  /*d7b80*/  ISETP.GE.AND P1, PT, R25, c[0x0][0x17c], PT ;  /* 0x00005f0019007a0c */ /* 0x000fc40003f26270 */
[----:B------:R-:W-:Y:S01]  /*d7b90*/  ISETP.LT.AND P5, PT, R43, c[0x0][0x178], !P5 ;  /* 0x00005e002b007a0c */ /* 0x000fe20006fa1270 */
[----:B-1----:R-:W-:Y:S01]  /*d7ba0*/  IMAD.WIDE R12, R14, 0x2, R56 ;  /* 0x000000020e0c7825 */ /* 0x002fe200078e0238 */
[----:B------:R-:W-:-:S03]  /*d7bb0*/  PRMT R20, R20, 0x7632, R20 ;  /* 0x0000763214147816 */ /* 0x000fc60000000014 */
[----:B------:R-:W-:Y:S01]  /*d7bc0*/  IMAD.WIDE R14, R14, 0x2, R2 ;  /* 0x000000020e0e7825 */ /* 0x000fe200078e0202 */
[----:B------:R-:W-:Y:S01]  /*d7bd0*/  @P3 STG.E.U16 [R12.64], R28 ;  /* 0x0000001c0c003986 */ /* 0x000fe2000c101504 */
[----:B---3--:R-:W-:-:S03]  /*d7be0*/  ISETP.GE.AND P2, PT, R17, c[0x0][0x17c], PT ;  /* 0x00005f0011007a0c */ /* 0x008fc60003f46270 */
[----:B------:R-:W-:Y:S01]  /*d7bf0*/  @P0 STG.E.U16 [R14.64], R20 ;  /* 0x000000140e000986 */ /* 0x000fe2000c101504 */
[----:B------:R-:W-:Y:S01]  /*d7c00*/  ISETP.LT.AND P0, PT, R61, c[0x0][0x178], !P1 ;  /* 0x00005e003d007a0c */ /* 0x000fe20004f01270 */
[----:B------:R-:W-:Y:S01]  /*d7c10*/  IMAD.WIDE R16, R0, 0x2, R56 ;  /* 0x0000000200107825 */ /* 0x000fe200078e0238 */
[----:B------:R-:W-:Y:S02]  /*d7c20*/  ISETP.GE.AND P6, PT, R24, c[0x0][0x17c], PT ;  /* 0x00005f0018007a0c */ /* 0x000fe40003fc6270 */
[C---:B------:R-:W-:Y:S02]  /*d7c30*/  IADD3 R24, R0.reuse, c[0x0][0x198], RZ ;  /* 0x0000660000187a10 */ /* 0x040fe40007ffe0ff */
[----:B------:R1:W-:Y:S02]  /*d7c40*/  @P4 STG.E.U16 [R16.64], R32 ;  /* 0x0000002010004986 */ /* 0x0003e4000c101504 */
[----:B-1----:R-:W-:Y:S01]  /*d7c50*/  IMAD.WIDE R16, R0, 0x2, R2 ;  /* 0x0000000200107825 */ /* 0x002fe200078e0202 */
[----:B------:R-:W-:-:S02]  /*d7c60*/  PRMT R32, R32, 0x7632, R32 ;  /* 0x0000763220207816 */ /* 0x000fc40000000020 */
[----:B--2---:R-:W-:Y:S01]  /*d7c70*/  ISETP.GE.AND P3, PT, R18, c[0x0][0x17c], PT ;  /* 0x00005f0012007a0c */ /* 0x004fe20003f66270 */
[----:B------:R-:W-:Y:S01]  /*d7c80*/  IMAD.WIDE R18, R24, 0x2, R56 ;  /* 0x0000000218127825 */ /* 0x000fe200078e0238 */
[----:B0-----:R-:W-:Y:S01]  /*d7c90*/  @P5 STG.E.U16 [R16.64], R4 ;  /* 0x0000000410005986 */ /* 0x001fe2000c101504 */
[----:B------:R-:W-:-:S03]  /*d7ca0*/  ISETP.GE.AND P5, PT, R46, c[0x0][0x17c], PT ;  /* 0x00005f002e007a0c */ /* 0x000fc60003fa6270 */
[----:B------:R-:W-:Y:S01]  /*d7cb0*/  @P0 STG.E.U16 [R18.64], R32 ;  /* 0x0000002012000986 */ /* 0x000fe2000c101504 */
[----:B------:R-:W-:-:S03]  /*d7cc0*/  ISETP.GE.AND P0, PT, R45, c[0x0][0x17c], PT ;  /* 0x00005f002d007a0c */ /* 0x000fc60003f06270 */
[----:B------:R-:W3:Y:S04]  /*d7cd0*/  LDL.LU R46, [R1+0x4364] ;  /* 0x00436400012e7983 */ /* 0x000ee80000300800 */
[----:B------:R-:W3:Y:S04]  /*d7ce0*/  LDL.LU R45, [R1+0x4360] ;  /* 0x00436000012d7983 */ /* 0x000ee80000300800 */
[----:B------:R-:W0:Y:S02]  /*d7cf0*/  S2R R60, SR_TID.X ;  /* 0x00000000003c7919 */ /* 0x000e240000002100 */
[C---:B0-----:R-:W-:Y:S01]  /*d7d00*/  LOP3.LUT R59, R60.reuse, 0x1f, RZ, 0xc0, !PT ;  /* 0x0000001f3c3b7812 */ /* 0x041fe200078ec0ff */
[----:B------:R-:W-:-:S05]  /*d7d10*/  IMAD.SHL.U32 R60, R60, 0x100, RZ ;  /* 0x000001003c3c7824 */ /* 0x000fca00078e00ff */
[----:B------:R-:W-:-:S05]  /*d7d20*/  LOP3.LUT R60, R60, 0x600, RZ, 0xc0, !PT ;  /* 0x000006003c3c7812 */ /* 0x000fca00078ec0ff */
[----:B------:R-:W-:-:S05]  /*d7d30*/  IMAD R60, R59, 0x10, R60 ;  /* 0x000000103b3c7824 */ /* 0x000fca00078e023c */
[----:B------:R-:W-:-:S05]  /*d7d40*/  LOP3.LUT R60, R60, 0x40, RZ, 0x3c, !PT ;  /* 0x000000403c3c7812 */ /* 0x000fca00078e3cff */
[----:B------:R0:W1:Y:S04]  /*d7d50*/  LDS.128 R8, [R60] ;  /* 0x000000003c087984 */ /* 0x0000680000000c00 */
[----:B0-----:R-:W0:Y:S01]  /*d7d60*/  S2R R60, SR_TID.X ;  /* 0x00000000003c7919 */ /* 0x001e220000002100 */
[----:B------:R-:W-:Y:S02]  /*d7d70*/  ISETP.LT.AND P1, PT, R43, c[0x0][0x178], !P1 ;  /* 0x00005e002b007a0c */ /* 0x000fe40004f21270 */
[C---:B0-----:R-:W-:Y:S01]  /*d7d80*/  LOP3.LUT R59, R60.reuse, 0x1f, RZ, 0xc0, !PT ;  /* 0x0000001f3c3b7812 */ /* 0x041fe200078ec0ff */
[----:B------:R-:W-:-:S05]  /*d7d90*/  IMAD.SHL.U32 R60, R60, 0x100, RZ ;  /* 0x000001003c3c7824 */ /* 0x000fca00078e00ff */
[----:B------:R-:W-:-:S05]  /*d7da0*/  LOP3.LUT R60, R60, 0x600, RZ, 0xc0, !PT ;  /* 0x000006003c3c7812 */ /* 0x000fca00078ec0ff */
[----:B------:R-:W-:-:S05]  /*d7db0*/  IMAD R60, R59, 0x10, R60 ;  /* 0x000000103b3c7824 */ /* 0x000fca00078e023c */
[----:B------:R-:W-:Y:S02]  /*d7dc0*/  LOP3.LUT R60, R60, 0x60, RZ, 0x3c, !PT ;  /* 0x000000603c3c7812 */ /* 0x000fe400078e3cff */
[----:B------:R-:W-:-:S03]  /*d7dd0*/  ISETP.LT.AND P4, PT, R61, c[0x0][0x178], !P2 ;  /* 0x00005e003d007a0c */ /* 0x000fc60005781270 */
[----:B------:R-:W0:Y:S01]  /*d7de0*/  LDS.128 R12, [R60] ;  /* 0x000000003c0c7984 */ /* 0x000e220000000c00 */
[C---:B------:R-:W-:Y:S01]  /*d7df0*/  IADD3 R20, R24.reuse, c[0x0][0x198], RZ ;  /* 0x0000660018147a10 */ /* 0x040fe20007ffe0ff */
[----:B------:R-:W-:Y:S01]  /*d7e00*/  IMAD.WIDE R24, R24, 0x2, R2 ;  /* 0x0000000218187825 */ /* 0x000fe200078e0202 */
[----:B------:R-:W-:-:S03]  /*d7e10*/  PRMT R0, R4, 0x7632, R0 ;  /* 0x0000763204007816 */ /* 0x000fc60000000000 */
[C---:B------:R-:W-:Y:S01]  /*d7e20*/  IMAD.WIDE R26, R20.reuse, 0x2, R56 ;  /* 0x00000002141a7825 */ /* 0x040fe200078e0238 */
[----:B------:R-:W-:Y:S01]  /*d7e30*/  ISETP.LT.AND P2, PT, R43, c[0x0][0x178], !P2 ;  /* 0x00005e002b007a0c */ /* 0x000fe20005741270 */
[----:B------:R4:W-:Y:S01]  /*d7e40*/  @P1 STG.E.U16 [R24.64], R0 ;  /* 0x0000000018001986 */ /* 0x0009e2000c101504 */
[----:B------:R-:W-:Y:S02]  /*d7e50*/  ISETP.LT.AND P1, PT, R61, c[0x0][0x178], !P6 ;  /* 0x00005e003d007a0c */ /* 0x000fe40007721270 */
[----:B------:R-:W-:Y:S01]  /*d7e60*/  ISETP.LT.AND P6, PT, R43, c[0x0][0x178], !P6 ;  /* 0x00005e002b007a0c */ /* 0x000fe200077c1270 */
[----:B------:R1:W-:Y:S01]  /*d7e70*/  @P4 STG.E.U16 [R26.64], R36 ;  /* 0x000000241a004986 */ /* 0x0003e2000c101504 */
[----:B------:R-:W-:Y:S01]  /*d7e80*/  ISETP.LT.AND P4, PT, R61, c[0x0][0x178], !P3 ;  /* 0x00005e003d007a0c */ /* 0x000fe20005f81270 */
[C---:B------:R-:W-:Y:S01]  /*d7e90*/  IMAD.WIDE R16, R20.reuse, 0x2, R2 ;  /* 0x0000000214107825 */ /* 0x040fe200078e0202 */
[----:B----4-:R-:W-:-:S04]  /*d7ea0*/  IADD3 R24, R20, c[0x0][0x198], RZ ;  /* 0x0000660014187a10 */ /* 0x010fc80007ffe0ff */
[C---:B------:R-:W-:Y:S01]  /*d7eb0*/  IADD3 R0, R24.reuse, c[0x0][0x198], RZ ;  /* 0x0000660018007a10 */ /* 0x040fe20007ffe0ff */
[----:B------:R-:W-:Y:S01]  /*d7ec0*/  IMAD.WIDE R18, R24, 0x2, R56 ;  /* 0x0000000218127825 */ /* 0x000fe200078e0238 */
[----:B-1----:R-:W-:Y:S02]  /*d7ed0*/  PRMT R36, R36, 0x7632, R36 ;  /* 0x0000763224247816 */ /* 0x002fe40000000024 */
[----:B------:R-:W-:Y:S01]  /*d7ee0*/  PRMT R4, R8, 0x7632, R4 ;  /* 0x0000763208047816 */ /* 0x000fe20000000004 */
[----:B------:R-:W-:Y:S01]  /*d7ef0*/  IMAD.WIDE R24, R24, 0x2, R2 ;  /* 0x0000000218187825 */ /* 0x000fe200078e0202 */
[----:B------:R-:W-:Y:S03]  /*d7f00*/  @P2 STG.E.U16 [R16.64], R8 ;  /* 0x0000000810002986 */ /* 0x000fe6000c101504 */
[----:B------:R-:W-:Y:S01]  /*d7f10*/  IMAD.WIDE R26, R0, 0x2, R56 ;  /* 0x00000002001a7825 */ /* 0x000fe200078e0238 */
[----:B------:R-:W-:Y:S01]  /*d7f20*/  @P1 STG.E.U16 [R18.64], R36 ;  /* 0x0000002412001986 */ /* 0x000fe2000c101504 */
[----:B------:R-:W-:-:S03]  /*d7f30*/  ISETP.LT.AND P3, PT, R43, c[0x0][0x178], !P3 ;  /* 0x00005e002b007a0c */ /* 0x000fc60005f61270 */
[----:B------:R1:W-:Y:S04]  /*d7f40*/  @P6 STG.E.U16 [R24.64], R4 ;  /* 0x0000000418006986 */ /* 0x0003e8000c101504 */
[----:B------:R4:W-:Y:S01]  /*d7f50*/  @P4 STG.E.U16 [R26.64], R40 ;  /* 0x000000281a004986 */ /* 0x0009e2000c101504 */
[----:B------:R-:W-:Y:S02]  /*d7f60*/  ISETP.LT.AND P4, PT, R61, c[0x0][0x178], !P5 ;  /* 0x00005e003d007a0c */ /* 0x000fe40006f81270 */
[----:B------:R-:W-:Y:S02]  /*d7f70*/  ISETP.LT.AND P5, PT, R43, c[0x0][0x178], !P5 ;  /* 0x00005e002b007a0c */ /* 0x000fe40006fa1270 */
[----:B------:R-:W-:Y:S02]  /*d7f80*/  ISETP.LT.AND P6, PT, R61, c[0x0][0x178], !P0 ;  /* 0x00005e003d007a0c */ /* 0x000fe400047c1270 */
[C---:B-1----:R-:W-:Y:S01]  /*d7f90*/  IADD3 R24, R0.reuse, c[0x0][0x198], RZ ;  /* 0x0000660000187a10 */ /* 0x042fe20007ffe0ff */
[----:B------:R-:W-:Y:S01]  /*d7fa0*/  IMAD.WIDE R16, R0, 0x2, R2 ;  /* 0x0000000200107825 */ /* 0x000fe200078e0202 */
[----:B------:R-:W-:-:S02]  /*d7fb0*/  ISETP.GE.AND P2, PT, R44, c[0x0][0x17c], PT ;  /* 0x00005f002c007a0c */ /* 0x000fc40003f46270 */
[----:B------:R-:W-:Y:S01]  /*d7fc0*/  IADD3 R4, R24, c[0x0][0x198], RZ ;  /* 0x0000660018047a10 */ /* 0x000fe20007ffe0ff */
[----:B------:R-:W2:Y:S01]  /*d7fd0*/  LDL.LU R44, [R1+0x4374] ;  /* 0x00437400012c7983 */ /* 0x000ea20000300800 */
[----:B----4-:R-:W-:Y:S01]  /*d7fe0*/  PRMT R40, R40, 0x7632, R40 ;  /* 0x0000763228287816 */ /* 0x010fe20000000028 */
[----:B------:R-:W-:Y:S01]  /*d7ff0*/  IMAD.WIDE R18, R24, 0x2, R56 ;  /* 0x0000000218127825 */ /* 0x000fe200078e0238 */
[----:B0-----:R-:W-:Y:S01]  /*d8000*/  PRMT R0, R12, 0x7632, R0 ;  /* 0x000076320c007816 */ /* 0x001fe20000000000 */
[----:B------:R-:W4:Y:S02]  /*d8010*/  LDL.LU R20, [R1+0x4370] ;  /* 0x0043700001147983 */ /* 0x000f240000300800 */
[----:B------:R-:W-:Y:S01]  /*d8020*/  IMAD.WIDE R24, R24, 0x2, R2 ;  /* 0x0000000218187825 */ /* 0x000fe200078e0202 */
[----:B------:R-:W-:Y:S01]  /*d8030*/  ISETP.GE.AND P1, PT, R47, c[0x0][0x17c], PT ;  /* 0x00005f002f007a0c */ /* 0x000fe20003f26270 */
[----:B------:R0:W-:Y:S02]  /*d8040*/  @P3 STG.E.U16 [R16.64], R12 ;  /* 0x0000000c10003986 */ /* 0x0001e4000c101504 */
[----:B------:R-:W-:Y:S01]  /*d8050*/  IMAD.WIDE R26, R4, 0x2, R56 ;  /* 0x00000002041a7825 */ /* 0x000fe200078e0238 */
[C---:B------:R-:W-:Y:S01]  /*d8060*/  ISETP.LT.AND P0, PT, R43.reuse, c[0x0][0x178], !P0 ;  /* 0x00005e002b007a0c */ /* 0x040fe20004701270 */
[----:B------:R1:W-:Y:S01]  /*d8070*/  @P4 STG.E.U16 [R18.64], R40 ;  /* 0x0000002812004986 */ /* 0x0003e2000c101504 */
[----:B------:R-:W-:-:S03]  /*d8080*/  ISETP.LT.AND P4, PT, R43, c[0x0][0x178], !P2 ;  /* 0x00005e002b007a0c */ /* 0x000fc60005781270 */
[----:B------:R1:W-:Y:S01]  /*d8090*/  @P5 STG.E.U16 [R24.64], R0 ;  /* 0x0000000018005986 */ /* 0x0003e2000c101504 */
[C---:B------:R-:W-:Y:S02]  /*d80a0*/  ISETP.LT.AND P5, PT, R61.reuse, c[0x0][0x178], !P2 ;  /* 0x00005e003d007a0c */ /* 0x040fe400057a1270 */
[C---:B------:R-:W-:Y:S01]  /*d80b0*/  IADD3 R47, R4.reuse, c[0x0][0x198], RZ ;  /* 0x00006600042f7a10 */ /* 0x040fe20007ffe0ff */
[----:B------:R-:W4:Y:S04]  /*d80c0*/  LDL.LU R32, [R1+0x4384] ;  /* 0x0043840001207983 */ /* 0x000f280000300800 */
[----:B------:R3:W-:Y:S01]  /*d80d0*/  @P6 STG.E.U16 [R26.64], R29 ;  /* 0x0000001d1a006986 */ /* 0x0007e2000c101504 */
[----:B------:R-:W-:Y:S01]  /*d80e0*/  ISETP.LT.AND P6, PT, R61, c[0x0][0x178], !P1 ;  /* 0x00005e003d007a0c */ /* 0x000fe20004fc1270 */
[----:B0-----:R-:W-:Y:S01]  /*d80f0*/  IMAD.WIDE R16, R4, 0x2, R2 ;  /* 0x0000000204107825 */ /* 0x001fe200078e0202 */
[----:B------:R-:W-:Y:S01]  /*d8100*/  PRMT R8, R29, 0x7632, R8 ;  /* 0x000076321d087816 */ /* 0x000fe20000000008 */
[----:B------:R-:W4:Y:S01]  /*d8110*/  LDL.LU R36, [R1+0x4380] ;  /* 0x0043800001247983 */ /* 0x000f220000300800 */
[----:B------:R-:W-:Y:S01]  /*d8120*/  PRMT R12, R21, 0x7632, R12 ;  /* 0x00007632150c7816 */ /* 0x000fe2000000000c */
[----:B-1----:R-:W-:-:S04]  /*d8130*/  IMAD.WIDE R18, R47, 0x2, R56 ;  /* 0x000000022f127825 */ /* 0x002fc800078e0238 */
[----:B------:R-:W-:Y:S01]  /*d8140*/  IMAD.WIDE R24, R47, 0x2, R2 ;  /* 0x000000022f187825 */ /* 0x000fe200078e0202 */
[----:B------:R-:W-:Y:S04]  /*d8150*/  @P0 STG.E.U16 [R16.64], R21 ;  /* 0x0000001510000986 */ /* 0x000fe8000c101504 */
[----:B------:R-:W-:Y:S04]  /*d8160*/  @P5 STG.E.U16 [R18.64], R8 ;  /* 0x0000000812005986 */ /* 0x000fe8000c101504 */
[----:B------:R-:W-:Y:S04]  /*d8170*/  @P4 STG.E.U16 [R24.64], R12 ;  /* 0x0000000c18004986 */ /* 0x000fe8000c101504 */
[----:B------:R-:W4:Y:S01]  /*d8180*/  LDL.LU R40, [R1+0x4394] ;  /* 0x0043940001287983 */ /* 0x000f220000300800 */
[----:B---3--:R-:W-:-:S02]  /*d8190*/  ISETP.GE.AND P2, PT, R45, c[0x0][0x17c], PT ;  /* 0x00005f002d007a0c */ /* 0x008fc40003f46270 */
[----:B------:R-:W-:-:S05]  /*d81a0*/  IADD3 R45, R47, c[0x0][0x198], RZ ;  /* 0x000066002f2d7a10 */ /* 0x000fca0007ffe0ff */
[----:B------:R-:W-:-:S05]  /*d81b0*/  IMAD.WIDE R26, R45, 0x2, R56 ;  /* 0x000000022d1a7825 */ /* 0x000fca00078e0238 */
[----:B------:R0:W-:Y:S04]  /*d81c0*/  @P6 STG.E.U16 [R26.64], R33 ;  /* 0x000000211a006986 */ /* 0x0001e8000c101504 */
[----:B0-----:R-:W3:Y:S01]  /*d81d0*/  LDL.LU R26, [R1+0x4390] ;  /* 0x00439000011a7983 */ /* 0x001ee20000300800 */
[----:B------:R-:W-:Y:S02]  /*d81e0*/  ISETP.GE.AND P3, PT, R46, c[0x0][0x17c], PT ;  /* 0x00005f002e007a0c */ /* 0x000fe40003f66270 */
[----:B------:R-:W-:Y:S02]  /*d81f0*/  ISETP.LT.AND P1, PT, R43, c[0x0][0x178], !P1 ;  /* 0x00005e002b007a0c */ /* 0x000fe40004f21270 */
[----:B------:R-:W-:Y:S02]  /*d8200*/  ISETP.LT.AND P5, PT, R61, c[0x0][0x178], !P3 ;  /* 0x00005e003d007a0c */ /* 0x000fe40005fa1270 */
[----:B------:R-:W-:-:S02]  /*d8210*/  ISETP.LT.AND P4, PT, R43, c[0x0][0x178], !P3 ;  /* 0x00005e002b007a0c */ /* 0x000fc40005f81270 */
[C---:B------:R-:W-:Y:S01]  /*d8220*/  IADD3 R29, R45.reuse, c[0x0][0x198], RZ ;  /* 0x000066002d1d7a10 */ /* 0x040fe20007ffe0ff */
[----:B------:R-:W-:Y:S01]  /*d8230*/  IMAD.WIDE R16, R45, 0x2, R2 ;  /* 0x000000022d107825 */ /* 0x000fe200078e0202 */
[----:B------:R-:W-:Y:S02]  /*d8240*/  PRMT R0, R33, 0x7632, R0 ;  /* 0x0000763221007816 */ /* 0x000fe40000000000 */
[----:B------:R-:W-:Y:S01]  /*d8250*/  PRMT R8, R5, 0x7632, R8 ;  /* 0x0000763205087816 */ /* 0x000fe20000000008 */
[--C-:B------:R-:W-:Y:S01]  /*d8260*/  IMAD.WIDE R18, R29, 0x2, R56.reuse ;  /* 0x000000021d127825 */ /* 0x100fe200078e0238 */
[----:B------:R-:W-:Y:S01]  /*d8270*/  ISETP.LT.AND P6, PT, R61, c[0x0][0x178], !P2 ;  /* 0x00005e003d007a0c */ /* 0x000fe200057c1270 */
[----:B------:R0:W-:Y:S01]  /*d8280*/  @P1 STG.E.U16 [R16.64], R5 ;  /* 0x0000000510001986 */ /* 0x0001e2000c101504 */
[----:B------:R-:W-:Y:S02]  /*d8290*/  IADD3 R47, R29, c[0x0][0x198], RZ ;  /* 0x000066001d2f7a10 */ /* 0x000fe40007ffe0ff */
[----:B------:R-:W-:Y:S01]  /*d82a0*/  ISETP.LT.AND P2, PT, R43, c[0x0][0x178], !P2 ;  /* 0x00005e002b007a0c */ /* 0x000fe20005741270 */
[----:B------:R1:W-:Y:S01]  /*d82b0*/  @P5 STG.E.U16 [R18.64], R0 ;  /* 0x0000000012005986 */ /* 0x0003e2000c101504 */
[C---:B------:R-:W-:Y:S01]  /*d82c0*/  IADD3 R27, R47.reuse, c[0x0][0x198], RZ ;  /* 0x000066002f1b7a10 */ /* 0x040fe20007ffe0ff */
[----:B------:R-:W-:Y:S01]  /*d82d0*/  IMAD.WIDE R24, R47, 0x2, R56 ;  /* 0x000000022f187825 */ /* 0x000fe200078e0238 */
[----:B------:R-:W-:-:S03]  /*d82e0*/  PRMT R12, R37, 0x7632, R12 ;  /* 0x00007632250c7816 */ /* 0x000fc6000000000c */
[----:B0-----:R-:W-:-:S04]  /*d82f0*/  IMAD.WIDE R4, R47, 0x2, R2 ;  /* 0x000000022f047825 */ /* 0x001fc800078e0202 */
[----:B------:R-:W-:Y:S01]  /*d8300*/  IMAD.WIDE R16, R27, 0x2, R56 ;  /* 0x000000021b107825 */ /* 0x000fe200078e0238 */
[----:B-1----:R-:W-:-:S03]  /*d8310*/  PRMT R0, R9, 0x7632, R0 ;  /* 0x0000763209007816 */ /* 0x002fc60000000000 */
[--C-:B------:R-:W-:Y:S01]  /*d8320*/  IMAD.WIDE R18, R27, 0x2, R2.reuse ;  /* 0x000000021b127825 */ /* 0x100fe200078e0202 */
[----:B--2---:R-:W-:Y:S02]  /*d8330*/  ISETP.GE.AND P0, PT, R44, c[0x0][0x17c], PT ;  /* 0x00005f002c007a0c */ /* 0x004fe40003f06270 */
[----:B----4-:R-:W-:Y:S01]  /*d8340*/  ISETP.GE.AND P3, PT, R20, c[0x0][0x17c], PT ;  /* 0x00005f0014007a0c */ /* 0x010fe20003f66270 */
[----:B------:R-:W-:Y:S01]  /*d8350*/  IMAD.WIDE R20, R29, 0x2, R2 ;  /* 0x000000021d147825 */ /* 0x000fe200078e0202 */
[----:B------:R-:W-:-:S04]  /*d8360*/  ISETP.LT.AND P5, PT, R61, c[0x0][0x178], !P0 ;  /* 0x00005e003d007a0c */ /* 0x000fc800047a1270 */
[----:B------:R0:W-:Y:S01]  /*d8370*/  @P4 STG.E.U16 [R20.64], R8 ;  /* 0x0000000814004986 */ /* 0x0001e2000c101504 */
[----:B------:R-:W-:Y:S02]  /*d8380*/  ISETP.LT.AND P4, PT, R43, c[0x0][0x178], !P0 ;  /* 0x00005e002b007a0c */ /* 0x000fe40004781270 */
[----:B------:R-:W-:Y:S02]  /*d8390*/  ISETP.GE.AND P1, PT, R32, c[0x0][0x17c], PT ;  /* 0x00005f0020007a0c */ /* 0x000fe40003f26270 */
[----:B------:R-:W2:Y:S04]  /*d83a0*/  LDL.LU R32, [R1+0x438c] ;  /* 0x00438c0001207983 */ /* 0x000ea80000300800 */
[----:B------:R1:W-:Y:S01]  /*d83b0*/  @P6 STG.E.U16 [R24.64], R37 ;  /* 0x0000002518006986 */ /* 0x0003e2000c101504 */
[----:B------:R-:W-:-:S03]  /*d83c0*/  ISETP.GE.AND P0, PT, R36, c[0x0][0x17c], PT ;  /* 0x00005f0024007a0c */ /* 0x000fc60003f06270 */
[----:B------:R4:W-:Y:S04]  /*d83d0*/  @P2 STG.E.U16 [R4.64], R9 ;  /* 0x0000000904002986 */ /* 0x0009e8000c101504 */
[----:B------:R-:W2:Y:S04]  /*d83e0*/  LDL.LU R36, [R1+0x4388] ;  /* 0x0043880001247983 */ /* 0x000ea80000300800 */
[----:B------:R-:W-:Y:S01]  /*d83f0*/  @P5 STG.E.U16 [R16.64], R12 ;  /* 0x0000000c10005986 */ /* 0x000fe2000c101504 */
[----:B------:R-:W-:-:S03]  /*d8400*/  ISETP.LT.AND P5, PT, R61, c[0x0][0x178], !P1 ;  /* 0x00005e003d007a0c */ /* 0x000fc60004fa1270 */
[----:B------:R0:W-:Y:S01]  /*d8410*/  @P4 STG.E.U16 [R18.64], R0 ;  /* 0x0000000012004986 */ /* 0x0001e2000c101504 */
[----:B------:R-:W-:-:S03]  /*d8420*/  ISETP.LT.AND P4, PT, R43, c[0x0][0x178], !P1 ;  /* 0x00005e002b007a0c */ /* 0x000fc60004f81270 */
[----:B------:R-:W2:Y:S01]  /*d8430*/  LDL.LU R33, [R1+0x437c] ;  /* 0x00437c0001217983 */ /* 0x000ea20000300800 */
[----:B---3--:R-:W-:-:S03]  /*d8440*/  ISETP.GE.AND P1, PT, R26, c[0x0][0x17c], PT ;  /* 0x00005f001a007a0c */ /* 0x008fc60003f26270 */
[----:B------:R-:W3:Y:S01]  /*d8450*/  LDL.LU R26, [R1+0x4378] ;  /* 0x00437800011a7983 */ /* 0x000ee20000300800 */
[----:B------:R-:W-:Y:S02]  /*d8460*/  ISETP.LT.AND P6, PT, R61, c[0x0][0x178], !P3 ;  /* 0x00005e003d007a0c */ /* 0x000fe40005fc1270 */
[----:B------:R-:W-:Y:S02]  /*d8470*/  IADD3 R29, R27, c[0x0][0x198], RZ ;  /* 0x000066001b1d7a10 */ /* 0x000fe40007ffe0ff */
[----:B------:R-:W-:-:S03]  /*d8480*/  ISETP.LT.AND P3, PT, R43, c[0x0][0x178], !P3 ;  /* 0x00005e002b007a0c */ /* 0x000fc60005f61270 */
[C---:B0-----:R-:W-:Y:S01]  /*d8490*/  IMAD.WIDE R20, R29.reuse, 0x2, R56 ;  /* 0x000000021d147825 */ /* 0x041fe200078e0238 */
[----:B-1----:R-:W-:-:S05]  /*d84a0*/  IADD3 R25, R29, c[0x0][0x198], RZ ;  /* 0x000066001d197a10 */ /* 0x002fca0007ffe0ff */
[----:B------:R0:W-:Y:S01]  /*d84b0*/  @P6 STG.E.U16 [R20.64], R41 ;  /* 0x0000002914006986 */ /* 0x0001e2000c101504 */
[----:B------:R-:W-:Y:S02]  /*d84c0*/  ISETP.LT.AND P6, PT, R61, c[0x0][0x178], !P0 ;  /* 0x00005e003d007a0c */ /* 0x000fe400047c1270 */
[----:B------:R-:W-:Y:S01]  /*d84d0*/  IADD3 R27, R25, c[0x0][0x198], RZ ;  /* 0x00006600191b7a10 */ /* 0x000fe20007ffe0ff */
[----:B----4-:R-:W-:Y:S01]  /*d84e0*/  IMAD.WIDE R4, R29, 0x2, R2 ;  /* 0x000000021d047825 */ /* 0x010fe200078e0202 */
[----:B------:R-:W-:Y:S02]  /*d84f0*/  PRMT R24, R41, 0x7632, R24 ;  /* 0x0000763229187816 */ /* 0x000fe40000000018 */
[----:B------:R-:W-:Y:S01]  /*d8500*/  PRMT R0, R13, 0x7632, R0 ;  /* 0x000076320d007816 */ /* 0x000fe20000000000 */
[----:B------:R-:W-:Y:S01]  /*d8510*/  IMAD.WIDE R8, R25, 0x2, R56 ;  /* 0x0000000219087825 */ /* 0x000fe200078e0238 */
[----:B------:R-:W-:-:S03]  /*d8520*/  ISETP.GE.AND P2, PT, R40, c[0x0][0x17c], PT ;  /* 0x00005f0028007a0c */ /* 0x000fc60003f46270 */
[----:B------:R-:W-:Y:S01]  /*d8530*/  IMAD.WIDE R16, R25, 0x2, R2 ;  /* 0x0000000219107825 */ /* 0x000fe200078e0202 */
[----:B------:R1:W-:Y:S03]  /*d8540*/  @P3 STG.E.U16 [R4.64], R13 ;  /* 0x0000000d04003986 */ /* 0x0003e6000c101504 */
[----:B------:R-:W-:Y:S01]  /*d8550*/  IMAD.WIDE R18, R27, 0x2, R56 ;  /* 0x000000021b127825 */ /* 0x000fe200078e0238 */
[----:B------:R4:W-:Y:S01]  /*d8560*/  @P5 STG.E.U16 [R8.64], R24 ;  /* 0x0000001808005986 */ /* 0x0009e2000c101504 */
[----:B------:R-:W-:Y:S02]  /*d8570*/  ISETP.LT.AND P0, PT, R43, c[0x0][0x178], !P0 ;  /* 0x00005e002b007a0c */ /* 0x000fe40004701270 */
[----:B------:R-:W-:Y:S01]  /*d8580*/  ISETP.LT.AND P5, PT, R61, c[0x0][0x178], !P2 ;  /* 0x00005e003d007a0c */ /* 0x000fe200057a1270 */
[----:B------:R4:W-:Y:S01]  /*d8590*/  @P4 STG.E.U16 [R16.64], R0 ;  /* 0x0000000010004986 */ /* 0x0009e2000c101504 */
[----:B------:R-:W-:-:S02]  /*d85a0*/  ISETP.LT.AND P4, PT, R43, c[0x0][0x178], !P2 ;  /* 0x00005e002b007a0c */ /* 0x000fc40005781270 */
[----:B0-----:R-:W-:Y:S01]  /*d85b0*/  IADD3 R21, R27, c[0x0][0x198], RZ ;  /* 0x000066001b157a10 */ /* 0x001fe20007ffe0ff */
[----:B------:R0:W-:Y:S01]  /*d85c0*/  @P6 STG.E.U16 [R18.64], R30 ;  /* 0x0000001e12006986 */ /* 0x0001e2000c101504 */
[----:B------:R-:W-:Y:S02]  /*d85d0*/  ISETP.LT.AND P6, PT, R61, c[0x0][0x178], !P1 ;  /* 0x00005e003d007a0c */ /* 0x000fe40004fc1270 */
[----:B------:R-:W-:Y:S01]  /*d85e0*/  IADD3 R25, R21, c[0x0][0x198], RZ ;  /* 0x0000660015197a10 */ /* 0x000fe20007ffe0ff */
[----:B-1----:R-:W-:Y:S01]  /*d85f0*/  IMAD.WIDE R4, R27, 0x2, R2 ;  /* 0x000000021b047825 */ /* 0x002fe200078e0202 */
[----:B------:R-:W-:-:S03]  /*d8600*/  PRMT R20, R30, 0x7632, R20 ;  /* 0x000076321e147816 */ /* 0x000fc60000000014 */
[----:B----4-:R-:W-:Y:S01]  /*d8610*/  IMAD.WIDE R8, R21, 0x2, R56 ;  /* 0x0000000215087825 */ /* 0x010fe200078e0238 */
[----:B------:R-:W-:-:S03]  /*d8620*/  PRMT R0, R22, 0x7632, R0 ;  /* 0x0000763216007816 */ /* 0x000fc60000000000 */
[----:B------:R-:W-:Y:S01]  /*d8630*/  IMAD.WIDE R12, R21, 0x2, R2 ;  /* 0x00000002150c7825 */ /* 0x000fe200078e0202 */
[----:B------:R1:W-:Y:S03]  /*d8640*/  @P0 STG.E.U16 [R4.64], R22 ;  /* 0x0000001604000986 */ /* 0x0003e6000c101504 */
[----:B------:R-:W-:Y:S01]  /*d8650*/  IMAD.WIDE R16, R25, 0x2, R56 ;  /* 0x0000000219107825 */ /* 0x000fe200078e0238 */
[----:B------:R4:W-:Y:S01]  /*d8660*/  @P5 STG.E.U16 [R8.64], R20 ;  /* 0x0000001408005986 */ /* 0x0009e2000c101504 */
[----:B------:R-:W-:Y:S02]  /*d8670*/  ISETP.LT.AND P1, PT, R43, c[0x0][0x178], !P1 ;  /* 0x00005e002b007a0c */ /* 0x000fe40004f21270 */
[----:B0-----:R-:W-:Y:S01]  /*d8680*/  IADD3 R19, R25, c[0x0][0x198], RZ ;  /* 0x0000660019137a10 */ /* 0x001fe20007ffe0ff */
[----:B------:R0:W-:Y:S04]  /*d8690*/  @P4 STG.E.U16 [R12.64], R0 ;  /* 0x000000000c004986 */ /* 0x0001e8000c101504 */
[----:B------:R0:W-:Y:S01]  /*d86a0*/  @P6 STG.E.U16 [R16.64], R34 ;  /* 0x0000002210006986 */ /* 0x0001e2000c101504 */
[----:B------:R-:W-:Y:S01]  /*d86b0*/  IADD3 R21, R19, c[0x0][0x198], RZ ;  /* 0x0000660013157a10 */ /* 0x000fe20007ffe0ff */
[----:B-1----:R-:W-:Y:S01]  /*d86c0*/  IMAD.WIDE R4, R25, 0x2, R2 ;  /* 0x0000000219047825 */ /* 0x002fe200078e0202 */
[----:B------:R-:W-:-:S03]  /*d86d0*/  PRMT R18, R34, 0x7632, R18 ;  /* 0x0000763222127816 */ /* 0x000fc60000000012 */
[----:B----4-:R-:W-:Y:S01]  /*d86e0*/  IMAD.WIDE R8, R19, 0x2, R56 ;  /* 0x0000000213087825 */ /* 0x010fe200078e0238 */
[----:B0-----:R-:W-:-:S03]  /*d86f0*/  PRMT R0, R6, 0x7632, R0 ;  /* 0x0000763206007816 */ /* 0x001fc60000000000 */
[----:B------:R-:W-:Y:S01]  /*d8700*/  IMAD.WIDE R12, R19, 0x2, R2 ;  /* 0x00000002130c7825 */ /* 0x000fe200078e0202 */
[----:B------:R0:W-:Y:S03]  /*d8710*/  @P1 STG.E.U16 [R4.64], R6 ;  /* 0x0000000604001986 */ /* 0x0001e6000c101504 */
[C---:B------:R-:W-:Y:S01]  /*d8720*/  IMAD.WIDE R16, R21.reuse, 0x2, R56 ;  /* 0x0000000215107825 */ /* 0x040fe200078e0238 */
[----:B------:R-:W-:-:S04]  /*d8730*/  IADD3 R19, R21, c[0x0][0x198], RZ ;  /* 0x0000660015137a10 */ /* 0x000fc80007ffe0ff */
[----:B------:R-:W-:Y:S01]  /*d8740*/  IADD3 R25, R19, c[0x0][0x198], RZ ;  /* 0x0000660013197a10 */ /* 0x000fe20007ffe0ff */
[----:B0-----:R-:W-:Y:S01]  /*d8750*/  IMAD.WIDE R4, R21, 0x2, R2 ;  /* 0x0000000215047825 */ /* 0x001fe200078e0202 */
[----:B------:R-:W-:Y:S02]  /*d8760*/  PRMT R6, R38, 0x7632, R6 ;  /* 0x0000763226067816 */ /* 0x000fe40000000006 */
[----:B--2---:R-:W-:Y:S02]  /*d8770*/  ISETP.GE.AND P3, PT, R32, c[0x0][0x17c], PT ;  /* 0x00005f0020007a0c */ /* 0x004fe40003f66270 */
[----:B------:R-:W2:Y:S04]  /*d8780*/  LDL.LU R32, [R1+0x436c] ;  /* 0x00436c0001207983 */ /* 0x000ea80000300800 */
[----:B------:R-:W4:Y:S01]  /*d8790*/  LDL.LU R29, [R1+0x4368] ;  /* 0x00436800011d7983 */ /* 0x000f220000300800 */
[----:B------:R-:W-:-:S02]  /*d87a0*/  ISETP.LT.AND P5, PT, R61, c[0x0][0x178], !P3 ;  /* 0x00005e003d007a0c */ /* 0x000fc40005fa1270 */
[----:B------:R-:W-:Y:S01]  /*d87b0*/  ISETP.LT.AND P4, PT, R43, c[0x0][0x178], !P3 ;  /* 0x00005e002b007a0c */ /* 0x000fe20005f81270 */
[----:B------:R-:W4:Y:S01]  /*d87c0*/  LDL.LU R27, [R1+0x435c] ;  /* 0x00435c00011b7983 */ /* 0x000f220000300800 */
[----:B------:R-:W-:-:S04]  /*d87d0*/  ISETP.GE.AND P2, PT, R36, c[0x0][0x17c], PT ;  /* 0x00005f0024007a0c */ /* 0x000fc80003f46270 */
[----:B------:R-:W-:Y:S02]  /*d87e0*/  ISETP.LT.AND P6, PT, R61, c[0x0][0x178], !P2 ;  /* 0x00005e003d007a0c */ /* 0x000fe400057c1270 */
[----:B------:R-:W-:-:S03]  /*d87f0*/  ISETP.LT.AND P2, PT, R43, c[0x0][0x178], !P2 ;  /* 0x00005e002b007a0c */ /* 0x000fc60005741270 */
[----:B------:R0:W-:Y:S01]  /*d8800*/  @P5 STG.E.U16 [R8.64], R18 ;  /* 0x0000001208005986 */ /* 0x0001e2000c101504 */
[----:B------:R-:W-:-:S03]  /*d8810*/  ISETP.GE.AND P0, PT, R33, c[0x0][0x17c], PT ;  /* 0x00005f0021007a0c */ /* 0x000fc60003f06270 */
[----:B------:R1:W-:Y:S01]  /*d8820*/  @P4 STG.E.U16 [R12.64], R0 ;  /* 0x000000000c004986 */ /* 0x0003e2000c101504 */
[----:B------:R-:W-:-:S03]  /*d8830*/  ISETP.LT.AND P5, PT, R61, c[0x0][0x178], !P0 ;  /* 0x00005e003d007a0c */ /* 0x000fc600047a1270 */
[----:B------:R1:W-:Y:S01]  /*d8840*/  @P6 STG.E.U16 [R16.64], R38 ;  /* 0x0000002610006986 */ /* 0x0003e2000c101504 */
[----:B------:R-:W-:Y:S01]  /*d8850*/  ISETP.LT.AND P4, PT, R43, c[0x0][0x178], !P0 ;  /* 0x00005e002b007a0c */ /* 0x000fe20004781270 */
[C---:B0-----:R-:W-:Y:S02]  /*d8860*/  IMAD.WIDE R8, R19.reuse, 0x2, R56 ;  /* 0x0000000213087825 */ /* 0x041fe400078e0238 */
[----:B------:R0:W-:Y:S01]  /*d8870*/  @P2 STG.E.U16 [R4.64], R10 ;  /* 0x0000000a04002986 */ /* 0x0001e2000c101504 */
[----:B-1----:R-:W-:Y:S01]  /*d8880*/  PRMT R0, R10, 0x7632, R0 ;  /* 0x000076320a007816 */ /* 0x002fe20000000000 */
[----:B------:R-:W-:-:S04]  /*d8890*/  IMAD.WIDE R12, R19, 0x2, R2 ;  /* 0x00000002130c7825 */ /* 0x000fc800078e0202 */
[C---:B------:R-:W-:Y:S01]  /*d88a0*/  IMAD.WIDE R16, R25.reuse, 0x2, R56 ;  /* 0x0000000219107825 */ /* 0x040fe200078e0238 */
[----:B------:R1:W-:Y:S03]  /*d88b0*/  @P5 STG.E.U16 [R8.64], R6 ;  /* 0x0000000608005986 */ /* 0x0003e6000c101504 */
[----:B0-----:R-:W-:Y:S01]  /*d88c0*/  IMAD.WIDE R4, R25, 0x2, R2 ;  /* 0x0000000219047825 */ /* 0x001fe200078e0202 */
[----:B------:R-:W-:Y:S01]  /*d88d0*/  @P4 STG.E.U16 [R12.64], R0 ;  /* 0x000000000c004986 */ /* 0x000fe2000c101504 */
[----:B-1----:R-:W-:Y:S02]  /*d88e0*/  PRMT R6, R14, 0x7632, R6 ;  /* 0x000076320e067816 */ /* 0x002fe40000000006 */
[----:B---3--:R-:W-:Y:S02]  /*d88f0*/  ISETP.GE.AND P3, PT, R26, c[0x0][0x17c], PT ;  /* 0x00005f001a007a0c */ /* 0x008fe40003f66270 */
[----:B------:R-:W3:Y:S02]  /*d8900*/  LDL.LU R26, [R1+0x4348] ;  /* 0x00434800011a7983 */ /* 0x000ee40000300800 */
[----:B------:R-:W-:-:S02]  /*d8910*/  ISETP.LT.AND P6, PT, R61, c[0x0][0x178], !P3 ;  /* 0x00005e003d007a0c */ /* 0x000fc40005fc1270 */
[----:B------:R-:W3:Y:S01]  /*d8920*/  LDL.LU R24, [R1+0x4344] ;  /* 0x0043440001187983 */ /* 0x000ee20000300800 */
[----:B------:R-:W-:-:S03]  /*d8930*/  ISETP.LT.AND P3, PT, R43, c[0x0][0x178], !P3 ;  /* 0x00005e002b007a0c */ /* 0x000fc60005f61270 */
[----:B------:R-:W3:Y:S04]  /*d8940*/  LDL.LU R22, [R1+0x4340] ;  /* 0x0043400001167983 */ /* 0x000ee80000300800 */
[----:B------:R-:W3:Y:S04]  /*d8950*/  LDL.LU R20, [R1+0x433c] ;  /* 0x00433c0001147983 */ /* 0x000ee80000300800 */
[----:B------:R-:W-:Y:S04]  /*d8960*/  @P6 STG.E.U16 [R16.64], R42 ;  /* 0x0000002a10006986 */ /* 0x000fe8000c101504 */
[----:B------:R-:W3:Y:S04]  /*d8970*/  LDL.LU R18, [R1+0x4328] ;  /* 0x0043280001127983 */ /* 0x000ee80000300800 */
[----:B------:R0:W-:Y:S04]  /*d8980*/  @P3 STG.E.U16 [R4.64], R14 ;  /* 0x0000000e04003986 */ /* 0x0001e8000c101504 */
[----:B0-----:R-:W3:Y:S01]  /*d8990*/  LDL.LU R14, [R1+0x431c] ;  /* 0x00431c00010e7983 */ /* 0x001ee20000300800 */
[----:B------:R-:W-:-:S04]  /*d89a0*/  IADD3 R19, R25, c[0x0][0x198], RZ ;  /* 0x0000660019137a10 */ /* 0x000fc80007ffe0ff */
[C---:B------:R-:W-:Y:S01]  /*d89b0*/  IADD3 R21, R19.reuse, c[0x0][0x198], RZ ;  /* 0x0000660013157a10 */ /* 0x040fe20007ffe0ff */
[----:B------:R-:W-:Y:S01]  /*d89c0*/  IMAD.WIDE R8, R19, 0x2, R56 ;  /* 0x0000000213087825 */ /* 0x000fe200078e0238 */
[----:B------:R-:W-:-:S03]  /*d89d0*/  PRMT R10, R42, 0x7632, R10 ;  /* 0x000076322a0a7816 */ /* 0x000fc6000000000a */
[----:B------:R-:W-:-:S04]  /*d89e0*/  IMAD.WIDE R12, R19, 0x2, R2 ;  /* 0x00000002130c7825 */ /* 0x000fc800078e0202 */
[C---:B------:R-:W-:Y:S01]  /*d89f0*/  IMAD.WIDE R16, R21.reuse, 0x2, R56 ;  /* 0x0000000215107825 */ /* 0x040fe200078e0238 */
[----:B------:R-:W-:-:S04]  /*d8a00*/  IADD3 R19, R21, c[0x0][0x198], RZ ;  /* 0x0000660015137a10 */ /* 0x000fc80007ffe0ff */
[----:B------:R-:W-:Y:S01]  /*d8a10*/  IADD3 R25, R19, c[0x0][0x198], RZ ;  /* 0x0000660013197a10 */ /* 0x000fe20007ffe0ff */
[----:B------:R-:W-:Y:S01]  /*d8a20*/  IMAD.WIDE R4, R21, 0x2, R2 ;  /* 0x0000000215047825 */ /* 0x000fe200078e0202 */
[----:B------:R-:W-:Y:S02]  /*d8a30*/  PRMT R0, R31, 0x7632, R0 ;  /* 0x000076321f007816 */ /* 0x000fe40000000000 */
[----:B--2---:R-:W-:Y:S02]  /*d8a40*/  ISETP.GE.AND P1, PT, R32, c[0x0][0x17c], PT ;  /* 0x00005f0020007a0c */ /* 0x004fe40003f26270 */
[----:B----4-:R-:W-:Y:S02]  /*d8a50*/  ISETP.GE.AND P0, PT, R29, c[0x0][0x17c], PT ;  /* 0x00005f001d007a0c */ /* 0x010fe40003f06270 */
[----:B------:R-:W-:Y:S02]  /*d8a60*/  ISETP.LT.AND P5, PT, R61, c[0x0][0x178], !P1 ;  /* 0x00005e003d007a0c */ /* 0x000fe40004fa1270 */
[----:B------:R-:W-:-:S02]  /*d8a70*/  ISETP.LT.AND P4, PT, R43, c[0x0][0x178], !P1 ;  /* 0x00005e002b007a0c */ /* 0x000fc40004f81270 */
[----:B------:R-:W-:Y:S02]  /*d8a80*/  ISETP.LT.AND P6, PT, R61, c[0x0][0x178], !P0 ;  /* 0x00005e003d007a0c */ /* 0x000fe400047c1270 */
[----:B------:R-:W-:Y:S02]  /*d8a90*/  ISETP.GE.AND P2, PT, R27, c[0x0][0x17c], PT ;  /* 0x00005f001b007a0c */ /* 0x000fe40003f46270 */
[----:B------:R-:W-:-:S05]  /*d8aa0*/  ISETP.LT.AND P0, PT, R43, c[0x0][0x178], !P0 ;  /* 0x00005e002b007a0c */ /* 0x000fca0004701270 */
[----:B------:R0:W-:Y:S01]  /*d8ab0*/  @P5 STG.E.U16 [R8.64], R10 ;  /* 0x0000000a08005986 */ /* 0x0001e2000c101504 */
[----:B------:R-:W-:-:S03]  /*d8ac0*/  ISETP.LT.AND P5, PT, R61, c[0x0][0x178], !P2 ;  /* 0x00005e003d007a0c */ /* 0x000fc600057a1270 */
[----:B------:R1:W-:Y:S01]  /*d8ad0*/  @P4 STG.E.U16 [R12.64], R6 ;  /* 0x000000060c004986 */ /* 0x0003e2000c101504 */
[----:B------:R-:W-:-:S03]  /*d8ae0*/  ISETP.LT.AND P4, PT, R43, c[0x0][0x178], !P2 ;  /* 0x00005e002b007a0c */ /* 0x000fc60005781270 */
[----:B------:R2:W-:Y:S01]  /*d8af0*/  @P6 STG.E.U16 [R16.64], R31 ;  /* 0x0000001f10006986 */ /* 0x0005e2000c101504 */
[----:B0-----:R-:W-:-:S03]  /*d8b00*/  IMAD.WIDE R8, R19, 0x2, R56 ;  /* 0x0000000213087825 */ /* 0x001fc600078e0238 */
[----:B------:R0:W-:Y:S01]  /*d8b10*/  @P0 STG.E.U16 [R4.64], R23 ;  /* 0x0000001704000986 */ /* 0x0001e2000c101504 */
[----:B-1----:R-:W-:Y:S01]  /*d8b20*/  PRMT R6, R23, 0x7632, R6 ;  /* 0x0000763217067816 */ /* 0x002fe20000000006 */
[----:B------:R-:W-:Y:S02]  /*d8b30*/  IMAD.WIDE R12, R19, 0x2, R2 ;  /* 0x00000002130c7825 */ /* 0x000fe400078e0202 */
[----:B------:R1:W-:Y:S02]  /*d8b40*/  @P5 STG.E.U16 [R8.64], R0 ;  /* 0x0000000008005986 */ /* 0x0003e4000c101504 */
[C---:B--2---:R-:W-:Y:S02]  /*d8b50*/  IMAD.WIDE R16, R25.reuse, 0x2, R56 ;  /* 0x0000000219107825 */ /* 0x044fe400078e0238 */
[----:B------:R2:W-:Y:S01]  /*d8b60*/  @P4 STG.E.U16 [R12.64], R6 ;  /* 0x000000060c004986 */ /* 0x0005e2000c101504 */
[C---:B------:R-:W-:Y:S01]  /*d8b70*/  IADD3 R19, R25.reuse, c[0x0][0x198], RZ ;  /* 0x0000660019137a10 */ /* 0x040fe20007ffe0ff */
[----:B0-----:R-:W-:-:S03]  /*d8b80*/  IMAD.WIDE R4, R25, 0x2, R2 ;  /* 0x0000000219047825 */ /* 0x001fc600078e0202 */
[----:B------:R-:W-:Y:S02]  /*d8b90*/  IADD3 R21, R19, c[0x0][0x198], RZ ;  /* 0x0000660013157a10 */ /* 0x000fe40007ffe0ff */
[----:B------:R-:W-:Y:S01]  /*d8ba0*/  PRMT R10, R35, 0x7632, R10 ;  /* 0x00007632230a7816 */ /* 0x000fe2000000000a */
[----:B-1----:R-:W-:Y:S01]  /*d8bb0*/  IMAD.WIDE R8, R19, 0x2, R56 ;  /* 0x0000000213087825 */ /* 0x002fe200078e0238 */
[----:B--2---:R-:W-:-:S03]  /*d8bc0*/  PRMT R6, R7, 0x7632, R6 ;  /* 0x0000763207067816 */ /* 0x004fc60000000006 */
[----:B------:R-:W-:Y:S01]  /*d8bd0*/  IMAD.WIDE R12, R19, 0x2, R2 ;  /* 0x00000002130c7825 */ /* 0x000fe200078e0202 */
[----:B---3--:R-:W-:-:S04]  /*d8be0*/  ISETP.GE.AND P1, PT, R26, c[0x0][0x17c], PT ;  /* 0x00005f001a007a0c */ /* 0x008fc80003f26270 */
[----:B------:R-:W-:Y:S02]  /*d8bf0*/  ISETP.LT.AND P6, PT, R61, c[0x0][0x178], !P1 ;  /* 0x00005e003d007a0c */ /* 0x000fe40004fc1270 */
[----:B------:R-:W-:Y:S02]  /*d8c00*/  ISETP.GE.AND P3, PT, R24, c[0x0][0x17c], PT ;  /* 0x00005f0018007a0c */ /* 0x000fe40003f66270 */
[----:B------:R-:W-:Y:S02]  /*d8c10*/  ISETP.GE.AND P2, PT, R22, c[0x0][0x17c], PT ;  /* 0x00005f0016007a0c */ /* 0x000fe40003f46270 */
[----:B------:R-:W-:Y:S02]  /*d8c20*/  ISETP.LT.AND P1, PT, R43, c[0x0][0x178], !P1 ;  /* 0x00005e002b007a0c */ /* 0x000fe40004f21270 */
[----:B------:R-:W-:Y:S02]  /*d8c30*/  ISETP.LT.AND P5, PT, R61, c[0x0][0x178], !P3 ;  /* 0x00005e003d007a0c */ /* 0x000fe40005fa1270 */
[----:B------:R-:W-:-:S03]  /*d8c40*/  ISETP.LT.AND P4, PT, R43, c[0x0][0x178], !P3 ;  /* 0x00005e002b007a0c */ /* 0x000fc60005f81270 */
[----:B------:R0:W-:Y:S01]  /*d8c50*/  @P6 STG.E.U16 [R16.64], R35 ;  /* 0x0000002310006986 */ /* 0x0001e2000c101504 */
[----:B------:R-:W-:Y:S02]  /*d8c60*/  ISETP.LT.AND P6, PT, R61, c[0x0][0x178], !P2 ;  /* 0x00005e003d007a0c */ /* 0x000fe400057c1270 */
[----:B------:R-:W-:Y:S02]  /*d8c70*/  ISETP.GE.AND P0, PT, R20, c[0x0][0x17c], PT ;  /* 0x00005f0014007a0c */ /* 0x000fe40003f06270 */
[----:B------:R-:W-:Y:S01]  /*d8c80*/  ISETP.GE.AND P3, PT, R18, c[0x0][0x17c], PT ;  /* 0x00005f0012007a0c */ /* 0x000fe20003f66270 */
[----:B------:R1:W-:Y:S01]  /*d8c90*/  @P1 STG.E.U16 [R4.64], R7 ;  /* 0x0000000704001986 */ /* 0x0003e2000c101504 */
[----:B0-----:R-:W-:-:S03]  /*d8ca0*/  IMAD.WIDE R16, R21, 0x2, R56 ;  /* 0x0000000215107825 */ /* 0x001fc600078e0238 */
[----:B------:R-:W-:Y:S01]  /*d8cb0*/  @P5 STG.E.U16 [R8.64], R10 ;  /* 0x0000000a08005986 */ /* 0x000fe2000c101504 */
[----:B------:R-:W-:-:S03]  /*d8cc0*/  ISETP.LT.AND P5, PT, R61, c[0x0][0x178], !P3 ;  /* 0x00005e003d007a0c */ /* 0x000fc60005fa1270 */
[----:B------:R0:W-:Y:S01]  /*d8cd0*/  @P4 STG.E.U16 [R12.64], R6 ;  /* 0x000000060c004986 */ /* 0x0001e2000c101504 */
[----:B------:R-:W-:-:S03]  /*d8ce0*/  ISETP.GE.AND P1, PT, R14, c[0x0][0x17c], PT ;  /* 0x00005f000e007a0c */ /* 0x000fc60003f26270 */
[----:B------:R2:W-:Y:S01]  /*d8cf0*/  @P6 STG.E.U16 [R16.64], R39 ;  /* 0x0000002710006986 */ /* 0x0005e2000c101504 */
[C---:B------:R-:W-:Y:S02]  /*d8d00*/  ISETP.LT.AND P6, PT, R61.reuse, c[0x0][0x178], !P0 ;  /* 0x00005e003d007a0c */ /* 0x040fe400047c1270 */
[----:B------:R-:W-:Y:S02]  /*d8d10*/  ISETP.LT.AND P4, PT, R61, c[0x0][0x178], !P1 ;  /* 0x00005e003d007a0c */ /* 0x000fe40004f81270 */
[C---:B------:R-:W-:Y:S02]  /*d8d20*/  ISETP.LT.AND P1, PT, R43.reuse, c[0x0][0x178], !P1 ;  /* 0x00005e002b007a0c */ /* 0x040fe40004f21270 */
[C---:B------:R-:W-:Y:S02]  /*d8d30*/  ISETP.LT.AND P2, PT, R43.reuse, c[0x0][0x178], !P2 ;  /* 0x00005e002b007a0c */ /* 0x040fe40005741270 */
[C---:B------:R-:W-:Y:S02]  /*d8d40*/  ISETP.LT.AND P0, PT, R43.reuse, c[0x0][0x178], !P0 ;  /* 0x00005e002b007a0c */ /* 0x040fe40004701270 */
[----:B------:R-:W-:-:S02]  /*d8d50*/  ISETP.LT.AND P3, PT, R43, c[0x0][0x178], !P3 ;  /* 0x00005e002b007a0c */ /* 0x000fc40005f61270 */
[----:B------:R-:W3:Y:S01]  /*d8d60*/  LDL.LU R43, [R1+0x4398] ;  /* 0x00439800012b7983 */ /* 0x000ee20000300800 */
[C---:B------:R-:W-:Y:S01]  /*d8d70*/  IADD3 R19, R21.reuse, c[0x0][0x198], RZ ;  /* 0x0000660015137a10 */ /* 0x040fe20007ffe0ff */
[----:B-1----:R-:W-:-:S03]  /*d8d80*/  IMAD.WIDE R4, R21, 0x2, R2 ;  /* 0x0000000215047825 */ /* 0x002fc600078e0202 */
[C---:B------:R-:W-:Y:S01]  /*d8d90*/  IADD3 R23, R19.reuse, c[0x0][0x198], RZ ;  /* 0x0000660013177a10 */ /* 0x040fe20007ffe0ff */
[----:B0-----:R-:W-:Y:S01]  /*d8da0*/  IMAD.WIDE R6, R19, 0x2, R56 ;  /* 0x0000000213067825 */ /* 0x001fe200078e0238 */
[----:B------:R-:W-:Y:S02]  /*d8db0*/  PRMT R0, R39, 0x7632, R0 ;  /* 0x0000763227007816 */ /* 0x000fe40000000000 */
[----:B------:R-:W-:Y:S01]  /*d8dc0*/  IADD3 R21, R23, c[0x0][0x198], RZ ;  /* 0x0000660017157a10 */ /* 0x000fe20007ffe0ff */
[----:B------:R-:W-:Y:S01]  /*d8dd0*/  IMAD.WIDE R8, R19, 0x2, R2 ;  /* 0x0000000213087825 */ /* 0x000fe200078e0202 */
[----:B------:R-:W-:Y:S01]  /*d8de0*/  PRMT R10, R11, 0x7632, R10 ;  /* 0x000076320b0a7816 */ /* 0x000fe2000000000a */
[----:B------:R0:W-:Y:S02]  /*d8df0*/  @P2 STG.E.U16 [R4.64], R11 ;  /* 0x0000000b04002986 */ /* 0x0001e4000c101504 */
[C---:B------:R-:W-:Y:S02]  /*d8e00*/  IMAD.WIDE R12, R23.reuse, 0x2, R56 ;  /* 0x00000002170c7825 */ /* 0x040fe400078e0238 */
[----:B------:R0:W-:Y:S02]  /*d8e10*/  @P6 STG.E.U16 [R6.64], R0 ;  /* 0x0000000006006986 */ /* 0x0001e4000c101504 */
[----:B--2---:R-:W-:-:S02]  /*d8e20*/  IMAD.WIDE R16, R23, 0x2, R2 ;  /* 0x0000000217107825 */ /* 0x004fc400078e0202 */
[----:B------:R0:W-:Y:S02]  /*d8e30*/  @P0 STG.E.U16 [R8.64], R10 ;  /* 0x0000000a08000986 */ /* 0x0001e4000c101504 */
[----:B------:R-:W-:-:S04]  /*d8e40*/  IMAD.WIDE R56, R21, 0x2, R56 ;  /* 0x0000000215387825 */ /* 0x000fc800078e0238 */
[----:B------:R-:W-:Y:S01]  /*d8e50*/  IMAD.WIDE R2, R21, 0x2, R2 ;  /* 0x0000000215027825 */ /* 0x000fe200078e0202 */
[----:B---3--:R-:W-:Y:S01]  /*d8e60*/  PRMT R28, R43, 0x7632, R28 ;  /* 0x000076322b1c7816 */ /* 0x008fe2000000001c */
[----:B------:R0:W-:Y:S04]  /*d8e70*/  @P5 STG.E.U16 [R12.64], R43 ;  /* 0x0000002b0c005986 */ /* 0x0001e8000c101504 */
[----:B------:R0:W-:Y:S04]  /*d8e80*/  @P3 STG.E.U16 [R16.64], R15 ;  /* 0x0000000f10003986 */ /* 0x0001e8000c101504 */
[----:B------:R0:W-:Y:S01]  /*d8e90*/  @P4 STG.E.U16 [R56.64], R28 ;  /* 0x0000001c38004986 */ /* 0x0001e2000c101504 */
[----:B------:R-:W-:Y:S05]  /*d8ea0*/  @!P1 EXIT ;  /* 0x000000000000994d */ /* 0x000fea0003800000 */
[----:B0-----:R-:W-:-:S05]  /*d8eb0*/  PRMT R15, R15, 0x7632, R15 ;  /* 0x000076320f0f7816 */ /* 0x001fca000000000f */
[----:B------:R-:W-:Y:S01]  /*d8ec0*/  STG.E.U16 [R2.64], R15 ;  /* 0x0000000f02007986 */ /* 0x000fe2000c101504 */
[----:B------:R-:W-:Y:S05]  /*d8ed0*/  EXIT ;  /* 0x000000000000794d */ /* 0x000fea0003800000 */
.L_x_4:
[----:B------:R-:W-:-:S00]  /*d8ee0*/  BRA `(.L_x_4) ;  /* 0xfffffff000007947 */ /* 0x000fc0000383ffff */
[----:B------:R-:W-:-:S00]  /*d8ef0*/  NOP ;  /* 0x0000000000007918 */ /* 0x000fc00000000000 */
        /* <DEDUP_REMOVED lines=8> */
.L_x_5:


//--------------------- .nv.shared.matmul_kernel  --------------------------
	.section	.nv.shared.matmul_kernel,"aw",@nobits
	.sectionflags	@""
	.align	16
